//
// Generated by NVIDIA NVVM Compiler
//
// Compiler Build ID: CL-36424714
// Cuda compilation tools, release 13.0, V13.0.88
// Based on NVVM 20.0.0
//

.version 9.0
.target sm_100
.address_size 64

	// .globl	_Z7initRNGP17curandStateXORWOWim
.global .align 4 .b8 precalc_xorwow_matrix[102400];
.global .align 4 .b8 precalc_xorwow_offset_matrix[102400];
.global .align 4 .b8 mrg32k3aM1[2304];
.global .align 4 .b8 mrg32k3aM2[2304];
.global .align 4 .b8 mrg32k3aM1SubSeq[2016];
.global .align 4 .b8 mrg32k3aM2SubSeq[2016];
.global .align 4 .b8 mrg32k3aM1Seq[2304];
.global .align 4 .b8 mrg32k3aM2Seq[2304];
.const .align 8 .b8 __cr_lgamma_table[72];
// _ZZN3cub18CUB_300001_SM_10006detail10radix_sort31DeviceRadixSortSingleTileKernelINS1_5radix10policy_hubIiiyE10Policy1000ELNS0_9SortOrderE0EiiyNS1_21identity_decomposer_tEEEvPKT1_PSA_PKT2_PSE_T3_iiT4_E12temp_storage has been demoted
// _ZZN3cub18CUB_300001_SM_10006detail10radix_sort30DeviceRadixSortHistogramKernelINS1_5radix10policy_hubIiiyE10Policy1000ELNS0_9SortOrderE0EiyNS1_21identity_decomposer_tEEEvPT2_PKT1_SA_iiT3_E12temp_storage has been demoted
// _ZZN3cub18CUB_300001_SM_10006detail10radix_sort33DeviceRadixSortExclusiveSumKernelINS1_5radix10policy_hubIiiyE10Policy1000EyEEvPT0_E12temp_storage has been demoted
// _ZZN3cub18CUB_300001_SM_10006detail10radix_sort29DeviceRadixSortOnesweepKernelINS1_5radix10policy_hubIiiyE10Policy1000ELNS0_9SortOrderE0EiiyiiNS1_21identity_decomposer_tEEEvPT5_SB_PT3_PKSC_PT1_PKSG_PT2_PKSK_T4_iiT6_E1s has been demoted
.global .align 1 .b8 _ZN34_INTERNAL_4fcf2fee_4_k_cu_980e7bdb4cuda3std3__45__cpo5beginE[1];
.global .align 1 .b8 _ZN34_INTERNAL_4fcf2fee_4_k_cu_980e7bdb4cuda3std3__45__cpo3endE[1];
.global .align 1 .b8 _ZN34_INTERNAL_4fcf2fee_4_k_cu_980e7bdb4cuda3std3__45__cpo6cbeginE[1];
.global .align 1 .b8 _ZN34_INTERNAL_4fcf2fee_4_k_cu_980e7bdb4cuda3std3__45__cpo4cendE[1];
.global .align 1 .b8 _ZN34_INTERNAL_4fcf2fee_4_k_cu_980e7bdb4cuda3std3__45__cpo6rbeginE[1];
.global .align 1 .b8 _ZN34_INTERNAL_4fcf2fee_4_k_cu_980e7bdb4cuda3std3__45__cpo4rendE[1];
.global .align 1 .b8 _ZN34_INTERNAL_4fcf2fee_4_k_cu_980e7bdb4cuda3std3__45__cpo7crbeginE[1];
.global .align 1 .b8 _ZN34_INTERNAL_4fcf2fee_4_k_cu_980e7bdb4cuda3std3__45__cpo5crendE[1];
.global .align 1 .b8 _ZN34_INTERNAL_4fcf2fee_4_k_cu_980e7bdb4cuda3std3__436_GLOBAL__N__4fcf2fee_4_k_cu_980e7bdb6ignoreE[1];
.global .align 1 .b8 _ZN34_INTERNAL_4fcf2fee_4_k_cu_980e7bdb4cuda3std3__419piecewise_constructE[1];
.global .align 1 .b8 _ZN34_INTERNAL_4fcf2fee_4_k_cu_980e7bdb4cuda3std3__48in_placeE[1];
.global .align 1 .b8 _ZN34_INTERNAL_4fcf2fee_4_k_cu_980e7bdb4cuda3std3__420unreachable_sentinelE[1];
.global .align 1 .b8 _ZN34_INTERNAL_4fcf2fee_4_k_cu_980e7bdb4cuda3std3__47nulloptE[1];
.global .align 1 .b8 _ZN34_INTERNAL_4fcf2fee_4_k_cu_980e7bdb4cuda3std3__48unexpectE[1];
.global .align 1 .b8 _ZN34_INTERNAL_4fcf2fee_4_k_cu_980e7bdb4cuda3std6ranges3__45__cpo4swapE[1];
.global .align 1 .b8 _ZN34_INTERNAL_4fcf2fee_4_k_cu_980e7bdb4cuda3std6ranges3__45__cpo9iter_moveE[1];
.global .align 1 .b8 _ZN34_INTERNAL_4fcf2fee_4_k_cu_980e7bdb4cuda3std6ranges3__45__cpo5beginE[1];
.global .align 1 .b8 _ZN34_INTERNAL_4fcf2fee_4_k_cu_980e7bdb4cuda3std6ranges3__45__cpo3endE[1];
.global .align 1 .b8 _ZN34_INTERNAL_4fcf2fee_4_k_cu_980e7bdb4cuda3std6ranges3__45__cpo6cbeginE[1];
.global .align 1 .b8 _ZN34_INTERNAL_4fcf2fee_4_k_cu_980e7bdb4cuda3std6ranges3__45__cpo4cendE[1];
.global .align 1 .b8 _ZN34_INTERNAL_4fcf2fee_4_k_cu_980e7bdb4cuda3std6ranges3__45__cpo7advanceE[1];
.global .align 1 .b8 _ZN34_INTERNAL_4fcf2fee_4_k_cu_980e7bdb4cuda3std6ranges3__45__cpo9iter_swapE[1];
.global .align 1 .b8 _ZN34_INTERNAL_4fcf2fee_4_k_cu_980e7bdb4cuda3std6ranges3__45__cpo4nextE[1];
.global .align 1 .b8 _ZN34_INTERNAL_4fcf2fee_4_k_cu_980e7bdb4cuda3std6ranges3__45__cpo4prevE[1];
.global .align 1 .b8 _ZN34_INTERNAL_4fcf2fee_4_k_cu_980e7bdb4cuda3std6ranges3__45__cpo4dataE[1];
.global .align 1 .b8 _ZN34_INTERNAL_4fcf2fee_4_k_cu_980e7bdb4cuda3std6ranges3__45__cpo5cdataE[1];
.global .align 1 .b8 _ZN34_INTERNAL_4fcf2fee_4_k_cu_980e7bdb4cuda3std6ranges3__45__cpo4sizeE[1];
.global .align 1 .b8 _ZN34_INTERNAL_4fcf2fee_4_k_cu_980e7bdb4cuda3std6ranges3__45__cpo5ssizeE[1];
.global .align 1 .b8 _ZN34_INTERNAL_4fcf2fee_4_k_cu_980e7bdb4cuda3std6ranges3__45__cpo8distanceE[1];
.global .align 1 .b8 _ZN34_INTERNAL_4fcf2fee_4_k_cu_980e7bdb6thrust24THRUST_300001_SM_1000_NS8cuda_cub3parE[1];
.global .align 1 .b8 _ZN34_INTERNAL_4fcf2fee_4_k_cu_980e7bdb6thrust24THRUST_300001_SM_1000_NS8cuda_cub10par_nosyncE[1];
.global .align 1 .b8 _ZN34_INTERNAL_4fcf2fee_4_k_cu_980e7bdb6thrust24THRUST_300001_SM_1000_NS6system6detail10sequential3seqE[1];
.global .align 1 .b8 _ZN34_INTERNAL_4fcf2fee_4_k_cu_980e7bdb6thrust24THRUST_300001_SM_1000_NS6system3cpp3parE[1];
.global .align 1 .b8 _ZN34_INTERNAL_4fcf2fee_4_k_cu_980e7bdb6thrust24THRUST_300001_SM_1000_NS12placeholders2_1E[1];
.global .align 1 .b8 _ZN34_INTERNAL_4fcf2fee_4_k_cu_980e7bdb6thrust24THRUST_300001_SM_1000_NS12placeholders2_2E[1];
.global .align 1 .b8 _ZN34_INTERNAL_4fcf2fee_4_k_cu_980e7bdb6thrust24THRUST_300001_SM_1000_NS12placeholders2_3E[1];
.global .align 1 .b8 _ZN34_INTERNAL_4fcf2fee_4_k_cu_980e7bdb6thrust24THRUST_300001_SM_1000_NS12placeholders2_4E[1];
.global .align 1 .b8 _ZN34_INTERNAL_4fcf2fee_4_k_cu_980e7bdb6thrust24THRUST_300001_SM_1000_NS12placeholders2_5E[1];
.global .align 1 .b8 _ZN34_INTERNAL_4fcf2fee_4_k_cu_980e7bdb6thrust24THRUST_300001_SM_1000_NS12placeholders2_6E[1];
.global .align 1 .b8 _ZN34_INTERNAL_4fcf2fee_4_k_cu_980e7bdb6thrust24THRUST_300001_SM_1000_NS12placeholders2_7E[1];
.global .align 1 .b8 _ZN34_INTERNAL_4fcf2fee_4_k_cu_980e7bdb6thrust24THRUST_300001_SM_1000_NS12placeholders2_8E[1];
.global .align 1 .b8 _ZN34_INTERNAL_4fcf2fee_4_k_cu_980e7bdb6thrust24THRUST_300001_SM_1000_NS12placeholders2_9E[1];
.global .align 1 .b8 _ZN34_INTERNAL_4fcf2fee_4_k_cu_980e7bdb6thrust24THRUST_300001_SM_1000_NS12placeholders3_10E[1];
.global .align 1 .b8 _ZN34_INTERNAL_4fcf2fee_4_k_cu_980e7bdb6thrust24THRUST_300001_SM_1000_NS3seqE[1];
.global .align 1 .b8 _ZN34_INTERNAL_4fcf2fee_4_k_cu_980e7bdb6thrust24THRUST_300001_SM_1000_NS6deviceE[1];

.visible .entry _Z7initRNGP17curandStateXORWOWim(
	.param .u64 .ptr .align 1 _Z7initRNGP17curandStateXORWOWim_param_0,
	.param .u32 _Z7initRNGP17curandStateXORWOWim_param_1,
	.param .u64 _Z7initRNGP17curandStateXORWOWim_param_2
)
{
	.reg .pred 	%p<25>;
	.reg .b32 	%r<414>;
	.reg .b64 	%rd<19>;

	ld.param.u64 	%rd8, [_Z7initRNGP17curandStateXORWOWim_param_0];
	ld.param.u32 	%r183, [_Z7initRNGP17curandStateXORWOWim_param_1];
	ld.param.u64 	%rd9, [_Z7initRNGP17curandStateXORWOWim_param_2];
	mov.u32 	%r184, %ctaid.x;
	mov.u32 	%r185, %ntid.x;
	mov.u32 	%r186, %tid.x;
	mad.lo.s32 	%r1, %r184, %r185, %r186;
	setp.ge.s32 	%p1, %r1, %r183;
	@%p1 bra 	$L__BB0_44;
	cvta.to.global.u64 	%rd10, %rd8;
	cvt.s64.s32 	%rd18, %r1;
	mul.wide.s32 	%rd11, %r1, 48;
	add.s64 	%rd2, %rd10, %rd11;
	cvt.u32.u64 	%r187, %rd9;
	xor.b32  	%r188, %r187, -1429050551;
	mul.lo.s32 	%r189, %r188, 1099087573;
	{ .reg .b32 tmp; mov.b64 {tmp, %r190}, %rd9; }
	xor.b32  	%r191, %r190, -136515619;
	mul.lo.s32 	%r192, %r191, -1703105765;
	add.s32 	%r193, %r189, %r192;
	add.s32 	%r194, %r193, 6615241;
	add.s32 	%r195, %r189, 123456789;
	st.global.v2.u32 	[%rd2], {%r194, %r195};
	xor.b32  	%r196, %r189, 362436069;
	add.s32 	%r197, %r192, 521288629;
	st.global.v2.u32 	[%rd2+8], {%r196, %r197};
	xor.b32  	%r198, %r192, 88675123;
	add.s32 	%r199, %r189, 5783321;
	st.global.v2.u32 	[%rd2+16], {%r198, %r199};
	setp.eq.s32 	%p2, %r1, 0;
	@%p2 bra 	$L__BB0_43;
	mov.b32 	%r320, 0;
$L__BB0_3:
	and.b64  	%rd4, %rd18, 3;
	setp.eq.s64 	%p3, %rd4, 0;
	@%p3 bra 	$L__BB0_42;
	mul.wide.u32 	%rd12, %r320, 3200;
	mov.u64 	%rd13, precalc_xorwow_matrix;
	add.s64 	%rd5, %rd13, %rd12;
	cvt.u32.u64 	%r3, %rd4;
	mov.b32 	%r321, 0;
$L__BB0_5:
	mov.b32 	%r334, 0;
	mov.u32 	%r335, %r334;
	mov.u32 	%r336, %r334;
	mov.u32 	%r337, %r334;
	mov.u32 	%r338, %r334;
	mov.u32 	%r327, %r334;
$L__BB0_6:
	mul.wide.u32 	%rd14, %r327, 4;
	add.s64 	%rd15, %rd2, %rd14;
	ld.global.u32 	%r11, [%rd15+4];
	shl.b32 	%r12, %r327, 5;
	mov.b32 	%r333, 0;
$L__BB0_7:
	.pragma "nounroll";
	shr.u32 	%r204, %r11, %r333;
	and.b32  	%r205, %r204, 1;
	setp.eq.b32 	%p4, %r205, 1;
	not.pred 	%p5, %p4;
	add.s32 	%r206, %r12, %r333;
	mul.lo.s32 	%r207, %r206, 5;
	mul.wide.u32 	%rd16, %r207, 4;
	add.s64 	%rd6, %rd5, %rd16;
	@%p5 bra 	$L__BB0_9;
	ld.global.u32 	%r208, [%rd6];
	xor.b32  	%r338, %r338, %r208;
	ld.global.u32 	%r209, [%rd6+4];
	xor.b32  	%r337, %r337, %r209;
	ld.global.u32 	%r210, [%rd6+8];
	xor.b32  	%r336, %r336, %r210;
	ld.global.u32 	%r211, [%rd6+12];
	xor.b32  	%r335, %r335, %r211;
	ld.global.u32 	%r212, [%rd6+16];
	xor.b32  	%r334, %r334, %r212;
$L__BB0_9:
	and.b32  	%r214, %r204, 2;
	setp.eq.s32 	%p6, %r214, 0;
	@%p6 bra 	$L__BB0_11;
	ld.global.u32 	%r215, [%rd6+20];
	xor.b32  	%r338, %r338, %r215;
	ld.global.u32 	%r216, [%rd6+24];
	xor.b32  	%r337, %r337, %r216;
	ld.global.u32 	%r217, [%rd6+28];
	xor.b32  	%r336, %r336, %r217;
	ld.global.u32 	%r218, [%rd6+32];
	xor.b32  	%r335, %r335, %r218;
	ld.global.u32 	%r219, [%rd6+36];
	xor.b32  	%r334, %r334, %r219;
$L__BB0_11:
	and.b32  	%r221, %r204, 4;
	setp.eq.s32 	%p7, %r221, 0;
	@%p7 bra 	$L__BB0_13;
	ld.global.u32 	%r222, [%rd6+40];
	xor.b32  	%r338, %r338, %r222;
	ld.global.u32 	%r223, [%rd6+44];
	xor.b32  	%r337, %r337, %r223;
	ld.global.u32 	%r224, [%rd6+48];
	xor.b32  	%r336, %r336, %r224;
	ld.global.u32 	%r225, [%rd6+52];
	xor.b32  	%r335, %r335, %r225;
	ld.global.u32 	%r226, [%rd6+56];
	xor.b32  	%r334, %r334, %r226;
$L__BB0_13:
	and.b32  	%r228, %r204, 8;
	setp.eq.s32 	%p8, %r228, 0;
	@%p8 bra 	$L__BB0_15;
	ld.global.u32 	%r229, [%rd6+60];
	xor.b32  	%r338, %r338, %r229;
	ld.global.u32 	%r230, [%rd6+64];
	xor.b32  	%r337, %r337, %r230;
	ld.global.u32 	%r231, [%rd6+68];
	xor.b32  	%r336, %r336, %r231;
	ld.global.u32 	%r232, [%rd6+72];
	xor.b32  	%r335, %r335, %r232;
	ld.global.u32 	%r233, [%rd6+76];
	xor.b32  	%r334, %r334, %r233;
$L__BB0_15:
	and.b32  	%r235, %r204, 16;
	setp.eq.s32 	%p9, %r235, 0;
	@%p9 bra 	$L__BB0_17;
	ld.global.u32 	%r236, [%rd6+80];
	xor.b32  	%r338, %r338, %r236;
	ld.global.u32 	%r237, [%rd6+84];
	xor.b32  	%r337, %r337, %r237;
	ld.global.u32 	%r238, [%rd6+88];
	xor.b32  	%r336, %r336, %r238;
	ld.global.u32 	%r239, [%rd6+92];
	xor.b32  	%r335, %r335, %r239;
	ld.global.u32 	%r240, [%rd6+96];
	xor.b32  	%r334, %r334, %r240;
$L__BB0_17:
	and.b32  	%r242, %r204, 32;
	setp.eq.s32 	%p10, %r242, 0;
	@%p10 bra 	$L__BB0_19;
	ld.global.u32 	%r243, [%rd6+100];
	xor.b32  	%r338, %r338, %r243;
	ld.global.u32 	%r244, [%rd6+104];
	xor.b32  	%r337, %r337, %r244;
	ld.global.u32 	%r245, [%rd6+108];
	xor.b32  	%r336, %r336, %r245;
	ld.global.u32 	%r246, [%rd6+112];
	xor.b32  	%r335, %r335, %r246;
	ld.global.u32 	%r247, [%rd6+116];
	xor.b32  	%r334, %r334, %r247;
$L__BB0_19:
	and.b32  	%r249, %r204, 64;
	setp.eq.s32 	%p11, %r249, 0;
	@%p11 bra 	$L__BB0_21;
	ld.global.u32 	%r250, [%rd6+120];
	xor.b32  	%r338, %r338, %r250;
	ld.global.u32 	%r251, [%rd6+124];
	xor.b32  	%r337, %r337, %r251;
	ld.global.u32 	%r252, [%rd6+128];
	xor.b32  	%r336, %r336, %r252;
	ld.global.u32 	%r253, [%rd6+132];
	xor.b32  	%r335, %r335, %r253;
	ld.global.u32 	%r254, [%rd6+136];
	xor.b32  	%r334, %r334, %r254;
$L__BB0_21:
	and.b32  	%r256, %r204, 128;
	setp.eq.s32 	%p12, %r256, 0;
	@%p12 bra 	$L__BB0_23;
	ld.global.u32 	%r257, [%rd6+140];
	xor.b32  	%r338, %r338, %r257;
	ld.global.u32 	%r258, [%rd6+144];
	xor.b32  	%r337, %r337, %r258;
	ld.global.u32 	%r259, [%rd6+148];
	xor.b32  	%r336, %r336, %r259;
	ld.global.u32 	%r260, [%rd6+152];
	xor.b32  	%r335, %r335, %r260;
	ld.global.u32 	%r261, [%rd6+156];
	xor.b32  	%r334, %r334, %r261;
$L__BB0_23:
	and.b32  	%r263, %r204, 256;
	setp.eq.s32 	%p13, %r263, 0;
	@%p13 bra 	$L__BB0_25;
	ld.global.u32 	%r264, [%rd6+160];
	xor.b32  	%r338, %r338, %r264;
	ld.global.u32 	%r265, [%rd6+164];
	xor.b32  	%r337, %r337, %r265;
	ld.global.u32 	%r266, [%rd6+168];
	xor.b32  	%r336, %r336, %r266;
	ld.global.u32 	%r267, [%rd6+172];
	xor.b32  	%r335, %r335, %r267;
	ld.global.u32 	%r268, [%rd6+176];
	xor.b32  	%r334, %r334, %r268;
$L__BB0_25:
	and.b32  	%r270, %r204, 512;
	setp.eq.s32 	%p14, %r270, 0;
	@%p14 bra 	$L__BB0_27;
	ld.global.u32 	%r271, [%rd6+180];
	xor.b32  	%r338, %r338, %r271;
	ld.global.u32 	%r272, [%rd6+184];
	xor.b32  	%r337, %r337, %r272;
	ld.global.u32 	%r273, [%rd6+188];
	xor.b32  	%r336, %r336, %r273;
	ld.global.u32 	%r274, [%rd6+192];
	xor.b32  	%r335, %r335, %r274;
	ld.global.u32 	%r275, [%rd6+196];
	xor.b32  	%r334, %r334, %r275;
$L__BB0_27:
	and.b32  	%r277, %r204, 1024;
	setp.eq.s32 	%p15, %r277, 0;
	@%p15 bra 	$L__BB0_29;
	ld.global.u32 	%r278, [%rd6+200];
	xor.b32  	%r338, %r338, %r278;
	ld.global.u32 	%r279, [%rd6+204];
	xor.b32  	%r337, %r337, %r279;
	ld.global.u32 	%r280, [%rd6+208];
	xor.b32  	%r336, %r336, %r280;
	ld.global.u32 	%r281, [%rd6+212];
	xor.b32  	%r335, %r335, %r281;
	ld.global.u32 	%r282, [%rd6+216];
	xor.b32  	%r334, %r334, %r282;
$L__BB0_29:
	and.b32  	%r284, %r204, 2048;
	setp.eq.s32 	%p16, %r284, 0;
	@%p16 bra 	$L__BB0_31;
	ld.global.u32 	%r285, [%rd6+220];
	xor.b32  	%r338, %r338, %r285;
	ld.global.u32 	%r286, [%rd6+224];
	xor.b32  	%r337, %r337, %r286;
	ld.global.u32 	%r287, [%rd6+228];
	xor.b32  	%r336, %r336, %r287;
	ld.global.u32 	%r288, [%rd6+232];
	xor.b32  	%r335, %r335, %r288;
	ld.global.u32 	%r289, [%rd6+236];
	xor.b32  	%r334, %r334, %r289;
$L__BB0_31:
	and.b32  	%r291, %r204, 4096;
	setp.eq.s32 	%p17, %r291, 0;
	@%p17 bra 	$L__BB0_33;
	ld.global.u32 	%r292, [%rd6+240];
	xor.b32  	%r338, %r338, %r292;
	ld.global.u32 	%r293, [%rd6+244];
	xor.b32  	%r337, %r337, %r293;
	ld.global.u32 	%r294, [%rd6+248];
	xor.b32  	%r336, %r336, %r294;
	ld.global.u32 	%r295, [%rd6+252];
	xor.b32  	%r335, %r335, %r295;
	ld.global.u32 	%r296, [%rd6+256];
	xor.b32  	%r334, %r334, %r296;
$L__BB0_33:
	and.b32  	%r298, %r204, 8192;
	setp.eq.s32 	%p18, %r298, 0;
	@%p18 bra 	$L__BB0_35;
	ld.global.u32 	%r299, [%rd6+260];
	xor.b32  	%r338, %r338, %r299;
	ld.global.u32 	%r300, [%rd6+264];
	xor.b32  	%r337, %r337, %r300;
	ld.global.u32 	%r301, [%rd6+268];
	xor.b32  	%r336, %r336, %r301;
	ld.global.u32 	%r302, [%rd6+272];
	xor.b32  	%r335, %r335, %r302;
	ld.global.u32 	%r303, [%rd6+276];
	xor.b32  	%r334, %r334, %r303;
$L__BB0_35:
	and.b32  	%r305, %r204, 16384;
	setp.eq.s32 	%p19, %r305, 0;
	@%p19 bra 	$L__BB0_37;
	ld.global.u32 	%r306, [%rd6+280];
	xor.b32  	%r338, %r338, %r306;
	ld.global.u32 	%r307, [%rd6+284];
	xor.b32  	%r337, %r337, %r307;
	ld.global.u32 	%r308, [%rd6+288];
	xor.b32  	%r336, %r336, %r308;
	ld.global.u32 	%r309, [%rd6+292];
	xor.b32  	%r335, %r335, %r309;
	ld.global.u32 	%r310, [%rd6+296];
	xor.b32  	%r334, %r334, %r310;
$L__BB0_37:
	and.b32  	%r312, %r204, 32768;
	setp.eq.s32 	%p20, %r312, 0;
	@%p20 bra 	$L__BB0_39;
	ld.global.u32 	%r313, [%rd6+300];
	xor.b32  	%r338, %r338, %r313;
	ld.global.u32 	%r314, [%rd6+304];
	xor.b32  	%r337, %r337, %r314;
	ld.global.u32 	%r315, [%rd6+308];
	xor.b32  	%r336, %r336, %r315;
	ld.global.u32 	%r316, [%rd6+312];
	xor.b32  	%r335, %r335, %r316;
	ld.global.u32 	%r317, [%rd6+316];
	xor.b32  	%r334, %r334, %r317;
$L__BB0_39:
	add.s32 	%r333, %r333, 16;
	setp.ne.s32 	%p21, %r333, 32;
	@%p21 bra 	$L__BB0_7;
	mad.lo.s32 	%r318, %r327, -31, %r12;
	add.s32 	%r327, %r318, 1;
	setp.ne.s32 	%p22, %r327, 5;
	@%p22 bra 	$L__BB0_6;
	st.global.u32 	[%rd2+4], %r338;
	st.global.u32 	[%rd2+8], %r337;
	st.global.u32 	[%rd2+12], %r336;
	st.global.u32 	[%rd2+16], %r335;
	st.global.u32 	[%rd2+20], %r334;
	add.s32 	%r321, %r321, 1;
	setp.lt.u32 	%p23, %r321, %r3;
	@%p23 bra 	$L__BB0_5;
$L__BB0_42:
	shr.u64 	%rd7, %rd18, 2;
	add.s32 	%r320, %r320, 1;
	setp.gt.u64 	%p24, %rd18, 3;
	mov.u64 	%rd18, %rd7;
	@%p24 bra 	$L__BB0_3;
$L__BB0_43:
	mov.b32 	%r319, 0;
	st.global.v2.u32 	[%rd2+24], {%r319, %r319};
	st.global.u32 	[%rd2+32], %r319;
	mov.b64 	%rd17, 0;
	st.global.u64 	[%rd2+40], %rd17;
$L__BB0_44:
	ret;

}
	// .globl	_Z10gpuFitnessPKiS0_Piii
.visible .entry _Z10gpuFitnessPKiS0_Piii(
	.param .u64 .ptr .align 1 _Z10gpuFitnessPKiS0_Piii_param_0,
	.param .u64 .ptr .align 1 _Z10gpuFitnessPKiS0_Piii_param_1,
	.param .u64 .ptr .align 1 _Z10gpuFitnessPKiS0_Piii_param_2,
	.param .u32 _Z10gpuFitnessPKiS0_Piii_param_3,
	.param .u32 _Z10gpuFitnessPKiS0_Piii_param_4
)
{
	.reg .pred 	%p<11>;
	.reg .b32 	%r<124>;
	.reg .b64 	%rd<54>;

	ld.param.u64 	%rd5, [_Z10gpuFitnessPKiS0_Piii_param_0];
	ld.param.u64 	%rd6, [_Z10gpuFitnessPKiS0_Piii_param_1];
	ld.param.u64 	%rd4, [_Z10gpuFitnessPKiS0_Piii_param_2];
	ld.param.u32 	%r30, [_Z10gpuFitnessPKiS0_Piii_param_3];
	ld.param.u32 	%r29, [_Z10gpuFitnessPKiS0_Piii_param_4];
	cvta.to.global.u64 	%rd1, %rd6;
	cvta.to.global.u64 	%rd2, %rd5;
	mov.u32 	%r31, %ctaid.x;
	mov.u32 	%r32, %ntid.x;
	mov.u32 	%r33, %tid.x;
	mad.lo.s32 	%r1, %r31, %r32, %r33;
	setp.ge.s32 	%p1, %r1, %r30;
	@%p1 bra 	$L__BB1_14;
	mul.lo.s32 	%r2, %r29, %r1;
	add.s32 	%r3, %r29, -1;
	setp.lt.s32 	%p2, %r29, 2;
	mov.b32 	%r123, 0;
	@%p2 bra 	$L__BB1_13;
	add.s32 	%r37, %r29, -2;
	and.b32  	%r4, %r3, 7;
	setp.lt.u32 	%p3, %r37, 7;
	mov.b32 	%r118, 0;
	mov.u32 	%r123, %r118;
	@%p3 bra 	$L__BB1_5;
	and.b32  	%r118, %r3, -8;
	neg.s32 	%r112, %r118;
	add.s64 	%rd3, %rd2, 16;
	mov.b32 	%r123, 0;
	mov.u32 	%r111, %r2;
$L__BB1_4:
	.pragma "nounroll";
	mul.wide.s32 	%rd7, %r111, 4;
	add.s64 	%rd8, %rd3, %rd7;
	ld.global.nc.u32 	%r39, [%rd8+-16];
	ld.global.nc.u32 	%r40, [%rd8+-12];
	mad.lo.s32 	%r41, %r39, %r29, %r40;
	mul.wide.s32 	%rd9, %r41, 4;
	add.s64 	%rd10, %rd1, %rd9;
	ld.global.nc.u32 	%r42, [%rd10];
	add.s32 	%r43, %r42, %r123;
	ld.global.nc.u32 	%r44, [%rd8+-8];
	mad.lo.s32 	%r45, %r40, %r29, %r44;
	mul.wide.s32 	%rd11, %r45, 4;
	add.s64 	%rd12, %rd1, %rd11;
	ld.global.nc.u32 	%r46, [%rd12];
	add.s32 	%r47, %r46, %r43;
	ld.global.nc.u32 	%r48, [%rd8+-4];
	mad.lo.s32 	%r49, %r44, %r29, %r48;
	mul.wide.s32 	%rd13, %r49, 4;
	add.s64 	%rd14, %rd1, %rd13;
	ld.global.nc.u32 	%r50, [%rd14];
	add.s32 	%r51, %r50, %r47;
	ld.global.nc.u32 	%r52, [%rd8];
	mad.lo.s32 	%r53, %r48, %r29, %r52;
	mul.wide.s32 	%rd15, %r53, 4;
	add.s64 	%rd16, %rd1, %rd15;
	ld.global.nc.u32 	%r54, [%rd16];
	add.s32 	%r55, %r54, %r51;
	ld.global.nc.u32 	%r56, [%rd8+4];
	mad.lo.s32 	%r57, %r52, %r29, %r56;
	mul.wide.s32 	%rd17, %r57, 4;
	add.s64 	%rd18, %rd1, %rd17;
	ld.global.nc.u32 	%r58, [%rd18];
	add.s32 	%r59, %r58, %r55;
	ld.global.nc.u32 	%r60, [%rd8+8];
	mad.lo.s32 	%r61, %r56, %r29, %r60;
	mul.wide.s32 	%rd19, %r61, 4;
	add.s64 	%rd20, %rd1, %rd19;
	ld.global.nc.u32 	%r62, [%rd20];
	add.s32 	%r63, %r62, %r59;
	ld.global.nc.u32 	%r64, [%rd8+12];
	mad.lo.s32 	%r65, %r60, %r29, %r64;
	mul.wide.s32 	%rd21, %r65, 4;
	add.s64 	%rd22, %rd1, %rd21;
	ld.global.nc.u32 	%r66, [%rd22];
	add.s32 	%r67, %r66, %r63;
	ld.global.nc.u32 	%r68, [%rd8+16];
	mad.lo.s32 	%r69, %r64, %r29, %r68;
	mul.wide.s32 	%rd23, %r69, 4;
	add.s64 	%rd24, %rd1, %rd23;
	ld.global.nc.u32 	%r70, [%rd24];
	add.s32 	%r123, %r70, %r67;
	add.s32 	%r112, %r112, 8;
	add.s32 	%r111, %r111, 8;
	setp.ne.s32 	%p4, %r112, 0;
	@%p4 bra 	$L__BB1_4;
$L__BB1_5:
	setp.eq.s32 	%p5, %r4, 0;
	@%p5 bra 	$L__BB1_13;
	and.b32  	%r16, %r3, 3;
	setp.lt.u32 	%p6, %r4, 4;
	@%p6 bra 	$L__BB1_8;
	add.s32 	%r72, %r118, %r2;
	mul.wide.s32 	%rd25, %r72, 4;
	add.s64 	%rd26, %rd2, %rd25;
	ld.global.nc.u32 	%r73, [%rd26];
	ld.global.nc.u32 	%r74, [%rd26+4];
	mad.lo.s32 	%r75, %r73, %r29, %r74;
	mul.wide.s32 	%rd27, %r75, 4;
	add.s64 	%rd28, %rd1, %rd27;
	ld.global.nc.u32 	%r76, [%rd28];
	add.s32 	%r77, %r76, %r123;
	ld.global.nc.u32 	%r78, [%rd26+8];
	mad.lo.s32 	%r79, %r74, %r29, %r78;
	mul.wide.s32 	%rd29, %r79, 4;
	add.s64 	%rd30, %rd1, %rd29;
	ld.global.nc.u32 	%r80, [%rd30];
	add.s32 	%r81, %r80, %r77;
	ld.global.nc.u32 	%r82, [%rd26+12];
	mad.lo.s32 	%r83, %r78, %r29, %r82;
	mul.wide.s32 	%rd31, %r83, 4;
	add.s64 	%rd32, %rd1, %rd31;
	ld.global.nc.u32 	%r84, [%rd32];
	add.s32 	%r85, %r84, %r81;
	ld.global.nc.u32 	%r86, [%rd26+16];
	mad.lo.s32 	%r87, %r82, %r29, %r86;
	mul.wide.s32 	%rd33, %r87, 4;
	add.s64 	%rd34, %rd1, %rd33;
	ld.global.nc.u32 	%r88, [%rd34];
	add.s32 	%r123, %r88, %r85;
	add.s32 	%r118, %r118, 4;
$L__BB1_8:
	setp.eq.s32 	%p7, %r16, 0;
	@%p7 bra 	$L__BB1_13;
	setp.eq.s32 	%p8, %r16, 1;
	@%p8 bra 	$L__BB1_11;
	add.s32 	%r90, %r118, %r2;
	mul.wide.s32 	%rd35, %r90, 4;
	add.s64 	%rd36, %rd2, %rd35;
	ld.global.nc.u32 	%r91, [%rd36];
	ld.global.nc.u32 	%r92, [%rd36+4];
	mad.lo.s32 	%r93, %r91, %r29, %r92;
	mul.wide.s32 	%rd37, %r93, 4;
	add.s64 	%rd38, %rd1, %rd37;
	ld.global.nc.u32 	%r94, [%rd38];
	add.s32 	%r95, %r94, %r123;
	ld.global.nc.u32 	%r96, [%rd36+8];
	mad.lo.s32 	%r97, %r92, %r29, %r96;
	mul.wide.s32 	%rd39, %r97, 4;
	add.s64 	%rd40, %rd1, %rd39;
	ld.global.nc.u32 	%r98, [%rd40];
	add.s32 	%r123, %r98, %r95;
	add.s32 	%r118, %r118, 2;
$L__BB1_11:
	and.b32  	%r99, %r3, 1;
	setp.eq.b32 	%p9, %r99, 1;
	not.pred 	%p10, %p9;
	@%p10 bra 	$L__BB1_13;
	add.s32 	%r100, %r118, %r2;
	mul.wide.s32 	%rd41, %r100, 4;
	add.s64 	%rd42, %rd2, %rd41;
	ld.global.nc.u32 	%r101, [%rd42];
	ld.global.nc.u32 	%r102, [%rd42+4];
	mad.lo.s32 	%r103, %r101, %r29, %r102;
	mul.wide.s32 	%rd43, %r103, 4;
	add.s64 	%rd44, %rd1, %rd43;
	ld.global.nc.u32 	%r104, [%rd44];
	add.s32 	%r123, %r104, %r123;
$L__BB1_13:
	add.s32 	%r105, %r3, %r2;
	mul.wide.s32 	%rd45, %r105, 4;
	add.s64 	%rd46, %rd2, %rd45;
	ld.global.nc.u32 	%r106, [%rd46];
	mul.wide.s32 	%rd47, %r2, 4;
	add.s64 	%rd48, %rd2, %rd47;
	ld.global.nc.u32 	%r107, [%rd48];
	mad.lo.s32 	%r108, %r106, %r29, %r107;
	mul.wide.s32 	%rd49, %r108, 4;
	add.s64 	%rd50, %rd1, %rd49;
	ld.global.nc.u32 	%r109, [%rd50];
	add.s32 	%r110, %r109, %r123;
	cvta.to.global.u64 	%rd51, %rd4;
	mul.wide.s32 	%rd52, %r1, 4;
	add.s64 	%rd53, %rd51, %rd52;
	st.global.u32 	[%rd53], %r110;
$L__BB1_14:
	ret;

}
	// .globl	_Z7gpu2OptPiPKiS1_ii
.visible .entry _Z7gpu2OptPiPKiS1_ii(
	.param .u64 .ptr .align 1 _Z7gpu2OptPiPKiS1_ii_param_0,
	.param .u64 .ptr .align 1 _Z7gpu2OptPiPKiS1_ii_param_1,
	.param .u64 .ptr .align 1 _Z7gpu2OptPiPKiS1_ii_param_2,
	.param .u32 _Z7gpu2OptPiPKiS1_ii_param_3,
	.param .u32 _Z7gpu2OptPiPKiS1_ii_param_4
)
{
	.reg .pred 	%p<20>;
	.reg .b16 	%rs<16>;
	.reg .b32 	%r<148>;
	.reg .b64 	%rd<51>;

	ld.param.u64 	%rd12, [_Z7gpu2OptPiPKiS1_ii_param_1];
	ld.param.u64 	%rd11, [_Z7gpu2OptPiPKiS1_ii_param_2];
	ld.param.u32 	%r39, [_Z7gpu2OptPiPKiS1_ii_param_3];
	ld.param.u32 	%r38, [_Z7gpu2OptPiPKiS1_ii_param_4];
	cvta.to.global.u64 	%rd1, %rd12;
	mov.u32 	%r1, %ctaid.x;
	setp.ge.s32 	%p1, %r1, %r39;
	@%p1 bra 	$L__BB2_24;
	ld.param.u64 	%rd48, [_Z7gpu2OptPiPKiS1_ii_param_0];
	cvta.to.global.u64 	%rd13, %rd11;
	cvta.to.global.u64 	%rd2, %rd48;
	mul.wide.u32 	%rd14, %r1, 4;
	add.s64 	%rd15, %rd13, %rd14;
	ld.global.u32 	%r2, [%rd15];
	setp.lt.s32 	%p2, %r38, 3;
	@%p2 bra 	$L__BB2_24;
	mul.lo.s32 	%r41, %r2, %r38;
	mul.wide.s32 	%rd16, %r41, 4;
	add.s64 	%rd3, %rd2, %rd16;
	add.s64 	%rd4, %rd3, -28;
	mov.b32 	%r135, 0;
$L__BB2_3:
	mov.b16 	%rs15, 0;
	mov.b32 	%r136, 0;
$L__BB2_4:
	add.s32 	%r5, %r136, 2;
	add.s32 	%r6, %r136, 1;
	mul.wide.u32 	%rd17, %r136, 4;
	add.s64 	%rd18, %rd3, %rd17;
	ld.global.u32 	%r44, [%rd18+4];
	ld.global.u32 	%r45, [%rd18];
	mul.lo.s32 	%r7, %r45, %r38;
	add.s32 	%r46, %r7, %r44;
	mul.wide.s32 	%rd19, %r46, 4;
	add.s64 	%rd20, %rd1, %rd19;
	ld.global.nc.u32 	%r8, [%rd20];
	mul.lo.s32 	%r9, %r44, %r38;
	mov.b32 	%r137, 0;
	mov.u32 	%r138, %r5;
$L__BB2_5:
	mov.u32 	%r143, %r138;
	add.s32 	%r47, %r6, %r137;
	max.s32 	%r48, %r5, %r47;
	sub.s32 	%r49, %r48, %r136;
	add.s32 	%r50, %r49, -2;
	setp.ne.s32 	%p3, %r50, 0;
	selp.s32 	%r51, -1, 0, %p3;
	selp.b32 	%r52, 2, 1, %p3;
	add.s32 	%r53, %r50, %r51;
	shr.u32 	%r54, %r53, 1;
	add.s32 	%r13, %r52, %r54;
	selp.u32 	%r55, 1, 0, %p3;
	add.s32 	%r14, %r54, %r55;
	mul.wide.u32 	%rd21, %r143, 4;
	add.s64 	%rd22, %rd3, %rd21;
	ld.global.u32 	%r56, [%rd22];
	add.s32 	%r138, %r143, 1;
	rem.u32 	%r57, %r138, %r38;
	mul.wide.u32 	%rd23, %r57, 4;
	add.s64 	%rd24, %rd3, %rd23;
	ld.global.u32 	%r58, [%rd24];
	mad.lo.s32 	%r59, %r56, %r38, %r58;
	mul.wide.s32 	%rd25, %r59, 4;
	add.s64 	%rd26, %rd1, %rd25;
	ld.global.nc.u32 	%r60, [%rd26];
	add.s32 	%r61, %r60, %r8;
	add.s32 	%r62, %r56, %r7;
	mul.wide.s32 	%rd27, %r62, 4;
	add.s64 	%rd28, %rd1, %rd27;
	ld.global.nc.u32 	%r63, [%rd28];
	add.s32 	%r64, %r58, %r9;
	mul.wide.s32 	%rd29, %r64, 4;
	add.s64 	%rd30, %rd1, %rd29;
	ld.global.nc.u32 	%r65, [%rd30];
	add.s32 	%r66, %r65, %r63;
	setp.ge.s32 	%p4, %r66, %r61;
	@%p4 bra 	$L__BB2_7;
	setp.lt.u32 	%p5, %r6, %r143;
	mov.b16 	%rs15, 1;
	@%p5 bra 	$L__BB2_8;
$L__BB2_7:
	setp.eq.s32 	%p15, %r138, %r38;
	add.s32 	%r137, %r137, 1;
	@%p15 bra 	$L__BB2_22;
	bra.uni 	$L__BB2_5;
$L__BB2_8:
	setp.lt.u32 	%p6, %r14, 15;
	mov.u32 	%r144, %r6;
	@%p6 bra 	$L__BB2_12;
	ld.param.u64 	%rd49, [_Z7gpu2OptPiPKiS1_ii_param_0];
	mul.wide.u32 	%rd31, %r6, 4;
	cvta.to.global.u64 	%rd32, %rd49;
	add.s64 	%rd34, %rd16, %rd32;
	add.s64 	%rd35, %rd34, %rd31;
	add.s64 	%rd50, %rd35, 32;
	and.b32  	%r68, %r13, -16;
	neg.s32 	%r139, %r68;
	mov.u32 	%r140, %r136;
$L__BB2_10:
	.pragma "nounroll";
	mul.wide.s32 	%rd36, %r143, 4;
	add.s64 	%rd37, %rd4, %rd36;
	ld.global.u32 	%r69, [%rd50+-32];
	ld.global.u32 	%r70, [%rd37+28];
	st.global.u32 	[%rd50+-32], %r70;
	st.global.u32 	[%rd37+28], %r69;
	ld.global.u32 	%r71, [%rd50+-28];
	ld.global.u32 	%r72, [%rd37+24];
	st.global.u32 	[%rd50+-28], %r72;
	st.global.u32 	[%rd37+24], %r71;
	ld.global.u32 	%r73, [%rd50+-24];
	ld.global.u32 	%r74, [%rd37+20];
	st.global.u32 	[%rd50+-24], %r74;
	st.global.u32 	[%rd37+20], %r73;
	ld.global.u32 	%r75, [%rd50+-20];
	ld.global.u32 	%r76, [%rd37+16];
	st.global.u32 	[%rd50+-20], %r76;
	st.global.u32 	[%rd37+16], %r75;
	ld.global.u32 	%r77, [%rd50+-16];
	ld.global.u32 	%r78, [%rd37+12];
	st.global.u32 	[%rd50+-16], %r78;
	st.global.u32 	[%rd37+12], %r77;
	ld.global.u32 	%r79, [%rd50+-12];
	ld.global.u32 	%r80, [%rd37+8];
	st.global.u32 	[%rd50+-12], %r80;
	st.global.u32 	[%rd37+8], %r79;
	ld.global.u32 	%r81, [%rd50+-8];
	ld.global.u32 	%r82, [%rd37+4];
	st.global.u32 	[%rd50+-8], %r82;
	st.global.u32 	[%rd37+4], %r81;
	ld.global.u32 	%r83, [%rd50+-4];
	ld.global.u32 	%r84, [%rd37];
	st.global.u32 	[%rd50+-4], %r84;
	st.global.u32 	[%rd37], %r83;
	ld.global.u32 	%r85, [%rd50];
	ld.global.u32 	%r86, [%rd37+-4];
	st.global.u32 	[%rd50], %r86;
	st.global.u32 	[%rd37+-4], %r85;
	ld.global.u32 	%r87, [%rd50+4];
	ld.global.u32 	%r88, [%rd37+-8];
	st.global.u32 	[%rd50+4], %r88;
	st.global.u32 	[%rd37+-8], %r87;
	ld.global.u32 	%r89, [%rd50+8];
	ld.global.u32 	%r90, [%rd37+-12];
	st.global.u32 	[%rd50+8], %r90;
	st.global.u32 	[%rd37+-12], %r89;
	ld.global.u32 	%r91, [%rd50+12];
	ld.global.u32 	%r92, [%rd37+-16];
	st.global.u32 	[%rd50+12], %r92;
	st.global.u32 	[%rd37+-16], %r91;
	ld.global.u32 	%r93, [%rd50+16];
	ld.global.u32 	%r94, [%rd37+-20];
	st.global.u32 	[%rd50+16], %r94;
	st.global.u32 	[%rd37+-20], %r93;
	ld.global.u32 	%r95, [%rd50+20];
	ld.global.u32 	%r96, [%rd37+-24];
	st.global.u32 	[%rd50+20], %r96;
	st.global.u32 	[%rd37+-24], %r95;
	ld.global.u32 	%r97, [%rd50+24];
	ld.global.u32 	%r98, [%rd37+-28];
	st.global.u32 	[%rd50+24], %r98;
	st.global.u32 	[%rd37+-28], %r97;
	ld.global.u32 	%r99, [%rd50+28];
	ld.global.u32 	%r100, [%rd37+-32];
	st.global.u32 	[%rd50+28], %r100;
	st.global.u32 	[%rd37+-32], %r99;
	add.s32 	%r143, %r143, -16;
	add.s32 	%r140, %r140, 16;
	add.s32 	%r139, %r139, 16;
	add.s64 	%rd50, %rd50, 64;
	setp.eq.s32 	%p7, %r139, 0;
	@%p7 bra 	$L__BB2_11;
	bra.uni 	$L__BB2_10;
$L__BB2_11:
	add.s32 	%r144, %r140, 1;
$L__BB2_12:
	and.b32  	%r101, %r13, 15;
	setp.eq.s32 	%p8, %r101, 0;
	@%p8 bra 	$L__BB2_7;
	add.s32 	%r103, %r101, -1;
	setp.lt.u32 	%p9, %r103, 7;
	@%p9 bra 	$L__BB2_15;
	mul.wide.u32 	%rd38, %r144, 4;
	add.s64 	%rd39, %rd3, %rd38;
	ld.global.u32 	%r104, [%rd39];
	mul.wide.s32 	%rd40, %r143, 4;
	add.s64 	%rd41, %rd3, %rd40;
	ld.global.u32 	%r105, [%rd41];
	st.global.u32 	[%rd39], %r105;
	st.global.u32 	[%rd41], %r104;
	ld.global.u32 	%r106, [%rd39+4];
	ld.global.u32 	%r107, [%rd41+-4];
	st.global.u32 	[%rd39+4], %r107;
	st.global.u32 	[%rd41+-4], %r106;
	ld.global.u32 	%r108, [%rd39+8];
	ld.global.u32 	%r109, [%rd41+-8];
	st.global.u32 	[%rd39+8], %r109;
	st.global.u32 	[%rd41+-8], %r108;
	ld.global.u32 	%r110, [%rd39+12];
	ld.global.u32 	%r111, [%rd41+-12];
	st.global.u32 	[%rd39+12], %r111;
	st.global.u32 	[%rd41+-12], %r110;
	ld.global.u32 	%r112, [%rd39+16];
	ld.global.u32 	%r113, [%rd41+-16];
	st.global.u32 	[%rd39+16], %r113;
	st.global.u32 	[%rd41+-16], %r112;
	ld.global.u32 	%r114, [%rd39+20];
	ld.global.u32 	%r115, [%rd41+-20];
	st.global.u32 	[%rd39+20], %r115;
	st.global.u32 	[%rd41+-20], %r114;
	ld.global.u32 	%r116, [%rd39+24];
	ld.global.u32 	%r117, [%rd41+-24];
	st.global.u32 	[%rd39+24], %r117;
	st.global.u32 	[%rd41+-24], %r116;
	ld.global.u32 	%r118, [%rd39+28];
	ld.global.u32 	%r119, [%rd41+-28];
	st.global.u32 	[%rd39+28], %r119;
	st.global.u32 	[%rd41+-28], %r118;
	add.s32 	%r143, %r143, -8;
	add.s32 	%r144, %r144, 8;
$L__BB2_15:
	and.b32  	%r32, %r13, 7;
	setp.eq.s32 	%p10, %r32, 0;
	@%p10 bra 	$L__BB2_7;
	and.b32  	%r33, %r13, 3;
	setp.lt.u32 	%p11, %r32, 4;
	@%p11 bra 	$L__BB2_18;
	mul.wide.u32 	%rd42, %r144, 4;
	add.s64 	%rd43, %rd3, %rd42;
	ld.global.u32 	%r120, [%rd43];
	mul.wide.s32 	%rd44, %r143, 4;
	add.s64 	%rd45, %rd3, %rd44;
	ld.global.u32 	%r121, [%rd45];
	st.global.u32 	[%rd43], %r121;
	st.global.u32 	[%rd45], %r120;
	ld.global.u32 	%r122, [%rd43+4];
	ld.global.u32 	%r123, [%rd45+-4];
	st.global.u32 	[%rd43+4], %r123;
	st.global.u32 	[%rd45+-4], %r122;
	ld.global.u32 	%r124, [%rd43+8];
	ld.global.u32 	%r125, [%rd45+-8];
	st.global.u32 	[%rd43+8], %r125;
	st.global.u32 	[%rd45+-8], %r124;
	ld.global.u32 	%r126, [%rd43+12];
	ld.global.u32 	%r127, [%rd45+-12];
	st.global.u32 	[%rd43+12], %r127;
	st.global.u32 	[%rd45+-12], %r126;
	add.s32 	%r143, %r143, -4;
	add.s32 	%r144, %r144, 4;
$L__BB2_18:
	setp.eq.s32 	%p12, %r33, 0;
	@%p12 bra 	$L__BB2_7;
	mul.wide.u32 	%rd46, %r144, 4;
	add.s64 	%rd8, %rd3, %rd46;
	ld.global.u32 	%r128, [%rd8];
	mul.wide.s32 	%rd47, %r143, 4;
	add.s64 	%rd9, %rd3, %rd47;
	ld.global.u32 	%r129, [%rd9];
	st.global.u32 	[%rd8], %r129;
	st.global.u32 	[%rd9], %r128;
	setp.eq.s32 	%p13, %r33, 1;
	@%p13 bra 	$L__BB2_7;
	ld.global.u32 	%r130, [%rd8+4];
	ld.global.u32 	%r131, [%rd9+-4];
	st.global.u32 	[%rd8+4], %r131;
	st.global.u32 	[%rd9+-4], %r130;
	setp.eq.s32 	%p14, %r33, 2;
	@%p14 bra 	$L__BB2_7;
	ld.global.u32 	%r132, [%rd8+8];
	ld.global.u32 	%r133, [%rd9+-8];
	st.global.u32 	[%rd8+8], %r133;
	st.global.u32 	[%rd9+-8], %r132;
	bra.uni 	$L__BB2_7;
$L__BB2_22:
	add.s32 	%r134, %r38, -3;
	setp.eq.s32 	%p16, %r136, %r134;
	mov.u32 	%r136, %r6;
	@%p16 bra 	$L__BB2_23;
	bra.uni 	$L__BB2_4;
$L__BB2_23:
	and.b16  	%rs12, %rs15, 255;
	setp.ne.s16 	%p17, %rs12, 0;
	setp.lt.u32 	%p18, %r135, 49;
	and.pred  	%p19, %p17, %p18;
	add.s32 	%r135, %r135, 1;
	@%p19 bra 	$L__BB2_3;
$L__BB2_24:
	ret;

}
	// .globl	_Z8gpuBreedPKiPiS0_iiiP17curandStateXORWOW
.visible .entry _Z8gpuBreedPKiPiS0_iiiP17curandStateXORWOW(
	.param .u64 .ptr .align 1 _Z8gpuBreedPKiPiS0_iiiP17curandStateXORWOW_param_0,
	.param .u64 .ptr .align 1 _Z8gpuBreedPKiPiS0_iiiP17curandStateXORWOW_param_1,
	.param .u64 .ptr .align 1 _Z8gpuBreedPKiPiS0_iiiP17curandStateXORWOW_param_2,
	.param .u32 _Z8gpuBreedPKiPiS0_iiiP17curandStateXORWOW_param_3,
	.param .u32 _Z8gpuBreedPKiPiS0_iiiP17curandStateXORWOW_param_4,
	.param .u32 _Z8gpuBreedPKiPiS0_iiiP17curandStateXORWOW_param_5,
	.param .u64 .ptr .align 1 _Z8gpuBreedPKiPiS0_iiiP17curandStateXORWOW_param_6
)
{
	.local .align 16 .b8 	__local_depot3[2048];
	.reg .b64 	%SP;
	.reg .b64 	%SPL;
	.reg .pred 	%p<55>;
	.reg .b16 	%rs<35>;
	.reg .b32 	%r<389>;
	.reg .b32 	%f<6>;
	.reg .b64 	%rd<267>;
	.reg .b64 	%fd<4>;

	mov.u64 	%SPL, __local_depot3;
	ld.param.u32 	%r142, [_Z8gpuBreedPKiPiS0_iiiP17curandStateXORWOW_param_3];
	ld.param.u32 	%r143, [_Z8gpuBreedPKiPiS0_iiiP17curandStateXORWOW_param_4];
	ld.param.u32 	%r144, [_Z8gpuBreedPKiPiS0_iiiP17curandStateXORWOW_param_5];
	add.u64 	%rd1, %SPL, 0;
	mov.u32 	%r145, %ctaid.x;
	mov.u32 	%r146, %ntid.x;
	mov.u32 	%r147, %tid.x;
	mad.lo.s32 	%r1, %r145, %r146, %r147;
	setp.ge.s32 	%p1, %r1, %r142;
	setp.lt.s32 	%p2, %r1, %r144;
	or.pred  	%p3, %p1, %p2;
	@%p3 bra 	$L__BB3_76;
	ld.param.u64 	%rd260, [_Z8gpuBreedPKiPiS0_iiiP17curandStateXORWOW_param_6];
	ld.param.u32 	%r341, [_Z8gpuBreedPKiPiS0_iiiP17curandStateXORWOW_param_3];
	ld.param.u64 	%rd259, [_Z8gpuBreedPKiPiS0_iiiP17curandStateXORWOW_param_2];
	cvta.to.global.u64 	%rd34, %rd260;
	cvta.to.global.u64 	%rd35, %rd259;
	mul.wide.s32 	%rd36, %r1, 48;
	add.s64 	%rd2, %rd34, %rd36;
	ld.global.v2.u32 	{%r2, %r148}, [%rd2];
	ld.global.v2.u32 	{%r149, %r150}, [%rd2+8];
	ld.global.v2.u32 	{%r151, %r3}, [%rd2+16];
	shr.u32 	%r152, %r148, 2;
	xor.b32  	%r153, %r152, %r148;
	shl.b32 	%r154, %r3, 4;
	shl.b32 	%r155, %r153, 1;
	xor.b32  	%r156, %r154, %r155;
	xor.b32  	%r157, %r156, %r3;
	xor.b32  	%r381, %r157, %r153;
	add.s32 	%r158, %r2, %r381;
	add.s32 	%r159, %r158, 362437;
	rem.u32 	%r160, %r159, %r341;
	shr.u32 	%r161, %r149, 2;
	xor.b32  	%r162, %r161, %r149;
	shl.b32 	%r163, %r381, 4;
	shl.b32 	%r164, %r162, 1;
	xor.b32  	%r165, %r164, %r163;
	xor.b32  	%r166, %r165, %r162;
	xor.b32  	%r380, %r166, %r381;
	add.s32 	%r167, %r2, %r380;
	add.s32 	%r168, %r167, 724874;
	rem.u32 	%r169, %r168, %r341;
	mul.wide.s32 	%rd37, %r160, 4;
	add.s64 	%rd38, %rd35, %rd37;
	ld.global.nc.u32 	%r170, [%rd38];
	mul.wide.s32 	%rd39, %r169, 4;
	add.s64 	%rd40, %rd35, %rd39;
	ld.global.nc.u32 	%r171, [%rd40];
	setp.lt.s32 	%p4, %r170, %r171;
	selp.b32 	%r172, %r160, %r169, %p4;
	shr.u32 	%r173, %r150, 2;
	xor.b32  	%r174, %r173, %r150;
	shl.b32 	%r175, %r380, 4;
	shl.b32 	%r176, %r174, 1;
	xor.b32  	%r177, %r176, %r175;
	xor.b32  	%r178, %r177, %r174;
	xor.b32  	%r6, %r178, %r380;
	add.s32 	%r179, %r2, %r6;
	add.s32 	%r180, %r179, 1087311;
	rem.u32 	%r181, %r180, %r341;
	shr.u32 	%r182, %r151, 2;
	xor.b32  	%r183, %r182, %r151;
	shl.b32 	%r184, %r6, 4;
	shl.b32 	%r185, %r183, 1;
	xor.b32  	%r186, %r185, %r184;
	xor.b32  	%r187, %r186, %r183;
	xor.b32  	%r7, %r187, %r6;
	add.s32 	%r188, %r2, %r7;
	add.s32 	%r189, %r188, 1449748;
	rem.u32 	%r190, %r189, %r341;
	mul.wide.s32 	%rd41, %r181, 4;
	add.s64 	%rd42, %rd35, %rd41;
	ld.global.nc.u32 	%r191, [%rd42];
	mul.wide.s32 	%rd43, %r190, 4;
	add.s64 	%rd44, %rd35, %rd43;
	ld.global.nc.u32 	%r192, [%rd44];
	setp.lt.s32 	%p5, %r191, %r192;
	selp.b32 	%r193, %r181, %r190, %p5;
	mul.lo.s32 	%r8, %r172, %r143;
	mul.lo.s32 	%r194, %r193, %r143;
	cvt.s64.s32 	%rd3, %r194;
	setp.gt.s32 	%p6, %r143, 2048;
	@%p6 bra 	$L__BB3_76;
	ld.param.u64 	%rd256, [_Z8gpuBreedPKiPiS0_iiiP17curandStateXORWOW_param_1];
	ld.param.u64 	%rd238, [_Z8gpuBreedPKiPiS0_iiiP17curandStateXORWOW_param_0];
	ld.global.v2.u32 	{%r9, %r10}, [%rd2+24];
	ld.global.f32 	%f1, [%rd2+32];
	ld.global.f64 	%fd1, [%rd2+40];
	cvta.to.global.u64 	%rd45, %rd238;
	mul.wide.s32 	%rd46, %r8, 4;
	add.s64 	%rd4, %rd45, %rd46;
	mul.lo.s32 	%r199, %r143, %r1;
	cvta.to.global.u64 	%rd47, %rd256;
	mul.wide.s32 	%rd48, %r199, 4;
	add.s64 	%rd5, %rd47, %rd48;
	shr.u32 	%r200, %r3, 2;
	xor.b32  	%r201, %r200, %r3;
	shl.b32 	%r202, %r7, 4;
	shl.b32 	%r203, %r201, 1;
	xor.b32  	%r204, %r203, %r202;
	xor.b32  	%r205, %r204, %r201;
	xor.b32  	%r11, %r205, %r7;
	add.s32 	%r382, %r2, 1812185;
	add.s32 	%r206, %r11, %r382;
	cvt.rn.f32.u32 	%f2, %r206;
	fma.rn.f32 	%f3, %f2, 0f2F800000, 0f2F000000;
	cvt.f64.f32 	%fd2, %f3;
	setp.lt.f64 	%p7, %fd2, 0d3FECCCCCCCCCCCCD;
	@%p7 bra 	$L__BB3_16;
	setp.lt.s32 	%p8, %r143, 1;
	mov.u32 	%r377, %r11;
	mov.u32 	%r378, %r7;
	mov.u32 	%r379, %r6;
	@%p8 bra 	$L__BB3_73;
	add.s32 	%r208, %r143, -1;
	setp.lt.u32 	%p9, %r208, 15;
	mov.b32 	%r373, 0;
	@%p9 bra 	$L__BB3_7;
	ld.param.u64 	%rd257, [_Z8gpuBreedPKiPiS0_iiiP17curandStateXORWOW_param_1];
	ld.param.u64 	%rd239, [_Z8gpuBreedPKiPiS0_iiiP17curandStateXORWOW_param_0];
	mov.u32 	%r211, %tid.x;
	mad.lo.s32 	%r212, %r145, %r146, %r211;
	mul.lo.s32 	%r213, %r143, %r212;
	and.b32  	%r373, %r143, 2147483632;
	neg.s32 	%r362, %r373;
	mul.wide.s32 	%rd49, %r8, 4;
	cvta.to.global.u64 	%rd50, %rd239;
	add.s64 	%rd51, %rd49, %rd50;
	add.s64 	%rd264, %rd51, 32;
	mul.wide.s32 	%rd52, %r213, 4;
	cvta.to.global.u64 	%rd53, %rd257;
	add.s64 	%rd54, %rd52, %rd53;
	add.s64 	%rd263, %rd54, 32;
$L__BB3_6:
	.pragma "nounroll";
	ld.global.nc.u32 	%r215, [%rd264+-32];
	st.global.u32 	[%rd263+-32], %r215;
	ld.global.nc.u32 	%r216, [%rd264+-28];
	st.global.u32 	[%rd263+-28], %r216;
	ld.global.nc.u32 	%r217, [%rd264+-24];
	st.global.u32 	[%rd263+-24], %r217;
	ld.global.nc.u32 	%r218, [%rd264+-20];
	st.global.u32 	[%rd263+-20], %r218;
	ld.global.nc.u32 	%r219, [%rd264+-16];
	st.global.u32 	[%rd263+-16], %r219;
	ld.global.nc.u32 	%r220, [%rd264+-12];
	st.global.u32 	[%rd263+-12], %r220;
	ld.global.nc.u32 	%r221, [%rd264+-8];
	st.global.u32 	[%rd263+-8], %r221;
	ld.global.nc.u32 	%r222, [%rd264+-4];
	st.global.u32 	[%rd263+-4], %r222;
	ld.global.nc.u32 	%r223, [%rd264];
	st.global.u32 	[%rd263], %r223;
	ld.global.nc.u32 	%r224, [%rd264+4];
	st.global.u32 	[%rd263+4], %r224;
	ld.global.nc.u32 	%r225, [%rd264+8];
	st.global.u32 	[%rd263+8], %r225;
	ld.global.nc.u32 	%r226, [%rd264+12];
	st.global.u32 	[%rd263+12], %r226;
	ld.global.nc.u32 	%r227, [%rd264+16];
	st.global.u32 	[%rd263+16], %r227;
	ld.global.nc.u32 	%r228, [%rd264+20];
	st.global.u32 	[%rd263+20], %r228;
	ld.global.nc.u32 	%r229, [%rd264+24];
	st.global.u32 	[%rd263+24], %r229;
	ld.global.nc.u32 	%r230, [%rd264+28];
	st.global.u32 	[%rd263+28], %r230;
	add.s32 	%r362, %r362, 16;
	add.s64 	%rd264, %rd264, 64;
	add.s64 	%rd263, %rd263, 64;
	setp.eq.s32 	%p10, %r362, 0;
	@%p10 bra 	$L__BB3_7;
	bra.uni 	$L__BB3_6;
$L__BB3_7:
	and.b32  	%r115, %r143, 15;
	setp.eq.s32 	%p11, %r115, 0;
	mov.u32 	%r377, %r11;
	mov.u32 	%r378, %r7;
	mov.u32 	%r379, %r6;
	@%p11 bra 	$L__BB3_73;
	setp.lt.u32 	%p12, %r115, 8;
	@%p12 bra 	$L__BB3_10;
	mul.wide.u32 	%rd55, %r373, 4;
	add.s64 	%rd56, %rd4, %rd55;
	ld.global.nc.u32 	%r231, [%rd56];
	add.s64 	%rd57, %rd5, %rd55;
	st.global.u32 	[%rd57], %r231;
	ld.global.nc.u32 	%r232, [%rd56+4];
	st.global.u32 	[%rd57+4], %r232;
	ld.global.nc.u32 	%r233, [%rd56+8];
	st.global.u32 	[%rd57+8], %r233;
	ld.global.nc.u32 	%r234, [%rd56+12];
	st.global.u32 	[%rd57+12], %r234;
	ld.global.nc.u32 	%r235, [%rd56+16];
	st.global.u32 	[%rd57+16], %r235;
	ld.global.nc.u32 	%r236, [%rd56+20];
	st.global.u32 	[%rd57+20], %r236;
	ld.global.nc.u32 	%r237, [%rd56+24];
	st.global.u32 	[%rd57+24], %r237;
	ld.global.nc.u32 	%r238, [%rd56+28];
	st.global.u32 	[%rd57+28], %r238;
	add.s32 	%r373, %r373, 8;
$L__BB3_10:
	and.b32  	%r118, %r143, 7;
	setp.eq.s32 	%p13, %r118, 0;
	mov.u32 	%r377, %r11;
	mov.u32 	%r378, %r7;
	mov.u32 	%r379, %r6;
	@%p13 bra 	$L__BB3_73;
	and.b32  	%r119, %r143, 3;
	setp.lt.u32 	%p14, %r118, 4;
	@%p14 bra 	$L__BB3_13;
	mul.wide.u32 	%rd58, %r373, 4;
	add.s64 	%rd59, %rd4, %rd58;
	ld.global.nc.u32 	%r239, [%rd59];
	add.s64 	%rd60, %rd5, %rd58;
	st.global.u32 	[%rd60], %r239;
	ld.global.nc.u32 	%r240, [%rd59+4];
	st.global.u32 	[%rd60+4], %r240;
	ld.global.nc.u32 	%r241, [%rd59+8];
	st.global.u32 	[%rd60+8], %r241;
	ld.global.nc.u32 	%r242, [%rd59+12];
	st.global.u32 	[%rd60+12], %r242;
	add.s32 	%r373, %r373, 4;
$L__BB3_13:
	setp.eq.s32 	%p15, %r119, 0;
	mov.u32 	%r377, %r11;
	mov.u32 	%r378, %r7;
	mov.u32 	%r379, %r6;
	@%p15 bra 	$L__BB3_73;
	ld.param.u64 	%rd258, [_Z8gpuBreedPKiPiS0_iiiP17curandStateXORWOW_param_1];
	ld.param.u64 	%rd240, [_Z8gpuBreedPKiPiS0_iiiP17curandStateXORWOW_param_0];
	mov.u32 	%r244, %ntid.x;
	mov.u32 	%r245, %tid.x;
	mad.lo.s32 	%r246, %r145, %r244, %r245;
	mul.lo.s32 	%r247, %r143, %r246;
	mul.wide.s32 	%rd61, %r247, 4;
	mul.wide.u32 	%rd62, %r373, 4;
	add.s64 	%rd63, %rd61, %rd62;
	cvta.to.global.u64 	%rd64, %rd258;
	add.s64 	%rd266, %rd64, %rd63;
	mul.wide.s32 	%rd65, %r8, 4;
	add.s64 	%rd66, %rd65, %rd62;
	cvta.to.global.u64 	%rd67, %rd240;
	add.s64 	%rd265, %rd67, %rd66;
	neg.s32 	%r376, %r119;
$L__BB3_15:
	.pragma "nounroll";
	ld.global.nc.u32 	%r248, [%rd265];
	st.global.u32 	[%rd266], %r248;
	add.s64 	%rd266, %rd266, 4;
	add.s64 	%rd265, %rd265, 4;
	add.s32 	%r376, %r376, 1;
	setp.ne.s32 	%p16, %r376, 0;
	mov.u32 	%r377, %r11;
	mov.u32 	%r378, %r7;
	mov.u32 	%r379, %r6;
	@%p16 bra 	$L__BB3_15;
	bra.uni 	$L__BB3_73;
$L__BB3_16:
	shr.u32 	%r249, %r381, 2;
	xor.b32  	%r250, %r249, %r381;
	shl.b32 	%r251, %r11, 4;
	shl.b32 	%r252, %r250, 1;
	xor.b32  	%r253, %r252, %r251;
	xor.b32  	%r254, %r253, %r250;
	xor.b32  	%r378, %r254, %r11;
	add.s32 	%r255, %r2, %r378;
	add.s32 	%r256, %r255, 2174622;
	rem.u32 	%r257, %r256, %r143;
	shr.u32 	%r258, %r380, 2;
	xor.b32  	%r259, %r258, %r380;
	shl.b32 	%r260, %r378, 4;
	shl.b32 	%r261, %r259, 1;
	xor.b32  	%r262, %r261, %r260;
	xor.b32  	%r263, %r262, %r259;
	xor.b32  	%r377, %r263, %r378;
	add.s32 	%r382, %r2, 2537059;
	add.s32 	%r264, %r377, %r382;
	rem.u32 	%r265, %r264, %r143;
	min.s32 	%r348, %r257, %r265;
	max.s32 	%r363, %r257, %r265;
	setp.lt.s32 	%p17, %r143, 1;
	@%p17 bra 	$L__BB3_29;
	add.s32 	%r267, %r143, -1;
	setp.lt.u32 	%p18, %r267, 15;
	mov.b32 	%r342, 0;
	@%p18 bra 	$L__BB3_20;
	and.b32  	%r342, %r143, 2147483632;
	neg.s32 	%r349, %r342;
	mov.u64 	%rd262, %rd1;
$L__BB3_19:
	.pragma "nounroll";
	mov.b32 	%r269, 0;
	st.local.v4.b32 	[%rd262], {%r269, %r269, %r269, %r269};
	add.s32 	%r349, %r349, 16;
	add.s64 	%rd262, %rd262, 16;
	setp.eq.s32 	%p19, %r349, 0;
	@%p19 bra 	$L__BB3_20;
	bra.uni 	$L__BB3_19;
$L__BB3_20:
	and.b32  	%r270, %r143, 15;
	setp.eq.s32 	%p20, %r270, 0;
	@%p20 bra 	$L__BB3_29;
	and.b32  	%r21, %r143, 7;
	setp.lt.u32 	%p21, %r270, 8;
	@%p21 bra 	$L__BB3_23;
	cvt.u64.u32 	%rd68, %r342;
	add.s64 	%rd69, %rd1, %rd68;
	mov.b16 	%rs1, 0;
	st.local.u8 	[%rd69], %rs1;
	st.local.u8 	[%rd69+1], %rs1;
	st.local.u8 	[%rd69+2], %rs1;
	st.local.u8 	[%rd69+3], %rs1;
	st.local.u8 	[%rd69+4], %rs1;
	st.local.u8 	[%rd69+5], %rs1;
	st.local.u8 	[%rd69+6], %rs1;
	st.local.u8 	[%rd69+7], %rs1;
	add.s32 	%r342, %r342, 8;
$L__BB3_23:
	setp.eq.s32 	%p22, %r21, 0;
	@%p22 bra 	$L__BB3_29;
	and.b32  	%r24, %r143, 3;
	setp.lt.u32 	%p23, %r21, 4;
	@%p23 bra 	$L__BB3_26;
	cvt.u64.u32 	%rd70, %r342;
	add.s64 	%rd71, %rd1, %rd70;
	mov.b16 	%rs2, 0;
	st.local.u8 	[%rd71], %rs2;
	st.local.u8 	[%rd71+1], %rs2;
	st.local.u8 	[%rd71+2], %rs2;
	st.local.u8 	[%rd71+3], %rs2;
	add.s32 	%r342, %r342, 4;
$L__BB3_26:
	setp.eq.s32 	%p24, %r24, 0;
	@%p24 bra 	$L__BB3_29;
	cvt.u64.u32 	%rd72, %r342;
	add.s64 	%rd261, %rd1, %rd72;
	neg.s32 	%r345, %r24;
$L__BB3_28:
	.pragma "nounroll";
	mov.b16 	%rs3, 0;
	st.local.u8 	[%rd261], %rs3;
	add.s64 	%rd261, %rd261, 1;
	add.s32 	%r345, %r345, 1;
	setp.ne.s32 	%p25, %r345, 0;
	@%p25 bra 	$L__BB3_28;
$L__BB3_29:
	sub.s32 	%r272, %r363, %r348;
	add.s32 	%r273, %r272, 1;
	and.b32  	%r30, %r273, 3;
	setp.eq.s32 	%p26, %r30, 0;
	@%p26 bra 	$L__BB3_32;
	neg.s32 	%r346, %r30;
$L__BB3_31:
	.pragma "nounroll";
	mul.wide.s32 	%rd73, %r348, 4;
	add.s64 	%rd74, %rd4, %rd73;
	ld.global.nc.u32 	%r274, [%rd74];
	add.s64 	%rd75, %rd5, %rd73;
	st.global.u32 	[%rd75], %r274;
	cvt.s64.s32 	%rd76, %r274;
	add.s64 	%rd77, %rd1, %rd76;
	mov.b16 	%rs4, 1;
	st.local.u8 	[%rd77], %rs4;
	add.s32 	%r348, %r348, 1;
	add.s32 	%r346, %r346, 1;
	setp.ne.s32 	%p27, %r346, 0;
	@%p27 bra 	$L__BB3_31;
$L__BB3_32:
	setp.lt.u32 	%p28, %r272, 3;
	@%p28 bra 	$L__BB3_34;
$L__BB3_33:
	mul.wide.s32 	%rd78, %r348, 4;
	add.s64 	%rd79, %rd4, %rd78;
	ld.global.nc.u32 	%r276, [%rd79];
	add.s64 	%rd80, %rd5, %rd78;
	st.global.u32 	[%rd80], %r276;
	cvt.s64.s32 	%rd81, %r276;
	add.s64 	%rd82, %rd1, %rd81;
	mov.b16 	%rs5, 1;
	st.local.u8 	[%rd82], %rs5;
	ld.global.nc.u32 	%r277, [%rd79+4];
	st.global.u32 	[%rd80+4], %r277;
	cvt.s64.s32 	%rd83, %r277;
	add.s64 	%rd84, %rd1, %rd83;
	st.local.u8 	[%rd84], %rs5;
	ld.global.nc.u32 	%r278, [%rd79+8];
	st.global.u32 	[%rd80+8], %r278;
	cvt.s64.s32 	%rd85, %r278;
	add.s64 	%rd86, %rd1, %rd85;
	st.local.u8 	[%rd86], %rs5;
	ld.global.nc.u32 	%r279, [%rd79+12];
	st.global.u32 	[%rd80+12], %r279;
	cvt.s64.s32 	%rd87, %r279;
	add.s64 	%rd88, %rd1, %rd87;
	st.local.u8 	[%rd88], %rs5;
	add.s32 	%r41, %r348, 4;
	add.s32 	%r280, %r348, 3;
	setp.lt.s32 	%p29, %r280, %r363;
	mov.u32 	%r348, %r41;
	@%p29 bra 	$L__BB3_33;
$L__BB3_34:
	setp.lt.s32 	%p30, %r143, 1;
	add.s32 	%r281, %r363, 1;
	rem.s32 	%r354, %r281, %r143;
	mov.u32 	%r379, %r11;
	mov.u32 	%r380, %r7;
	mov.u32 	%r381, %r6;
	@%p30 bra 	$L__BB3_73;
	add.s32 	%r282, %r143, -1;
	setp.lt.u32 	%p31, %r282, 7;
	@%p31 bra 	$L__BB3_54;
	and.b32  	%r283, %r143, 2147483640;
	neg.s32 	%r351, %r283;
$L__BB3_37:
	.pragma "nounroll";
	ld.param.u64 	%rd241, [_Z8gpuBreedPKiPiS0_iiiP17curandStateXORWOW_param_0];
	add.s32 	%r284, %r363, 1;
	rem.s32 	%r47, %r284, %r143;
	cvt.s64.s32 	%rd89, %r47;
	add.s64 	%rd90, %rd89, %rd3;
	cvta.to.global.u64 	%rd91, %rd241;
	shl.b64 	%rd92, %rd90, 2;
	add.s64 	%rd93, %rd91, %rd92;
	ld.global.nc.u32 	%r48, [%rd93];
	cvt.s64.s32 	%rd94, %r48;
	add.s64 	%rd95, %rd1, %rd94;
	ld.local.u8 	%rs6, [%rd95];
	setp.ne.s16 	%p32, %rs6, 0;
	@%p32 bra 	$L__BB3_39;
	mul.wide.s32 	%rd96, %r354, 4;
	add.s64 	%rd97, %rd5, %rd96;
	st.global.u32 	[%rd97], %r48;
	mov.b16 	%rs7, 1;
	st.local.u8 	[%rd95], %rs7;
	add.s32 	%r285, %r354, 1;
	rem.s32 	%r354, %r285, %r143;
$L__BB3_39:
	ld.param.u64 	%rd242, [_Z8gpuBreedPKiPiS0_iiiP17curandStateXORWOW_param_0];
	add.s32 	%r286, %r47, 1;
	rem.s32 	%r51, %r286, %r143;
	cvt.s64.s32 	%rd100, %r51;
	add.s64 	%rd101, %rd100, %rd3;
	cvta.to.global.u64 	%rd102, %rd242;
	shl.b64 	%rd103, %rd101, 2;
	add.s64 	%rd104, %rd102, %rd103;
	ld.global.nc.u32 	%r52, [%rd104];
	cvt.s64.s32 	%rd105, %r52;
	add.s64 	%rd106, %rd1, %rd105;
	ld.local.u8 	%rs8, [%rd106];
	setp.ne.s16 	%p33, %rs8, 0;
	@%p33 bra 	$L__BB3_41;
	mul.wide.s32 	%rd107, %r354, 4;
	add.s64 	%rd108, %rd5, %rd107;
	st.global.u32 	[%rd108], %r52;
	mov.b16 	%rs9, 1;
	st.local.u8 	[%rd106], %rs9;
	add.s32 	%r287, %r354, 1;
	rem.s32 	%r354, %r287, %r143;
$L__BB3_41:
	ld.param.u64 	%rd243, [_Z8gpuBreedPKiPiS0_iiiP17curandStateXORWOW_param_0];
	add.s32 	%r288, %r51, 1;
	rem.s32 	%r55, %r288, %r143;
	cvt.s64.s32 	%rd111, %r55;
	add.s64 	%rd112, %rd111, %rd3;
	cvta.to.global.u64 	%rd113, %rd243;
	shl.b64 	%rd114, %rd112, 2;
	add.s64 	%rd115, %rd113, %rd114;
	ld.global.nc.u32 	%r56, [%rd115];
	cvt.s64.s32 	%rd116, %r56;
	add.s64 	%rd117, %rd1, %rd116;
	ld.local.u8 	%rs10, [%rd117];
	setp.ne.s16 	%p34, %rs10, 0;
	@%p34 bra 	$L__BB3_43;
	mul.wide.s32 	%rd118, %r354, 4;
	add.s64 	%rd119, %rd5, %rd118;
	st.global.u32 	[%rd119], %r56;
	mov.b16 	%rs11, 1;
	st.local.u8 	[%rd117], %rs11;
	add.s32 	%r289, %r354, 1;
	rem.s32 	%r354, %r289, %r143;
$L__BB3_43:
	ld.param.u64 	%rd244, [_Z8gpuBreedPKiPiS0_iiiP17curandStateXORWOW_param_0];
	add.s32 	%r290, %r55, 1;
	rem.s32 	%r59, %r290, %r143;
	cvt.s64.s32 	%rd122, %r59;
	add.s64 	%rd123, %rd122, %rd3;
	cvta.to.global.u64 	%rd124, %rd244;
	shl.b64 	%rd125, %rd123, 2;
	add.s64 	%rd126, %rd124, %rd125;
	ld.global.nc.u32 	%r60, [%rd126];
	cvt.s64.s32 	%rd127, %r60;
	add.s64 	%rd128, %rd1, %rd127;
	ld.local.u8 	%rs12, [%rd128];
	setp.ne.s16 	%p35, %rs12, 0;
	@%p35 bra 	$L__BB3_45;
	mul.wide.s32 	%rd129, %r354, 4;
	add.s64 	%rd130, %rd5, %rd129;
	st.global.u32 	[%rd130], %r60;
	mov.b16 	%rs13, 1;
	st.local.u8 	[%rd128], %rs13;
	add.s32 	%r291, %r354, 1;
	rem.s32 	%r354, %r291, %r143;
$L__BB3_45:
	ld.param.u64 	%rd245, [_Z8gpuBreedPKiPiS0_iiiP17curandStateXORWOW_param_0];
	add.s32 	%r292, %r59, 1;
	rem.s32 	%r63, %r292, %r143;
	cvt.s64.s32 	%rd133, %r63;
	add.s64 	%rd134, %rd133, %rd3;
	cvta.to.global.u64 	%rd135, %rd245;
	shl.b64 	%rd136, %rd134, 2;
	add.s64 	%rd137, %rd135, %rd136;
	ld.global.nc.u32 	%r64, [%rd137];
	cvt.s64.s32 	%rd138, %r64;
	add.s64 	%rd139, %rd1, %rd138;
	ld.local.u8 	%rs14, [%rd139];
	setp.ne.s16 	%p36, %rs14, 0;
	@%p36 bra 	$L__BB3_47;
	mul.wide.s32 	%rd140, %r354, 4;
	add.s64 	%rd141, %rd5, %rd140;
	st.global.u32 	[%rd141], %r64;
	mov.b16 	%rs15, 1;
	st.local.u8 	[%rd139], %rs15;
	add.s32 	%r293, %r354, 1;
	rem.s32 	%r354, %r293, %r143;
$L__BB3_47:
	ld.param.u64 	%rd246, [_Z8gpuBreedPKiPiS0_iiiP17curandStateXORWOW_param_0];
	add.s32 	%r294, %r63, 1;
	rem.s32 	%r67, %r294, %r143;
	cvt.s64.s32 	%rd144, %r67;
	add.s64 	%rd145, %rd144, %rd3;
	cvta.to.global.u64 	%rd146, %rd246;
	shl.b64 	%rd147, %rd145, 2;
	add.s64 	%rd148, %rd146, %rd147;
	ld.global.nc.u32 	%r68, [%rd148];
	cvt.s64.s32 	%rd149, %r68;
	add.s64 	%rd150, %rd1, %rd149;
	ld.local.u8 	%rs16, [%rd150];
	setp.ne.s16 	%p37, %rs16, 0;
	@%p37 bra 	$L__BB3_49;
	mul.wide.s32 	%rd151, %r354, 4;
	add.s64 	%rd152, %rd5, %rd151;
	st.global.u32 	[%rd152], %r68;
	mov.b16 	%rs17, 1;
	st.local.u8 	[%rd150], %rs17;
	add.s32 	%r295, %r354, 1;
	rem.s32 	%r354, %r295, %r143;
$L__BB3_49:
	ld.param.u64 	%rd247, [_Z8gpuBreedPKiPiS0_iiiP17curandStateXORWOW_param_0];
	add.s32 	%r296, %r67, 1;
	rem.s32 	%r71, %r296, %r143;
	cvt.s64.s32 	%rd155, %r71;
	add.s64 	%rd156, %rd155, %rd3;
	cvta.to.global.u64 	%rd157, %rd247;
	shl.b64 	%rd158, %rd156, 2;
	add.s64 	%rd159, %rd157, %rd158;
	ld.global.nc.u32 	%r72, [%rd159];
	cvt.s64.s32 	%rd160, %r72;
	add.s64 	%rd161, %rd1, %rd160;
	ld.local.u8 	%rs18, [%rd161];
	setp.ne.s16 	%p38, %rs18, 0;
	@%p38 bra 	$L__BB3_51;
	mul.wide.s32 	%rd162, %r354, 4;
	add.s64 	%rd163, %rd5, %rd162;
	st.global.u32 	[%rd163], %r72;
	mov.b16 	%rs19, 1;
	st.local.u8 	[%rd161], %rs19;
	add.s32 	%r297, %r354, 1;
	rem.s32 	%r354, %r297, %r143;
$L__BB3_51:
	ld.param.u64 	%rd248, [_Z8gpuBreedPKiPiS0_iiiP17curandStateXORWOW_param_0];
	add.s32 	%r298, %r71, 1;
	rem.s32 	%r363, %r298, %r143;
	cvt.s64.s32 	%rd166, %r363;
	add.s64 	%rd167, %rd166, %rd3;
	cvta.to.global.u64 	%rd168, %rd248;
	shl.b64 	%rd169, %rd167, 2;
	add.s64 	%rd170, %rd168, %rd169;
	ld.global.nc.u32 	%r76, [%rd170];
	cvt.s64.s32 	%rd171, %r76;
	add.s64 	%rd172, %rd1, %rd171;
	ld.local.u8 	%rs20, [%rd172];
	setp.ne.s16 	%p39, %rs20, 0;
	@%p39 bra 	$L__BB3_53;
	mul.wide.s32 	%rd173, %r354, 4;
	add.s64 	%rd174, %rd5, %rd173;
	st.global.u32 	[%rd174], %r76;
	mov.b16 	%rs21, 1;
	st.local.u8 	[%rd172], %rs21;
	add.s32 	%r299, %r354, 1;
	rem.s32 	%r354, %r299, %r143;
$L__BB3_53:
	add.s32 	%r351, %r351, 8;
	setp.eq.s32 	%p40, %r351, 0;
	@%p40 bra 	$L__BB3_54;
	bra.uni 	$L__BB3_37;
$L__BB3_54:
	and.b32  	%r85, %r143, 7;
	setp.eq.s32 	%p41, %r85, 0;
	mov.u32 	%r379, %r11;
	mov.u32 	%r380, %r7;
	mov.u32 	%r381, %r6;
	@%p41 bra 	$L__BB3_73;
	and.b32  	%r86, %r143, 3;
	setp.lt.u32 	%p42, %r85, 4;
	@%p42 bra 	$L__BB3_64;
	ld.param.u64 	%rd249, [_Z8gpuBreedPKiPiS0_iiiP17curandStateXORWOW_param_0];
	add.s32 	%r300, %r363, 1;
	rem.s32 	%r87, %r300, %r143;
	cvt.s64.s32 	%rd177, %r87;
	add.s64 	%rd178, %rd177, %rd3;
	cvta.to.global.u64 	%rd179, %rd249;
	shl.b64 	%rd180, %rd178, 2;
	add.s64 	%rd181, %rd179, %rd180;
	ld.global.nc.u32 	%r88, [%rd181];
	cvt.s64.s32 	%rd182, %r88;
	add.s64 	%rd17, %rd1, %rd182;
	ld.local.u8 	%rs22, [%rd17];
	setp.ne.s16 	%p43, %rs22, 0;
	@%p43 bra 	$L__BB3_58;
	mul.wide.s32 	%rd183, %r354, 4;
	add.s64 	%rd184, %rd5, %rd183;
	st.global.u32 	[%rd184], %r88;
	mov.b16 	%rs23, 1;
	st.local.u8 	[%rd17], %rs23;
	add.s32 	%r301, %r354, 1;
	rem.s32 	%r354, %r301, %r143;
$L__BB3_58:
	ld.param.u64 	%rd250, [_Z8gpuBreedPKiPiS0_iiiP17curandStateXORWOW_param_0];
	add.s32 	%r302, %r87, 1;
	rem.s32 	%r91, %r302, %r143;
	cvt.s64.s32 	%rd185, %r91;
	add.s64 	%rd186, %rd185, %rd3;
	cvta.to.global.u64 	%rd187, %rd250;
	shl.b64 	%rd188, %rd186, 2;
	add.s64 	%rd189, %rd187, %rd188;
	ld.global.nc.u32 	%r92, [%rd189];
	cvt.s64.s32 	%rd190, %r92;
	add.s64 	%rd18, %rd1, %rd190;
	ld.local.u8 	%rs24, [%rd18];
	setp.ne.s16 	%p44, %rs24, 0;
	@%p44 bra 	$L__BB3_60;
	mul.wide.s32 	%rd191, %r354, 4;
	add.s64 	%rd192, %rd5, %rd191;
	st.global.u32 	[%rd192], %r92;
	mov.b16 	%rs25, 1;
	st.local.u8 	[%rd18], %rs25;
	add.s32 	%r303, %r354, 1;
	rem.s32 	%r354, %r303, %r143;
$L__BB3_60:
	ld.param.u64 	%rd251, [_Z8gpuBreedPKiPiS0_iiiP17curandStateXORWOW_param_0];
	add.s32 	%r304, %r91, 1;
	rem.s32 	%r95, %r304, %r143;
	cvt.s64.s32 	%rd193, %r95;
	add.s64 	%rd194, %rd193, %rd3;
	cvta.to.global.u64 	%rd195, %rd251;
	shl.b64 	%rd196, %rd194, 2;
	add.s64 	%rd197, %rd195, %rd196;
	ld.global.nc.u32 	%r96, [%rd197];
	cvt.s64.s32 	%rd198, %r96;
	add.s64 	%rd19, %rd1, %rd198;
	ld.local.u8 	%rs26, [%rd19];
	setp.ne.s16 	%p45, %rs26, 0;
	@%p45 bra 	$L__BB3_62;
	mul.wide.s32 	%rd199, %r354, 4;
	add.s64 	%rd200, %rd5, %rd199;
	st.global.u32 	[%rd200], %r96;
	mov.b16 	%rs27, 1;
	st.local.u8 	[%rd19], %rs27;
	add.s32 	%r305, %r354, 1;
	rem.s32 	%r354, %r305, %r143;
$L__BB3_62:
	ld.param.u64 	%rd252, [_Z8gpuBreedPKiPiS0_iiiP17curandStateXORWOW_param_0];
	add.s32 	%r306, %r95, 1;
	rem.s32 	%r363, %r306, %r143;
	cvt.s64.s32 	%rd201, %r363;
	add.s64 	%rd202, %rd201, %rd3;
	cvta.to.global.u64 	%rd203, %rd252;
	shl.b64 	%rd204, %rd202, 2;
	add.s64 	%rd205, %rd203, %rd204;
	ld.global.nc.u32 	%r100, [%rd205];
	cvt.s64.s32 	%rd206, %r100;
	add.s64 	%rd20, %rd1, %rd206;
	ld.local.u8 	%rs28, [%rd20];
	setp.ne.s16 	%p46, %rs28, 0;
	@%p46 bra 	$L__BB3_64;
	mul.wide.s32 	%rd207, %r354, 4;
	add.s64 	%rd208, %rd5, %rd207;
	st.global.u32 	[%rd208], %r100;
	mov.b16 	%rs29, 1;
	st.local.u8 	[%rd20], %rs29;
	add.s32 	%r307, %r354, 1;
	rem.s32 	%r354, %r307, %r143;
$L__BB3_64:
	setp.eq.s32 	%p47, %r86, 0;
	mov.u32 	%r379, %r11;
	mov.u32 	%r380, %r7;
	mov.u32 	%r381, %r6;
	@%p47 bra 	$L__BB3_73;
	setp.eq.s32 	%p48, %r86, 1;
	@%p48 bra 	$L__BB3_70;
	ld.param.u64 	%rd253, [_Z8gpuBreedPKiPiS0_iiiP17curandStateXORWOW_param_0];
	add.s32 	%r308, %r363, 1;
	rem.s32 	%r104, %r308, %r143;
	cvt.s64.s32 	%rd209, %r104;
	add.s64 	%rd210, %rd209, %rd3;
	cvta.to.global.u64 	%rd211, %rd253;
	shl.b64 	%rd212, %rd210, 2;
	add.s64 	%rd213, %rd211, %rd212;
	ld.global.nc.u32 	%r105, [%rd213];
	cvt.s64.s32 	%rd214, %r105;
	add.s64 	%rd21, %rd1, %rd214;
	ld.local.u8 	%rs30, [%rd21];
	setp.ne.s16 	%p49, %rs30, 0;
	@%p49 bra 	$L__BB3_68;
	mul.wide.s32 	%rd215, %r354, 4;
	add.s64 	%rd216, %rd5, %rd215;
	st.global.u32 	[%rd216], %r105;
	mov.b16 	%rs31, 1;
	st.local.u8 	[%rd21], %rs31;
	add.s32 	%r309, %r354, 1;
	rem.s32 	%r354, %r309, %r143;
$L__BB3_68:
	ld.param.u64 	%rd254, [_Z8gpuBreedPKiPiS0_iiiP17curandStateXORWOW_param_0];
	add.s32 	%r310, %r104, 1;
	rem.s32 	%r363, %r310, %r143;
	cvt.s64.s32 	%rd217, %r363;
	add.s64 	%rd218, %rd217, %rd3;
	cvta.to.global.u64 	%rd219, %rd254;
	shl.b64 	%rd220, %rd218, 2;
	add.s64 	%rd221, %rd219, %rd220;
	ld.global.nc.u32 	%r109, [%rd221];
	cvt.s64.s32 	%rd222, %r109;
	add.s64 	%rd22, %rd1, %rd222;
	ld.local.u8 	%rs32, [%rd22];
	setp.ne.s16 	%p50, %rs32, 0;
	@%p50 bra 	$L__BB3_70;
	mul.wide.s32 	%rd223, %r354, 4;
	add.s64 	%rd224, %rd5, %rd223;
	st.global.u32 	[%rd224], %r109;
	mov.b16 	%rs33, 1;
	st.local.u8 	[%rd22], %rs33;
	add.s32 	%r311, %r354, 1;
	rem.s32 	%r354, %r311, %r143;
$L__BB3_70:
	and.b32  	%r312, %r143, 1;
	setp.eq.b32 	%p51, %r312, 1;
	not.pred 	%p52, %p51;
	mov.u32 	%r379, %r11;
	mov.u32 	%r380, %r7;
	mov.u32 	%r381, %r6;
	@%p52 bra 	$L__BB3_73;
	ld.param.u64 	%rd255, [_Z8gpuBreedPKiPiS0_iiiP17curandStateXORWOW_param_0];
	add.s32 	%r313, %r363, 1;
	rem.s32 	%r314, %r313, %r143;
	cvt.s64.s32 	%rd225, %r314;
	add.s64 	%rd226, %rd225, %rd3;
	cvta.to.global.u64 	%rd227, %rd255;
	shl.b64 	%rd228, %rd226, 2;
	add.s64 	%rd229, %rd227, %rd228;
	ld.global.nc.u32 	%r113, [%rd229];
	cvt.s64.s32 	%rd230, %r113;
	add.s64 	%rd231, %rd1, %rd230;
	ld.local.u8 	%rs34, [%rd231];
	setp.ne.s16 	%p53, %rs34, 0;
	mov.u32 	%r379, %r11;
	mov.u32 	%r380, %r7;
	mov.u32 	%r381, %r6;
	@%p53 bra 	$L__BB3_73;
	mul.wide.s32 	%rd232, %r354, 4;
	add.s64 	%rd233, %rd5, %rd232;
	st.global.u32 	[%rd233], %r113;
	mov.u32 	%r379, %r11;
	mov.u32 	%r380, %r7;
	mov.u32 	%r381, %r6;
$L__BB3_73:
	shr.u32 	%r315, %r381, 2;
	xor.b32  	%r316, %r315, %r381;
	shl.b32 	%r317, %r377, 4;
	shl.b32 	%r318, %r316, 1;
	xor.b32  	%r319, %r317, %r318;
	xor.b32  	%r320, %r319, %r377;
	xor.b32  	%r131, %r320, %r316;
	add.s32 	%r388, %r382, 362437;
	add.s32 	%r321, %r131, %r388;
	cvt.rn.f32.u32 	%f4, %r321;
	fma.rn.f32 	%f5, %f4, 0f2F800000, 0f2F000000;
	cvt.f64.f32 	%fd3, %f5;
	setp.geu.f64 	%p54, %fd3, 0d3FB999999999999A;
	mov.u32 	%r383, %r131;
	mov.u32 	%r384, %r377;
	mov.u32 	%r385, %r378;
	@%p54 bra 	$L__BB3_75;
	shr.u32 	%r322, %r380, 2;
	xor.b32  	%r323, %r322, %r380;
	shl.b32 	%r324, %r131, 4;
	shl.b32 	%r325, %r323, 1;
	xor.b32  	%r326, %r325, %r324;
	xor.b32  	%r327, %r326, %r323;
	xor.b32  	%r384, %r327, %r131;
	add.s32 	%r328, %r382, %r384;
	add.s32 	%r329, %r328, 724874;
	rem.u32 	%r330, %r329, %r143;
	shr.u32 	%r331, %r379, 2;
	xor.b32  	%r332, %r331, %r379;
	shl.b32 	%r333, %r384, 4;
	shl.b32 	%r334, %r332, 1;
	xor.b32  	%r335, %r334, %r333;
	xor.b32  	%r336, %r335, %r332;
	xor.b32  	%r383, %r336, %r384;
	add.s32 	%r388, %r382, 1087311;
	add.s32 	%r337, %r383, %r388;
	rem.u32 	%r338, %r337, %r143;
	mul.wide.s32 	%rd234, %r330, 4;
	add.s64 	%rd235, %rd5, %rd234;
	ld.global.u32 	%r339, [%rd235];
	mul.wide.s32 	%rd236, %r338, 4;
	add.s64 	%rd237, %rd5, %rd236;
	ld.global.u32 	%r340, [%rd237];
	st.global.u32 	[%rd235], %r340;
	st.global.u32 	[%rd237], %r339;
	mov.u32 	%r385, %r131;
	mov.u32 	%r379, %r377;
	mov.u32 	%r380, %r378;
$L__BB3_75:
	st.global.v2.u32 	[%rd2], {%r388, %r380};
	st.global.v2.u32 	[%rd2+8], {%r379, %r385};
	st.global.v2.u32 	[%rd2+16], {%r384, %r383};
	st.global.v2.u32 	[%rd2+24], {%r9, %r10};
	st.global.f32 	[%rd2+32], %f1;
	st.global.f64 	[%rd2+40], %fd1;
$L__BB3_76:
	ret;

}
	// .globl	_Z10copyElitesPKiPiS0_ii
.visible .entry _Z10copyElitesPKiPiS0_ii(
	.param .u64 .ptr .align 1 _Z10copyElitesPKiPiS0_ii_param_0,
	.param .u64 .ptr .align 1 _Z10copyElitesPKiPiS0_ii_param_1,
	.param .u64 .ptr .align 1 _Z10copyElitesPKiPiS0_ii_param_2,
	.param .u32 _Z10copyElitesPKiPiS0_ii_param_3,
	.param .u32 _Z10copyElitesPKiPiS0_ii_param_4
)
{
	.reg .pred 	%p<11>;
	.reg .b32 	%r<60>;
	.reg .b64 	%rd<50>;

	ld.param.u64 	%rd18, [_Z10copyElitesPKiPiS0_ii_param_0];
	ld.param.u64 	%rd19, [_Z10copyElitesPKiPiS0_ii_param_1];
	ld.param.u64 	%rd17, [_Z10copyElitesPKiPiS0_ii_param_2];
	ld.param.u32 	%r18, [_Z10copyElitesPKiPiS0_ii_param_3];
	ld.param.u32 	%r17, [_Z10copyElitesPKiPiS0_ii_param_4];
	cvta.to.global.u64 	%rd1, %rd19;
	cvta.to.global.u64 	%rd2, %rd18;
	mov.u32 	%r19, %ctaid.x;
	mov.u32 	%r20, %ntid.x;
	mov.u32 	%r21, %tid.x;
	mad.lo.s32 	%r1, %r19, %r20, %r21;
	setp.ge.s32 	%p1, %r1, %r18;
	@%p1 bra 	$L__BB4_14;
	cvta.to.global.u64 	%rd20, %rd17;
	mul.wide.s32 	%rd21, %r1, 4;
	add.s64 	%rd22, %rd20, %rd21;
	ld.global.nc.u32 	%r22, [%rd22];
	mul.lo.s32 	%r23, %r22, %r17;
	cvt.s64.s32 	%rd3, %r23;
	mul.lo.s32 	%r24, %r17, %r1;
	cvt.s64.s32 	%rd4, %r24;
	setp.lt.s32 	%p2, %r17, 1;
	@%p2 bra 	$L__BB4_14;
	and.b32  	%r2, %r17, 15;
	setp.lt.u32 	%p3, %r17, 16;
	mov.b32 	%r57, 0;
	@%p3 bra 	$L__BB4_5;
	and.b32  	%r57, %r17, 2147483632;
	neg.s32 	%r55, %r57;
	shl.b64 	%rd23, %rd3, 2;
	add.s64 	%rd24, %rd23, %rd2;
	add.s64 	%rd47, %rd24, 32;
	shl.b64 	%rd25, %rd4, 2;
	add.s64 	%rd26, %rd25, %rd1;
	add.s64 	%rd46, %rd26, 32;
$L__BB4_4:
	.pragma "nounroll";
	ld.global.nc.u32 	%r26, [%rd47+-32];
	st.global.u32 	[%rd46+-32], %r26;
	ld.global.nc.u32 	%r27, [%rd47+-28];
	st.global.u32 	[%rd46+-28], %r27;
	ld.global.nc.u32 	%r28, [%rd47+-24];
	st.global.u32 	[%rd46+-24], %r28;
	ld.global.nc.u32 	%r29, [%rd47+-20];
	st.global.u32 	[%rd46+-20], %r29;
	ld.global.nc.u32 	%r30, [%rd47+-16];
	st.global.u32 	[%rd46+-16], %r30;
	ld.global.nc.u32 	%r31, [%rd47+-12];
	st.global.u32 	[%rd46+-12], %r31;
	ld.global.nc.u32 	%r32, [%rd47+-8];
	st.global.u32 	[%rd46+-8], %r32;
	ld.global.nc.u32 	%r33, [%rd47+-4];
	st.global.u32 	[%rd46+-4], %r33;
	ld.global.nc.u32 	%r34, [%rd47];
	st.global.u32 	[%rd46], %r34;
	ld.global.nc.u32 	%r35, [%rd47+4];
	st.global.u32 	[%rd46+4], %r35;
	ld.global.nc.u32 	%r36, [%rd47+8];
	st.global.u32 	[%rd46+8], %r36;
	ld.global.nc.u32 	%r37, [%rd47+12];
	st.global.u32 	[%rd46+12], %r37;
	ld.global.nc.u32 	%r38, [%rd47+16];
	st.global.u32 	[%rd46+16], %r38;
	ld.global.nc.u32 	%r39, [%rd47+20];
	st.global.u32 	[%rd46+20], %r39;
	ld.global.nc.u32 	%r40, [%rd47+24];
	st.global.u32 	[%rd46+24], %r40;
	ld.global.nc.u32 	%r41, [%rd47+28];
	st.global.u32 	[%rd46+28], %r41;
	add.s32 	%r55, %r55, 16;
	add.s64 	%rd47, %rd47, 64;
	add.s64 	%rd46, %rd46, 64;
	setp.ne.s32 	%p4, %r55, 0;
	@%p4 bra 	$L__BB4_4;
$L__BB4_5:
	setp.eq.s32 	%p5, %r2, 0;
	@%p5 bra 	$L__BB4_14;
	and.b32  	%r8, %r17, 7;
	setp.lt.u32 	%p6, %r2, 8;
	@%p6 bra 	$L__BB4_8;
	cvt.u64.u32 	%rd27, %r57;
	add.s64 	%rd28, %rd27, %rd3;
	shl.b64 	%rd29, %rd28, 2;
	add.s64 	%rd30, %rd2, %rd29;
	ld.global.nc.u32 	%r42, [%rd30];
	add.s64 	%rd31, %rd27, %rd4;
	shl.b64 	%rd32, %rd31, 2;
	add.s64 	%rd33, %rd1, %rd32;
	st.global.u32 	[%rd33], %r42;
	ld.global.nc.u32 	%r43, [%rd30+4];
	st.global.u32 	[%rd33+4], %r43;
	ld.global.nc.u32 	%r44, [%rd30+8];
	st.global.u32 	[%rd33+8], %r44;
	ld.global.nc.u32 	%r45, [%rd30+12];
	st.global.u32 	[%rd33+12], %r45;
	ld.global.nc.u32 	%r46, [%rd30+16];
	st.global.u32 	[%rd33+16], %r46;
	ld.global.nc.u32 	%r47, [%rd30+20];
	st.global.u32 	[%rd33+20], %r47;
	ld.global.nc.u32 	%r48, [%rd30+24];
	st.global.u32 	[%rd33+24], %r48;
	ld.global.nc.u32 	%r49, [%rd30+28];
	st.global.u32 	[%rd33+28], %r49;
	add.s32 	%r57, %r57, 8;
$L__BB4_8:
	setp.eq.s32 	%p7, %r8, 0;
	@%p7 bra 	$L__BB4_14;
	and.b32  	%r11, %r17, 3;
	setp.lt.u32 	%p8, %r8, 4;
	@%p8 bra 	$L__BB4_11;
	cvt.u64.u32 	%rd34, %r57;
	add.s64 	%rd35, %rd34, %rd3;
	shl.b64 	%rd36, %rd35, 2;
	add.s64 	%rd37, %rd2, %rd36;
	ld.global.nc.u32 	%r50, [%rd37];
	add.s64 	%rd38, %rd34, %rd4;
	shl.b64 	%rd39, %rd38, 2;
	add.s64 	%rd40, %rd1, %rd39;
	st.global.u32 	[%rd40], %r50;
	ld.global.nc.u32 	%r51, [%rd37+4];
	st.global.u32 	[%rd40+4], %r51;
	ld.global.nc.u32 	%r52, [%rd37+8];
	st.global.u32 	[%rd40+8], %r52;
	ld.global.nc.u32 	%r53, [%rd37+12];
	st.global.u32 	[%rd40+12], %r53;
	add.s32 	%r57, %r57, 4;
$L__BB4_11:
	setp.eq.s32 	%p9, %r11, 0;
	@%p9 bra 	$L__BB4_14;
	cvt.u64.u32 	%rd41, %r57;
	add.s64 	%rd42, %rd4, %rd41;
	shl.b64 	%rd43, %rd42, 2;
	add.s64 	%rd49, %rd1, %rd43;
	add.s64 	%rd44, %rd3, %rd41;
	shl.b64 	%rd45, %rd44, 2;
	add.s64 	%rd48, %rd2, %rd45;
	neg.s32 	%r59, %r11;
$L__BB4_13:
	.pragma "nounroll";
	ld.global.nc.u32 	%r54, [%rd48];
	st.global.u32 	[%rd49], %r54;
	add.s64 	%rd49, %rd49, 4;
	add.s64 	%rd48, %rd48, 4;
	add.s32 	%r59, %r59, 1;
	setp.ne.s32 	%p10, %r59, 0;
	@%p10 bra 	$L__BB4_13;
$L__BB4_14:
	ret;

}
	// .globl	_ZN3cub18CUB_300001_SM_10006detail11EmptyKernelIvEEvv
.visible .entry _ZN3cub18CUB_300001_SM_10006detail11EmptyKernelIvEEvv()
{


	ret;

}
	// .globl	_ZN3cub18CUB_300001_SM_10006detail8for_each13static_kernelINS2_12policy_hub_t12policy_500_tEmN6thrust24THRUST_300001_SM_1000_NS8cuda_cub20__uninitialized_fill7functorINS7_10device_ptrIiEEiEEEEvT0_T1_
.visible .entry _ZN3cub18CUB_300001_SM_10006detail8for_each13static_kernelINS2_12policy_hub_t12policy_500_tEmN6thrust24THRUST_300001_SM_1000_NS8cuda_cub20__uninitialized_fill7functorINS7_10device_ptrIiEEiEEEEvT0_T1_(
	.param .u64 _ZN3cub18CUB_300001_SM_10006detail8for_each13static_kernelINS2_12policy_hub_t12policy_500_tEmN6thrust24THRUST_300001_SM_1000_NS8cuda_cub20__uninitialized_fill7functorINS7_10device_ptrIiEEiEEEEvT0_T1__param_0,
	.param .align 8 .b8 _ZN3cub18CUB_300001_SM_10006detail8for_each13static_kernelINS2_12policy_hub_t12policy_500_tEmN6thrust24THRUST_300001_SM_1000_NS8cuda_cub20__uninitialized_fill7functorINS7_10device_ptrIiEEiEEEEvT0_T1__param_1[16]
)
.maxntid 256
{
	.reg .pred 	%p<4>;
	.reg .b16 	%rs<5>;
	.reg .b32 	%r<12>;
	.reg .b64 	%rd<16>;

	ld.param.u32 	%r3, [_ZN3cub18CUB_300001_SM_10006detail8for_each13static_kernelINS2_12policy_hub_t12policy_500_tEmN6thrust24THRUST_300001_SM_1000_NS8cuda_cub20__uninitialized_fill7functorINS7_10device_ptrIiEEiEEEEvT0_T1__param_1+8];
	ld.param.u64 	%rd4, [_ZN3cub18CUB_300001_SM_10006detail8for_each13static_kernelINS2_12policy_hub_t12policy_500_tEmN6thrust24THRUST_300001_SM_1000_NS8cuda_cub20__uninitialized_fill7functorINS7_10device_ptrIiEEiEEEEvT0_T1__param_1];
	ld.param.u64 	%rd5, [_ZN3cub18CUB_300001_SM_10006detail8for_each13static_kernelINS2_12policy_hub_t12policy_500_tEmN6thrust24THRUST_300001_SM_1000_NS8cuda_cub20__uninitialized_fill7functorINS7_10device_ptrIiEEiEEEEvT0_T1__param_0];
	mov.u32 	%r9, %ctaid.x;
	mul.wide.u32 	%rd1, %r9, 512;
	sub.s64 	%rd2, %rd5, %rd1;
	setp.lt.u64 	%p1, %rd2, 512;
	@%p1 bra 	$L__BB6_2;
	mov.u32 	%r11, %tid.x;
	cvta.to.global.u64 	%rd11, %rd4;
	cvt.u64.u32 	%rd12, %r11;
	add.s64 	%rd13, %rd1, %rd12;
	shl.b64 	%rd14, %rd13, 2;
	add.s64 	%rd15, %rd11, %rd14;
	st.global.u32 	[%rd15], %r3;
	st.global.u32 	[%rd15+1024], %r3;
	bra.uni 	$L__BB6_6;
$L__BB6_2:
	cvta.to.global.u64 	%rd6, %rd4;
	mov.u32 	%r2, %tid.x;
	cvt.u64.u32 	%rd7, %r2;
	setp.le.u64 	%p2, %rd2, %rd7;
	add.s64 	%rd8, %rd1, %rd7;
	shl.b64 	%rd9, %rd8, 2;
	add.s64 	%rd3, %rd6, %rd9;
	@%p2 bra 	$L__BB6_4;
	st.global.u32 	[%rd3], %r3;
$L__BB6_4:
	add.s32 	%r10, %r2, 256;
	cvt.u64.u32 	%rd10, %r10;
	setp.le.u64 	%p3, %rd2, %rd10;
	@%p3 bra 	$L__BB6_6;
	st.global.u32 	[%rd3+1024], %r3;
$L__BB6_6:
	ret;

}
	// .globl	_ZN3cub18CUB_300001_SM_10006detail8for_each13static_kernelINS2_12policy_hub_t12policy_500_tElN6thrust24THRUST_300001_SM_1000_NS8cuda_cub10__tabulate7functorINS7_6detail15normal_iteratorINS7_10device_ptrIiEEEENS7_6system6detail7generic6detail22compute_sequence_valueIivEElEEEEvT0_T1_
.visible .entry _ZN3cub18CUB_300001_SM_10006detail8for_each13static_kernelINS2_12policy_hub_t12policy_500_tElN6thrust24THRUST_300001_SM_1000_NS8cuda_cub10__tabulate7functorINS7_6detail15normal_iteratorINS7_10device_ptrIiEEEENS7_6system6detail7generic6detail22compute_sequence_valueIivEElEEEEvT0_T1_(
	.param .u64 _ZN3cub18CUB_300001_SM_10006detail8for_each13static_kernelINS2_12policy_hub_t12policy_500_tElN6thrust24THRUST_300001_SM_1000_NS8cuda_cub10__tabulate7functorINS7_6detail15normal_iteratorINS7_10device_ptrIiEEEENS7_6system6detail7generic6detail22compute_sequence_valueIivEElEEEEvT0_T1__param_0,
	.param .align 8 .b8 _ZN3cub18CUB_300001_SM_10006detail8for_each13static_kernelINS2_12policy_hub_t12policy_500_tElN6thrust24THRUST_300001_SM_1000_NS8cuda_cub10__tabulate7functorINS7_6detail15normal_iteratorINS7_10device_ptrIiEEEENS7_6system6detail7generic6detail22compute_sequence_valueIivEElEEEEvT0_T1__param_1[16]
)
.maxntid 256
{
	.reg .pred 	%p<4>;
	.reg .b32 	%r<18>;
	.reg .b64 	%rd<20>;

	ld.param.u64 	%rd7, [_ZN3cub18CUB_300001_SM_10006detail8for_each13static_kernelINS2_12policy_hub_t12policy_500_tElN6thrust24THRUST_300001_SM_1000_NS8cuda_cub10__tabulate7functorINS7_6detail15normal_iteratorINS7_10device_ptrIiEEEENS7_6system6detail7generic6detail22compute_sequence_valueIivEElEEEEvT0_T1__param_1];
	ld.param.u64 	%rd8, [_ZN3cub18CUB_300001_SM_10006detail8for_each13static_kernelINS2_12policy_hub_t12policy_500_tElN6thrust24THRUST_300001_SM_1000_NS8cuda_cub10__tabulate7functorINS7_6detail15normal_iteratorINS7_10device_ptrIiEEEENS7_6system6detail7generic6detail22compute_sequence_valueIivEElEEEEvT0_T1__param_0];
	ld.param.v2.u32 	{%r3, %r4}, [_ZN3cub18CUB_300001_SM_10006detail8for_each13static_kernelINS2_12policy_hub_t12policy_500_tElN6thrust24THRUST_300001_SM_1000_NS8cuda_cub10__tabulate7functorINS7_6detail15normal_iteratorINS7_10device_ptrIiEEEENS7_6system6detail7generic6detail22compute_sequence_valueIivEElEEEEvT0_T1__param_1+8];
	mov.u32 	%r5, %ctaid.x;
	mul.wide.u32 	%rd1, %r5, 512;
	sub.s64 	%rd2, %rd8, %rd1;
	setp.lt.s64 	%p1, %rd2, 512;
	@%p1 bra 	$L__BB7_2;
	mov.u32 	%r13, %tid.x;
	cvta.to.global.u64 	%rd15, %rd7;
	cvt.u64.u32 	%rd16, %r13;
	add.s64 	%rd17, %rd1, %rd16;
	cvt.u32.u64 	%r14, %rd17;
	mad.lo.s32 	%r15, %r4, %r14, %r3;
	shl.b64 	%rd18, %rd17, 2;
	add.s64 	%rd19, %rd15, %rd18;
	st.global.u32 	[%rd19], %r15;
	add.s32 	%r16, %r14, 256;
	mad.lo.s32 	%r17, %r4, %r16, %r3;
	st.global.u32 	[%rd19+1024], %r17;
	bra.uni 	$L__BB7_6;
$L__BB7_2:
	cvta.to.global.u64 	%rd3, %rd7;
	mov.u32 	%r6, %tid.x;
	cvt.s64.s32 	%rd4, %rd2;
	cvt.u64.u32 	%rd5, %r6;
	setp.le.s64 	%p2, %rd4, %rd5;
	@%p2 bra 	$L__BB7_4;
	add.s64 	%rd9, %rd1, %rd5;
	cvt.u32.u64 	%r7, %rd9;
	mad.lo.s32 	%r8, %r4, %r7, %r3;
	shl.b64 	%rd10, %rd9, 2;
	add.s64 	%rd11, %rd3, %rd10;
	st.global.u32 	[%rd11], %r8;
$L__BB7_4:
	cvt.u32.u64 	%r9, %rd5;
	add.s32 	%r10, %r9, 256;
	cvt.u64.u32 	%rd6, %r10;
	setp.le.s64 	%p3, %rd4, %rd6;
	@%p3 bra 	$L__BB7_6;
	add.s64 	%rd12, %rd1, %rd6;
	shl.b64 	%rd13, %rd12, 2;
	cvt.u32.u64 	%r11, %rd12;
	mad.lo.s32 	%r12, %r4, %r11, %r3;
	add.s64 	%rd14, %rd13, %rd3;
	st.global.u32 	[%rd14], %r12;
$L__BB7_6:
	ret;

}
	// .globl	_ZN3cub18CUB_300001_SM_10006detail10radix_sort31DeviceRadixSortSingleTileKernelINS1_5radix10policy_hubIiiyE10Policy1000ELNS0_9SortOrderE0EiiyNS1_21identity_decomposer_tEEEvPKT1_PSA_PKT2_PSE_T3_iiT4_
.visible .entry _ZN3cub18CUB_300001_SM_10006detail10radix_sort31DeviceRadixSortSingleTileKernelINS1_5radix10policy_hubIiiyE10Policy1000ELNS0_9SortOrderE0EiiyNS1_21identity_decomposer_tEEEvPKT1_PSA_PKT2_PSE_T3_iiT4_(
	.param .u64 .ptr .align 1 _ZN3cub18CUB_300001_SM_10006detail10radix_sort31DeviceRadixSortSingleTileKernelINS1_5radix10policy_hubIiiyE10Policy1000ELNS0_9SortOrderE0EiiyNS1_21identity_decomposer_tEEEvPKT1_PSA_PKT2_PSE_T3_iiT4__param_0,
	.param .u64 .ptr .align 1 _ZN3cub18CUB_300001_SM_10006detail10radix_sort31DeviceRadixSortSingleTileKernelINS1_5radix10policy_hubIiiyE10Policy1000ELNS0_9SortOrderE0EiiyNS1_21identity_decomposer_tEEEvPKT1_PSA_PKT2_PSE_T3_iiT4__param_1,
	.param .u64 .ptr .align 1 _ZN3cub18CUB_300001_SM_10006detail10radix_sort31DeviceRadixSortSingleTileKernelINS1_5radix10policy_hubIiiyE10Policy1000ELNS0_9SortOrderE0EiiyNS1_21identity_decomposer_tEEEvPKT1_PSA_PKT2_PSE_T3_iiT4__param_2,
	.param .u64 .ptr .align 1 _ZN3cub18CUB_300001_SM_10006detail10radix_sort31DeviceRadixSortSingleTileKernelINS1_5radix10policy_hubIiiyE10Policy1000ELNS0_9SortOrderE0EiiyNS1_21identity_decomposer_tEEEvPKT1_PSA_PKT2_PSE_T3_iiT4__param_3,
	.param .u64 _ZN3cub18CUB_300001_SM_10006detail10radix_sort31DeviceRadixSortSingleTileKernelINS1_5radix10policy_hubIiiyE10Policy1000ELNS0_9SortOrderE0EiiyNS1_21identity_decomposer_tEEEvPKT1_PSA_PKT2_PSE_T3_iiT4__param_4,
	.param .u32 _ZN3cub18CUB_300001_SM_10006detail10radix_sort31DeviceRadixSortSingleTileKernelINS1_5radix10policy_hubIiiyE10Policy1000ELNS0_9SortOrderE0EiiyNS1_21identity_decomposer_tEEEvPKT1_PSA_PKT2_PSE_T3_iiT4__param_5,
	.param .u32 _ZN3cub18CUB_300001_SM_10006detail10radix_sort31DeviceRadixSortSingleTileKernelINS1_5radix10policy_hubIiiyE10Policy1000ELNS0_9SortOrderE0EiiyNS1_21identity_decomposer_tEEEvPKT1_PSA_PKT2_PSE_T3_iiT4__param_6,
	.param .align 1 .b8 _ZN3cub18CUB_300001_SM_10006detail10radix_sort31DeviceRadixSortSingleTileKernelINS1_5radix10policy_hubIiiyE10Policy1000ELNS0_9SortOrderE0EiiyNS1_21identity_decomposer_tEEEvPKT1_PSA_PKT2_PSE_T3_iiT4__param_7[1]
)
.maxntid 256
.minnctapersm 1
{
	.reg .pred 	%p<73>;
	.reg .b16 	%rs<39>;
	.reg .b32 	%r<900>;
	.reg .b64 	%rd<37>;
	// demoted variable
	.shared .align 16 .b8 _ZZN3cub18CUB_300001_SM_10006detail10radix_sort31DeviceRadixSortSingleTileKernelINS1_5radix10policy_hubIiiyE10Policy1000ELNS0_9SortOrderE0EiiyNS1_21identity_decomposer_tEEEvPKT1_PSA_PKT2_PSE_T3_iiT4_E12temp_storage[33856];
	ld.param.u64 	%rd10, [_ZN3cub18CUB_300001_SM_10006detail10radix_sort31DeviceRadixSortSingleTileKernelINS1_5radix10policy_hubIiiyE10Policy1000ELNS0_9SortOrderE0EiiyNS1_21identity_decomposer_tEEEvPKT1_PSA_PKT2_PSE_T3_iiT4__param_0];
	ld.param.u64 	%rd6, [_ZN3cub18CUB_300001_SM_10006detail10radix_sort31DeviceRadixSortSingleTileKernelINS1_5radix10policy_hubIiiyE10Policy1000ELNS0_9SortOrderE0EiiyNS1_21identity_decomposer_tEEEvPKT1_PSA_PKT2_PSE_T3_iiT4__param_1];
	ld.param.u64 	%rd7, [_ZN3cub18CUB_300001_SM_10006detail10radix_sort31DeviceRadixSortSingleTileKernelINS1_5radix10policy_hubIiiyE10Policy1000ELNS0_9SortOrderE0EiiyNS1_21identity_decomposer_tEEEvPKT1_PSA_PKT2_PSE_T3_iiT4__param_2];
	ld.param.u64 	%rd8, [_ZN3cub18CUB_300001_SM_10006detail10radix_sort31DeviceRadixSortSingleTileKernelINS1_5radix10policy_hubIiiyE10Policy1000ELNS0_9SortOrderE0EiiyNS1_21identity_decomposer_tEEEvPKT1_PSA_PKT2_PSE_T3_iiT4__param_3];
	ld.param.u64 	%rd9, [_ZN3cub18CUB_300001_SM_10006detail10radix_sort31DeviceRadixSortSingleTileKernelINS1_5radix10policy_hubIiiyE10Policy1000ELNS0_9SortOrderE0EiiyNS1_21identity_decomposer_tEEEvPKT1_PSA_PKT2_PSE_T3_iiT4__param_4];
	ld.param.u32 	%r303, [_ZN3cub18CUB_300001_SM_10006detail10radix_sort31DeviceRadixSortSingleTileKernelINS1_5radix10policy_hubIiiyE10Policy1000ELNS0_9SortOrderE0EiiyNS1_21identity_decomposer_tEEEvPKT1_PSA_PKT2_PSE_T3_iiT4__param_5];
	ld.param.u32 	%r304, [_ZN3cub18CUB_300001_SM_10006detail10radix_sort31DeviceRadixSortSingleTileKernelINS1_5radix10policy_hubIiiyE10Policy1000ELNS0_9SortOrderE0EiiyNS1_21identity_decomposer_tEEEvPKT1_PSA_PKT2_PSE_T3_iiT4__param_6];
	cvta.to.global.u64 	%rd11, %rd10;
	cvt.u32.u64 	%r1, %rd9;
	mov.u32 	%r2, %tid.x;
	mul.lo.s32 	%r3, %r2, 19;
	setp.ge.s32 	%p1, %r3, %r1;
	mul.wide.u32 	%rd12, %r3, 4;
	add.s64 	%rd1, %rd11, %rd12;
	mov.b32 	%r878, -1;
	@%p1 bra 	$L__BB8_2;
	ld.global.u32 	%r306, [%rd1];
	xor.b32  	%r878, %r306, -2147483648;
$L__BB8_2:
	add.s32 	%r6, %r3, 1;
	setp.ge.s32 	%p2, %r6, %r1;
	mov.b32 	%r877, -1;
	@%p2 bra 	$L__BB8_4;
	ld.global.u32 	%r308, [%rd1+4];
	xor.b32  	%r877, %r308, -2147483648;
$L__BB8_4:
	add.s32 	%r9, %r3, 2;
	setp.ge.s32 	%p3, %r9, %r1;
	mov.b32 	%r876, -1;
	@%p3 bra 	$L__BB8_6;
	ld.global.u32 	%r310, [%rd1+8];
	xor.b32  	%r876, %r310, -2147483648;
$L__BB8_6:
	add.s32 	%r12, %r3, 3;
	setp.ge.s32 	%p4, %r12, %r1;
	mov.b32 	%r875, -1;
	@%p4 bra 	$L__BB8_8;
	ld.global.u32 	%r312, [%rd1+12];
	xor.b32  	%r875, %r312, -2147483648;
$L__BB8_8:
	add.s32 	%r15, %r3, 4;
	setp.ge.s32 	%p5, %r15, %r1;
	mov.b32 	%r874, -1;
	@%p5 bra 	$L__BB8_10;
	ld.global.u32 	%r314, [%rd1+16];
	xor.b32  	%r874, %r314, -2147483648;
$L__BB8_10:
	add.s32 	%r18, %r3, 5;
	setp.ge.s32 	%p6, %r18, %r1;
	mov.b32 	%r873, -1;
	@%p6 bra 	$L__BB8_12;
	ld.global.u32 	%r316, [%rd1+20];
	xor.b32  	%r873, %r316, -2147483648;
$L__BB8_12:
	add.s32 	%r21, %r3, 6;
	setp.ge.s32 	%p7, %r21, %r1;
	mov.b32 	%r872, -1;
	@%p7 bra 	$L__BB8_14;
	ld.global.u32 	%r318, [%rd1+24];
	xor.b32  	%r872, %r318, -2147483648;
$L__BB8_14:
	add.s32 	%r24, %r3, 7;
	setp.ge.s32 	%p8, %r24, %r1;
	mov.b32 	%r871, -1;
	@%p8 bra 	$L__BB8_16;
	ld.global.u32 	%r320, [%rd1+28];
	xor.b32  	%r871, %r320, -2147483648;
$L__BB8_16:
	add.s32 	%r27, %r3, 8;
	setp.ge.s32 	%p9, %r27, %r1;
	mov.b32 	%r870, -1;
	@%p9 bra 	$L__BB8_18;
	ld.global.u32 	%r322, [%rd1+32];
	xor.b32  	%r870, %r322, -2147483648;
$L__BB8_18:
	add.s32 	%r30, %r3, 9;
	setp.ge.s32 	%p10, %r30, %r1;
	mov.b32 	%r869, -1;
	@%p10 bra 	$L__BB8_20;
	ld.global.u32 	%r324, [%rd1+36];
	xor.b32  	%r869, %r324, -2147483648;
$L__BB8_20:
	add.s32 	%r33, %r3, 10;
	setp.ge.s32 	%p11, %r33, %r1;
	mov.b32 	%r868, -1;
	@%p11 bra 	$L__BB8_22;
	ld.global.u32 	%r326, [%rd1+40];
	xor.b32  	%r868, %r326, -2147483648;
$L__BB8_22:
	add.s32 	%r36, %r3, 11;
	setp.ge.s32 	%p12, %r36, %r1;
	mov.b32 	%r867, -1;
	@%p12 bra 	$L__BB8_24;
	ld.global.u32 	%r328, [%rd1+44];
	xor.b32  	%r867, %r328, -2147483648;
$L__BB8_24:
	add.s32 	%r39, %r3, 12;
	setp.ge.s32 	%p13, %r39, %r1;
	mov.b32 	%r866, -1;
	@%p13 bra 	$L__BB8_26;
	ld.global.u32 	%r330, [%rd1+48];
	xor.b32  	%r866, %r330, -2147483648;
$L__BB8_26:
	add.s32 	%r42, %r3, 13;
	setp.ge.s32 	%p14, %r42, %r1;
	mov.b32 	%r865, -1;
	@%p14 bra 	$L__BB8_28;
	ld.global.u32 	%r332, [%rd1+52];
	xor.b32  	%r865, %r332, -2147483648;
$L__BB8_28:
	add.s32 	%r45, %r3, 14;
	setp.ge.s32 	%p15, %r45, %r1;
	mov.b32 	%r864, -1;
	@%p15 bra 	$L__BB8_30;
	ld.global.u32 	%r334, [%rd1+56];
	xor.b32  	%r864, %r334, -2147483648;
$L__BB8_30:
	add.s32 	%r48, %r3, 15;
	setp.ge.s32 	%p16, %r48, %r1;
	mov.b32 	%r863, -1;
	@%p16 bra 	$L__BB8_32;
	ld.global.u32 	%r336, [%rd1+60];
	xor.b32  	%r863, %r336, -2147483648;
$L__BB8_32:
	add.s32 	%r51, %r3, 16;
	setp.ge.s32 	%p17, %r51, %r1;
	mov.b32 	%r862, -1;
	@%p17 bra 	$L__BB8_34;
	ld.global.u32 	%r338, [%rd1+64];
	xor.b32  	%r862, %r338, -2147483648;
$L__BB8_34:
	add.s32 	%r54, %r3, 17;
	setp.ge.s32 	%p18, %r54, %r1;
	mov.b32 	%r861, -1;
	@%p18 bra 	$L__BB8_36;
	ld.global.u32 	%r340, [%rd1+68];
	xor.b32  	%r861, %r340, -2147483648;
$L__BB8_36:
	add.s32 	%r57, %r3, 18;
	setp.ge.s32 	%p19, %r57, %r1;
	mov.b32 	%r860, -1;
	@%p19 bra 	$L__BB8_38;
	ld.global.u32 	%r342, [%rd1+72];
	xor.b32  	%r860, %r342, -2147483648;
$L__BB8_38:
	bar.sync 	0;
	mov.b64 	{%r344, %r345}, %rd9;
	shfl.sync.idx.b32	%r60|%p20, %r344, 0, 31, -1;
	shfl.sync.idx.b32	%r346|%p21, %r345, 0, 31, -1;
	mov.b64 	%rd2, {%r60, %r346};
	setp.ge.s32 	%p22, %r3, %r60;
	cvta.to.global.u64 	%rd13, %rd7;
	add.s64 	%rd3, %rd13, %rd12;
	@%p22 bra 	$L__BB8_40;
	ld.global.u32 	%r897, [%rd3];
$L__BB8_40:
	setp.ge.s32 	%p23, %r6, %r60;
	@%p23 bra 	$L__BB8_42;
	ld.global.u32 	%r896, [%rd3+4];
$L__BB8_42:
	setp.ge.s32 	%p24, %r9, %r60;
	@%p24 bra 	$L__BB8_44;
	ld.global.u32 	%r895, [%rd3+8];
$L__BB8_44:
	setp.ge.s32 	%p25, %r12, %r60;
	@%p25 bra 	$L__BB8_46;
	ld.global.u32 	%r894, [%rd3+12];
$L__BB8_46:
	setp.ge.s32 	%p26, %r15, %r60;
	@%p26 bra 	$L__BB8_48;
	ld.global.u32 	%r893, [%rd3+16];
$L__BB8_48:
	setp.ge.s32 	%p27, %r18, %r60;
	@%p27 bra 	$L__BB8_50;
	ld.global.u32 	%r892, [%rd3+20];
$L__BB8_50:
	setp.ge.s32 	%p28, %r21, %r60;
	@%p28 bra 	$L__BB8_52;
	ld.global.u32 	%r891, [%rd3+24];
$L__BB8_52:
	setp.ge.s32 	%p29, %r24, %r60;
	@%p29 bra 	$L__BB8_54;
	ld.global.u32 	%r890, [%rd3+28];
$L__BB8_54:
	setp.ge.s32 	%p30, %r27, %r60;
	@%p30 bra 	$L__BB8_56;
	ld.global.u32 	%r889, [%rd3+32];
$L__BB8_56:
	setp.ge.s32 	%p31, %r30, %r60;
	@%p31 bra 	$L__BB8_58;
	ld.global.u32 	%r888, [%rd3+36];
$L__BB8_58:
	setp.ge.s32 	%p32, %r33, %r60;
	@%p32 bra 	$L__BB8_60;
	ld.global.u32 	%r887, [%rd3+40];
$L__BB8_60:
	setp.ge.s32 	%p33, %r36, %r60;
	@%p33 bra 	$L__BB8_62;
	ld.global.u32 	%r886, [%rd3+44];
$L__BB8_62:
	setp.ge.s32 	%p34, %r39, %r60;
	@%p34 bra 	$L__BB8_64;
	ld.global.u32 	%r885, [%rd3+48];
$L__BB8_64:
	setp.ge.s32 	%p35, %r42, %r60;
	@%p35 bra 	$L__BB8_66;
	ld.global.u32 	%r884, [%rd3+52];
$L__BB8_66:
	setp.ge.s32 	%p36, %r45, %r60;
	@%p36 bra 	$L__BB8_68;
	ld.global.u32 	%r883, [%rd3+56];
$L__BB8_68:
	setp.ge.s32 	%p37, %r48, %r60;
	@%p37 bra 	$L__BB8_70;
	ld.global.u32 	%r882, [%rd3+60];
$L__BB8_70:
	setp.ge.s32 	%p38, %r51, %r60;
	@%p38 bra 	$L__BB8_72;
	ld.global.u32 	%r881, [%rd3+64];
$L__BB8_72:
	setp.ge.s32 	%p39, %r54, %r60;
	@%p39 bra 	$L__BB8_74;
	ld.global.u32 	%r880, [%rd3+68];
$L__BB8_74:
	setp.ge.s32 	%p40, %r57, %r60;
	@%p40 bra 	$L__BB8_76;
	ld.global.u32 	%r879, [%rd3+72];
$L__BB8_76:
	bar.sync 	0;
	shr.u32 	%r99, %r2, 5;
	shl.b32 	%r366, %r2, 2;
	mov.u32 	%r367, _ZZN3cub18CUB_300001_SM_10006detail10radix_sort31DeviceRadixSortSingleTileKernelINS1_5radix10policy_hubIiiyE10Policy1000ELNS0_9SortOrderE0EiiyNS1_21identity_decomposer_tEEEvPKT1_PSA_PKT2_PSE_T3_iiT4_E12temp_storage;
	add.s32 	%r100, %r367, %r366;
	shl.b32 	%r368, %r2, 7;
	add.s32 	%r101, %r100, %r368;
	shl.b32 	%r369, %r99, 2;
	add.s32 	%r370, %r367, %r369;
	add.s32 	%r102, %r370, 33792;
	mad.lo.s32 	%r103, %r2, -56, %r101;
	add.s32 	%r859, %r303, 6;
	sub.s32 	%r858, %r304, %r303;
$L__BB8_77:
	add.s32 	%r430, %r859, -6;
	min.s32 	%r373, %r858, 6;
	mov.b32 	%r459, 0;
	st.shared.u32 	[%r100], %r459;
	st.shared.u32 	[%r100+1024], %r459;
	st.shared.u32 	[%r100+2048], %r459;
	st.shared.u32 	[%r100+3072], %r459;
	st.shared.u32 	[%r100+4096], %r459;
	st.shared.u32 	[%r100+5120], %r459;
	st.shared.u32 	[%r100+6144], %r459;
	st.shared.u32 	[%r100+7168], %r459;
	st.shared.u32 	[%r100+8192], %r459;
	st.shared.u32 	[%r100+9216], %r459;
	st.shared.u32 	[%r100+10240], %r459;
	st.shared.u32 	[%r100+11264], %r459;
	st.shared.u32 	[%r100+12288], %r459;
	st.shared.u32 	[%r100+13312], %r459;
	st.shared.u32 	[%r100+14336], %r459;
	st.shared.u32 	[%r100+15360], %r459;
	st.shared.u32 	[%r100+16384], %r459;
	st.shared.u32 	[%r100+17408], %r459;
	st.shared.u32 	[%r100+18432], %r459;
	st.shared.u32 	[%r100+19456], %r459;
	st.shared.u32 	[%r100+20480], %r459;
	st.shared.u32 	[%r100+21504], %r459;
	st.shared.u32 	[%r100+22528], %r459;
	st.shared.u32 	[%r100+23552], %r459;
	st.shared.u32 	[%r100+24576], %r459;
	st.shared.u32 	[%r100+25600], %r459;
	st.shared.u32 	[%r100+26624], %r459;
	st.shared.u32 	[%r100+27648], %r459;
	st.shared.u32 	[%r100+28672], %r459;
	st.shared.u32 	[%r100+29696], %r459;
	st.shared.u32 	[%r100+30720], %r459;
	st.shared.u32 	[%r100+31744], %r459;
	st.shared.u32 	[%r100+32768], %r459;
	// begin inline asm
	bmsk.clamp.b32 %r371, %r459, %r373;
	// end inline asm
	// begin inline asm
	shr.b32 %r374, %r878, %r430;
	// end inline asm
	and.b32  	%r462, %r371, %r374;
	shl.b32 	%r463, %r462, 10;
	and.b32  	%r464, %r463, 31744;
	add.s32 	%r465, %r100, %r464;
	shr.u32 	%r466, %r462, 4;
	and.b32  	%r467, %r466, 268435454;
	add.s32 	%r147, %r465, %r467;
	ld.shared.u16 	%rs1, [%r147];
	add.s16 	%rs20, %rs1, 1;
	st.shared.u16 	[%r147], %rs20;
	// begin inline asm
	shr.b32 %r377, %r877, %r430;
	// end inline asm
	and.b32  	%r468, %r371, %r377;
	shl.b32 	%r469, %r468, 10;
	and.b32  	%r470, %r469, 31744;
	add.s32 	%r471, %r100, %r470;
	shr.u32 	%r472, %r468, 4;
	and.b32  	%r473, %r472, 268435454;
	add.s32 	%r148, %r471, %r473;
	ld.shared.u16 	%rs2, [%r148];
	add.s16 	%rs21, %rs2, 1;
	st.shared.u16 	[%r148], %rs21;
	// begin inline asm
	shr.b32 %r380, %r876, %r430;
	// end inline asm
	and.b32  	%r474, %r371, %r380;
	shl.b32 	%r475, %r474, 10;
	and.b32  	%r476, %r475, 31744;
	add.s32 	%r477, %r100, %r476;
	shr.u32 	%r478, %r474, 4;
	and.b32  	%r479, %r478, 268435454;
	add.s32 	%r149, %r477, %r479;
	ld.shared.u16 	%rs3, [%r149];
	add.s16 	%rs22, %rs3, 1;
	st.shared.u16 	[%r149], %rs22;
	// begin inline asm
	shr.b32 %r383, %r875, %r430;
	// end inline asm
	and.b32  	%r480, %r371, %r383;
	shl.b32 	%r481, %r480, 10;
	and.b32  	%r482, %r481, 31744;
	add.s32 	%r483, %r100, %r482;
	shr.u32 	%r484, %r480, 4;
	and.b32  	%r485, %r484, 268435454;
	add.s32 	%r150, %r483, %r485;
	ld.shared.u16 	%rs4, [%r150];
	add.s16 	%rs23, %rs4, 1;
	st.shared.u16 	[%r150], %rs23;
	// begin inline asm
	shr.b32 %r386, %r874, %r430;
	// end inline asm
	and.b32  	%r486, %r371, %r386;
	shl.b32 	%r487, %r486, 10;
	and.b32  	%r488, %r487, 31744;
	add.s32 	%r489, %r100, %r488;
	shr.u32 	%r490, %r486, 4;
	and.b32  	%r491, %r490, 268435454;
	add.s32 	%r151, %r489, %r491;
	ld.shared.u16 	%rs5, [%r151];
	add.s16 	%rs24, %rs5, 1;
	st.shared.u16 	[%r151], %rs24;
	// begin inline asm
	shr.b32 %r389, %r873, %r430;
	// end inline asm
	and.b32  	%r492, %r371, %r389;
	shl.b32 	%r493, %r492, 10;
	and.b32  	%r494, %r493, 31744;
	add.s32 	%r495, %r100, %r494;
	shr.u32 	%r496, %r492, 4;
	and.b32  	%r497, %r496, 268435454;
	add.s32 	%r152, %r495, %r497;
	ld.shared.u16 	%rs6, [%r152];
	add.s16 	%rs25, %rs6, 1;
	st.shared.u16 	[%r152], %rs25;
	// begin inline asm
	shr.b32 %r392, %r872, %r430;
	// end inline asm
	and.b32  	%r498, %r371, %r392;
	shl.b32 	%r499, %r498, 10;
	and.b32  	%r500, %r499, 31744;
	add.s32 	%r501, %r100, %r500;
	shr.u32 	%r502, %r498, 4;
	and.b32  	%r503, %r502, 268435454;
	add.s32 	%r153, %r501, %r503;
	ld.shared.u16 	%rs7, [%r153];
	add.s16 	%rs26, %rs7, 1;
	st.shared.u16 	[%r153], %rs26;
	// begin inline asm
	shr.b32 %r395, %r871, %r430;
	// end inline asm
	and.b32  	%r504, %r371, %r395;
	shl.b32 	%r505, %r504, 10;
	and.b32  	%r506, %r505, 31744;
	add.s32 	%r507, %r100, %r506;
	shr.u32 	%r508, %r504, 4;
	and.b32  	%r509, %r508, 268435454;
	add.s32 	%r154, %r507, %r509;
	ld.shared.u16 	%rs8, [%r154];
	add.s16 	%rs27, %rs8, 1;
	st.shared.u16 	[%r154], %rs27;
	// begin inline asm
	shr.b32 %r398, %r870, %r430;
	// end inline asm
	and.b32  	%r510, %r371, %r398;
	shl.b32 	%r511, %r510, 10;
	and.b32  	%r512, %r511, 31744;
	add.s32 	%r513, %r100, %r512;
	shr.u32 	%r514, %r510, 4;
	and.b32  	%r515, %r514, 268435454;
	add.s32 	%r155, %r513, %r515;
	ld.shared.u16 	%rs9, [%r155];
	add.s16 	%rs28, %rs9, 1;
	st.shared.u16 	[%r155], %rs28;
	// begin inline asm
	shr.b32 %r401, %r869, %r430;
	// end inline asm
	and.b32  	%r516, %r371, %r401;
	shl.b32 	%r517, %r516, 10;
	and.b32  	%r518, %r517, 31744;
	add.s32 	%r519, %r100, %r518;
	shr.u32 	%r520, %r516, 4;
	and.b32  	%r521, %r520, 268435454;
	add.s32 	%r156, %r519, %r521;
	ld.shared.u16 	%rs10, [%r156];
	add.s16 	%rs29, %rs10, 1;
	st.shared.u16 	[%r156], %rs29;
	// begin inline asm
	shr.b32 %r404, %r868, %r430;
	// end inline asm
	and.b32  	%r522, %r371, %r404;
	shl.b32 	%r523, %r522, 10;
	and.b32  	%r524, %r523, 31744;
	add.s32 	%r525, %r100, %r524;
	shr.u32 	%r526, %r522, 4;
	and.b32  	%r527, %r526, 268435454;
	add.s32 	%r157, %r525, %r527;
	ld.shared.u16 	%rs11, [%r157];
	add.s16 	%rs30, %rs11, 1;
	st.shared.u16 	[%r157], %rs30;
	// begin inline asm
	shr.b32 %r407, %r867, %r430;
	// end inline asm
	and.b32  	%r528, %r371, %r407;
	shl.b32 	%r529, %r528, 10;
	and.b32  	%r530, %r529, 31744;
	add.s32 	%r531, %r100, %r530;
	shr.u32 	%r532, %r528, 4;
	and.b32  	%r533, %r532, 268435454;
	add.s32 	%r158, %r531, %r533;
	ld.shared.u16 	%rs12, [%r158];
	add.s16 	%rs31, %rs12, 1;
	st.shared.u16 	[%r158], %rs31;
	// begin inline asm
	shr.b32 %r410, %r866, %r430;
	// end inline asm
	and.b32  	%r534, %r371, %r410;
	shl.b32 	%r535, %r534, 10;
	and.b32  	%r536, %r535, 31744;
	add.s32 	%r537, %r100, %r536;
	shr.u32 	%r538, %r534, 4;
	and.b32  	%r539, %r538, 268435454;
	add.s32 	%r159, %r537, %r539;
	ld.shared.u16 	%rs13, [%r159];
	add.s16 	%rs32, %rs13, 1;
	st.shared.u16 	[%r159], %rs32;
	// begin inline asm
	shr.b32 %r413, %r865, %r430;
	// end inline asm
	and.b32  	%r540, %r371, %r413;
	shl.b32 	%r541, %r540, 10;
	and.b32  	%r542, %r541, 31744;
	add.s32 	%r543, %r100, %r542;
	shr.u32 	%r544, %r540, 4;
	and.b32  	%r545, %r544, 268435454;
	add.s32 	%r160, %r543, %r545;
	ld.shared.u16 	%rs14, [%r160];
	add.s16 	%rs33, %rs14, 1;
	st.shared.u16 	[%r160], %rs33;
	// begin inline asm
	shr.b32 %r416, %r864, %r430;
	// end inline asm
	and.b32  	%r546, %r371, %r416;
	shl.b32 	%r547, %r546, 10;
	and.b32  	%r548, %r547, 31744;
	add.s32 	%r549, %r100, %r548;
	shr.u32 	%r550, %r546, 4;
	and.b32  	%r551, %r550, 268435454;
	add.s32 	%r161, %r549, %r551;
	ld.shared.u16 	%rs15, [%r161];
	add.s16 	%rs34, %rs15, 1;
	st.shared.u16 	[%r161], %rs34;
	// begin inline asm
	shr.b32 %r419, %r863, %r430;
	// end inline asm
	and.b32  	%r552, %r371, %r419;
	shl.b32 	%r553, %r552, 10;
	and.b32  	%r554, %r553, 31744;
	add.s32 	%r555, %r100, %r554;
	shr.u32 	%r556, %r552, 4;
	and.b32  	%r557, %r556, 268435454;
	add.s32 	%r162, %r555, %r557;
	ld.shared.u16 	%rs16, [%r162];
	add.s16 	%rs35, %rs16, 1;
	st.shared.u16 	[%r162], %rs35;
	// begin inline asm
	shr.b32 %r422, %r862, %r430;
	// end inline asm
	and.b32  	%r558, %r371, %r422;
	shl.b32 	%r559, %r558, 10;
	and.b32  	%r560, %r559, 31744;
	add.s32 	%r561, %r100, %r560;
	shr.u32 	%r562, %r558, 4;
	and.b32  	%r563, %r562, 268435454;
	add.s32 	%r163, %r561, %r563;
	ld.shared.u16 	%rs17, [%r163];
	add.s16 	%rs36, %rs17, 1;
	st.shared.u16 	[%r163], %rs36;
	// begin inline asm
	shr.b32 %r425, %r861, %r430;
	// end inline asm
	and.b32  	%r564, %r371, %r425;
	shl.b32 	%r565, %r564, 10;
	and.b32  	%r566, %r565, 31744;
	add.s32 	%r567, %r100, %r566;
	shr.u32 	%r568, %r564, 4;
	and.b32  	%r569, %r568, 268435454;
	add.s32 	%r164, %r567, %r569;
	ld.shared.u16 	%rs18, [%r164];
	add.s16 	%rs37, %rs18, 1;
	st.shared.u16 	[%r164], %rs37;
	// begin inline asm
	shr.b32 %r428, %r860, %r430;
	// end inline asm
	and.b32  	%r570, %r371, %r428;
	shl.b32 	%r571, %r570, 10;
	and.b32  	%r572, %r571, 31744;
	add.s32 	%r573, %r100, %r572;
	shr.u32 	%r574, %r570, 4;
	and.b32  	%r575, %r574, 268435454;
	add.s32 	%r165, %r573, %r575;
	ld.shared.u16 	%rs19, [%r165];
	add.s16 	%rs38, %rs19, 1;
	st.shared.u16 	[%r165], %rs38;
	bar.sync 	0;
	ld.shared.u32 	%r166, [%r101];
	ld.shared.u32 	%r576, [%r101+4];
	ld.shared.u32 	%r577, [%r101+8];
	ld.shared.u32 	%r578, [%r101+12];
	ld.shared.u32 	%r579, [%r101+16];
	ld.shared.u32 	%r580, [%r101+20];
	ld.shared.u32 	%r581, [%r101+24];
	ld.shared.u32 	%r582, [%r101+28];
	ld.shared.u32 	%r583, [%r101+32];
	ld.shared.u32 	%r584, [%r101+36];
	ld.shared.u32 	%r585, [%r101+40];
	ld.shared.u32 	%r586, [%r101+44];
	ld.shared.u32 	%r587, [%r101+48];
	ld.shared.u32 	%r588, [%r101+52];
	ld.shared.u32 	%r589, [%r101+56];
	ld.shared.u32 	%r590, [%r101+60];
	ld.shared.u32 	%r591, [%r101+64];
	ld.shared.u32 	%r592, [%r101+68];
	ld.shared.u32 	%r593, [%r101+72];
	ld.shared.u32 	%r594, [%r101+76];
	ld.shared.u32 	%r595, [%r101+80];
	ld.shared.u32 	%r596, [%r101+84];
	ld.shared.u32 	%r597, [%r101+88];
	ld.shared.u32 	%r598, [%r101+92];
	ld.shared.u32 	%r599, [%r101+96];
	ld.shared.u32 	%r600, [%r101+100];
	ld.shared.u32 	%r601, [%r101+104];
	ld.shared.u32 	%r602, [%r101+108];
	ld.shared.u32 	%r603, [%r101+112];
	ld.shared.u32 	%r604, [%r101+116];
	ld.shared.u32 	%r605, [%r101+120];
	ld.shared.u32 	%r606, [%r101+124];
	ld.shared.u32 	%r607, [%r101+128];
	add.s32 	%r167, %r576, %r166;
	add.s32 	%r168, %r577, %r167;
	add.s32 	%r169, %r578, %r168;
	add.s32 	%r170, %r579, %r169;
	add.s32 	%r171, %r580, %r170;
	add.s32 	%r172, %r581, %r171;
	add.s32 	%r173, %r582, %r172;
	add.s32 	%r174, %r583, %r173;
	add.s32 	%r175, %r584, %r174;
	add.s32 	%r176, %r585, %r175;
	add.s32 	%r177, %r586, %r176;
	add.s32 	%r178, %r587, %r177;
	add.s32 	%r179, %r588, %r178;
	add.s32 	%r180, %r589, %r179;
	add.s32 	%r181, %r590, %r180;
	add.s32 	%r182, %r591, %r181;
	add.s32 	%r183, %r592, %r182;
	add.s32 	%r184, %r593, %r183;
	add.s32 	%r185, %r594, %r184;
	add.s32 	%r186, %r595, %r185;
	add.s32 	%r187, %r596, %r186;
	add.s32 	%r188, %r597, %r187;
	add.s32 	%r189, %r598, %r188;
	add.s32 	%r190, %r599, %r189;
	add.s32 	%r191, %r600, %r190;
	add.s32 	%r192, %r601, %r191;
	add.s32 	%r193, %r602, %r192;
	add.s32 	%r194, %r603, %r193;
	add.s32 	%r195, %r604, %r194;
	add.s32 	%r196, %r605, %r195;
	add.s32 	%r197, %r606, %r196;
	add.s32 	%r436, %r607, %r197;
	// begin inline asm
	mov.u32 %r431, %laneid;
	// end inline asm
	mov.b32 	%r434, 1;
	mov.b32 	%r461, -1;
	// begin inline asm
	{  .reg .u32 r0;  .reg .pred p;  shfl.sync.up.b32 r0|p, %r436, %r434, %r459, %r461;  @p add.u32 r0, r0, %r436;  mov.u32 %r432, r0;}
	// end inline asm
	mov.b32 	%r440, 2;
	// begin inline asm
	{  .reg .u32 r0;  .reg .pred p;  shfl.sync.up.b32 r0|p, %r432, %r440, %r459, %r461;  @p add.u32 r0, r0, %r432;  mov.u32 %r438, r0;}
	// end inline asm
	mov.b32 	%r446, 4;
	// begin inline asm
	{  .reg .u32 r0;  .reg .pred p;  shfl.sync.up.b32 r0|p, %r438, %r446, %r459, %r461;  @p add.u32 r0, r0, %r438;  mov.u32 %r444, r0;}
	// end inline asm
	mov.b32 	%r452, 8;
	// begin inline asm
	{  .reg .u32 r0;  .reg .pred p;  shfl.sync.up.b32 r0|p, %r444, %r452, %r459, %r461;  @p add.u32 r0, r0, %r444;  mov.u32 %r450, r0;}
	// end inline asm
	mov.b32 	%r458, 16;
	// begin inline asm
	{  .reg .u32 r0;  .reg .pred p;  shfl.sync.up.b32 r0|p, %r450, %r458, %r459, %r461;  @p add.u32 r0, r0, %r450;  mov.u32 %r456, r0;}
	// end inline asm
	setp.ne.s32 	%p41, %r431, 31;
	@%p41 bra 	$L__BB8_79;
	st.shared.u32 	[%r102], %r456;
$L__BB8_79:
	sub.s32 	%r608, %r456, %r436;
	setp.gt.u32 	%p42, %r2, 31;
	setp.eq.s32 	%p43, %r99, 7;
	setp.eq.s32 	%p44, %r99, 6;
	setp.eq.s32 	%p45, %r99, 5;
	setp.eq.s32 	%p46, %r99, 4;
	setp.eq.s32 	%p47, %r99, 3;
	setp.eq.s32 	%p48, %r99, 2;
	setp.eq.s32 	%p49, %r99, 1;
	bar.sync 	0;
	ld.shared.v4.u32 	{%r609, %r610, %r611, %r612}, [_ZZN3cub18CUB_300001_SM_10006detail10radix_sort31DeviceRadixSortSingleTileKernelINS1_5radix10policy_hubIiiyE10Policy1000ELNS0_9SortOrderE0EiiyNS1_21identity_decomposer_tEEEvPKT1_PSA_PKT2_PSE_T3_iiT4_E12temp_storage+33792];
	selp.b32 	%r613, %r609, %r898, %p49;
	add.s32 	%r614, %r610, %r609;
	selp.b32 	%r615, %r614, %r613, %p48;
	add.s32 	%r616, %r614, %r611;
	selp.b32 	%r617, %r616, %r615, %p47;
	add.s32 	%r618, %r616, %r612;
	selp.b32 	%r619, %r618, %r617, %p46;
	ld.shared.v4.u32 	{%r620, %r621, %r622, %r623}, [_ZZN3cub18CUB_300001_SM_10006detail10radix_sort31DeviceRadixSortSingleTileKernelINS1_5radix10policy_hubIiiyE10Policy1000ELNS0_9SortOrderE0EiiyNS1_21identity_decomposer_tEEEvPKT1_PSA_PKT2_PSE_T3_iiT4_E12temp_storage+33808];
	add.s32 	%r624, %r618, %r620;
	selp.b32 	%r625, %r624, %r619, %p45;
	add.s32 	%r626, %r624, %r621;
	selp.b32 	%r627, %r626, %r625, %p44;
	add.s32 	%r628, %r626, %r622;
	selp.b32 	%r898, %r628, %r627, %p43;
	add.s32 	%r202, %r628, %r623;
	setp.ne.s32 	%p50, %r431, 0;
	selp.b32 	%r629, %r608, 0, %p50;
	add.s32 	%r630, %r898, %r629;
	or.pred  	%p51, %p42, %p50;
	selp.b32 	%r899, %r630, %r608, %p42;
	@%p51 bra 	$L__BB8_81;
	shl.b32 	%r899, %r202, 16;
	st.shared.u32 	[_ZZN3cub18CUB_300001_SM_10006detail10radix_sort31DeviceRadixSortSingleTileKernelINS1_5radix10policy_hubIiiyE10Policy1000ELNS0_9SortOrderE0EiiyNS1_21identity_decomposer_tEEEvPKT1_PSA_PKT2_PSE_T3_iiT4_E12temp_storage+33832], %r899;
$L__BB8_81:
	setp.eq.s32 	%p52, %r2, 0;
	bar.sync 	0;
	ld.shared.u32 	%r631, [_ZZN3cub18CUB_300001_SM_10006detail10radix_sort31DeviceRadixSortSingleTileKernelINS1_5radix10policy_hubIiiyE10Policy1000ELNS0_9SortOrderE0EiiyNS1_21identity_decomposer_tEEEvPKT1_PSA_PKT2_PSE_T3_iiT4_E12temp_storage+33832];
	selp.b32 	%r632, 0, %r631, %p52;
	add.s32 	%r633, %r899, %r632;
	add.s32 	%r634, %r166, %r633;
	add.s32 	%r635, %r167, %r633;
	add.s32 	%r636, %r168, %r633;
	add.s32 	%r637, %r169, %r633;
	add.s32 	%r638, %r170, %r633;
	add.s32 	%r639, %r171, %r633;
	add.s32 	%r640, %r172, %r633;
	add.s32 	%r641, %r173, %r633;
	add.s32 	%r642, %r174, %r633;
	add.s32 	%r643, %r175, %r633;
	add.s32 	%r644, %r176, %r633;
	add.s32 	%r645, %r177, %r633;
	add.s32 	%r646, %r178, %r633;
	add.s32 	%r647, %r179, %r633;
	add.s32 	%r648, %r180, %r633;
	add.s32 	%r649, %r181, %r633;
	add.s32 	%r650, %r182, %r633;
	add.s32 	%r651, %r183, %r633;
	add.s32 	%r652, %r184, %r633;
	add.s32 	%r653, %r185, %r633;
	add.s32 	%r654, %r186, %r633;
	add.s32 	%r655, %r187, %r633;
	add.s32 	%r656, %r188, %r633;
	add.s32 	%r657, %r189, %r633;
	add.s32 	%r658, %r190, %r633;
	add.s32 	%r659, %r191, %r633;
	add.s32 	%r660, %r192, %r633;
	add.s32 	%r661, %r193, %r633;
	add.s32 	%r662, %r194, %r633;
	add.s32 	%r663, %r195, %r633;
	add.s32 	%r664, %r196, %r633;
	add.s32 	%r665, %r197, %r633;
	st.shared.u32 	[%r101], %r633;
	st.shared.u32 	[%r101+4], %r634;
	st.shared.u32 	[%r101+8], %r635;
	st.shared.u32 	[%r101+12], %r636;
	st.shared.u32 	[%r101+16], %r637;
	st.shared.u32 	[%r101+20], %r638;
	st.shared.u32 	[%r101+24], %r639;
	st.shared.u32 	[%r101+28], %r640;
	st.shared.u32 	[%r101+32], %r641;
	st.shared.u32 	[%r101+36], %r642;
	st.shared.u32 	[%r101+40], %r643;
	st.shared.u32 	[%r101+44], %r644;
	st.shared.u32 	[%r101+48], %r645;
	st.shared.u32 	[%r101+52], %r646;
	st.shared.u32 	[%r101+56], %r647;
	st.shared.u32 	[%r101+60], %r648;
	st.shared.u32 	[%r101+64], %r649;
	st.shared.u32 	[%r101+68], %r650;
	st.shared.u32 	[%r101+72], %r651;
	st.shared.u32 	[%r101+76], %r652;
	st.shared.u32 	[%r101+80], %r653;
	st.shared.u32 	[%r101+84], %r654;
	st.shared.u32 	[%r101+88], %r655;
	st.shared.u32 	[%r101+92], %r656;
	st.shared.u32 	[%r101+96], %r657;
	st.shared.u32 	[%r101+100], %r658;
	st.shared.u32 	[%r101+104], %r659;
	st.shared.u32 	[%r101+108], %r660;
	st.shared.u32 	[%r101+112], %r661;
	st.shared.u32 	[%r101+116], %r662;
	st.shared.u32 	[%r101+120], %r663;
	st.shared.u32 	[%r101+124], %r664;
	st.shared.u32 	[%r101+128], %r665;
	bar.sync 	0;
	cvt.u32.u16 	%r666, %rs1;
	ld.shared.u16 	%r667, [%r147];
	add.s32 	%r206, %r667, %r666;
	cvt.u32.u16 	%r668, %rs2;
	ld.shared.u16 	%r669, [%r148];
	add.s32 	%r207, %r669, %r668;
	cvt.u32.u16 	%r670, %rs3;
	ld.shared.u16 	%r671, [%r149];
	add.s32 	%r208, %r671, %r670;
	cvt.u32.u16 	%r672, %rs4;
	ld.shared.u16 	%r673, [%r150];
	add.s32 	%r209, %r673, %r672;
	cvt.u32.u16 	%r674, %rs5;
	ld.shared.u16 	%r675, [%r151];
	add.s32 	%r210, %r675, %r674;
	cvt.u32.u16 	%r676, %rs6;
	ld.shared.u16 	%r677, [%r152];
	add.s32 	%r211, %r677, %r676;
	cvt.u32.u16 	%r678, %rs7;
	ld.shared.u16 	%r679, [%r153];
	add.s32 	%r212, %r679, %r678;
	cvt.u32.u16 	%r680, %rs8;
	ld.shared.u16 	%r681, [%r154];
	add.s32 	%r213, %r681, %r680;
	cvt.u32.u16 	%r682, %rs9;
	ld.shared.u16 	%r683, [%r155];
	add.s32 	%r214, %r683, %r682;
	cvt.u32.u16 	%r684, %rs10;
	ld.shared.u16 	%r685, [%r156];
	add.s32 	%r215, %r685, %r684;
	cvt.u32.u16 	%r686, %rs11;
	ld.shared.u16 	%r687, [%r157];
	add.s32 	%r216, %r687, %r686;
	cvt.u32.u16 	%r688, %rs12;
	ld.shared.u16 	%r689, [%r158];
	add.s32 	%r217, %r689, %r688;
	cvt.u32.u16 	%r690, %rs13;
	ld.shared.u16 	%r691, [%r159];
	add.s32 	%r218, %r691, %r690;
	cvt.u32.u16 	%r692, %rs14;
	ld.shared.u16 	%r693, [%r160];
	add.s32 	%r219, %r693, %r692;
	cvt.u32.u16 	%r694, %rs15;
	ld.shared.u16 	%r695, [%r161];
	add.s32 	%r220, %r695, %r694;
	cvt.u32.u16 	%r696, %rs16;
	ld.shared.u16 	%r697, [%r162];
	add.s32 	%r221, %r697, %r696;
	cvt.u32.u16 	%r698, %rs17;
	ld.shared.u16 	%r699, [%r163];
	add.s32 	%r222, %r699, %r698;
	cvt.u32.u16 	%r700, %rs18;
	ld.shared.u16 	%r701, [%r164];
	add.s32 	%r223, %r701, %r700;
	cvt.u32.u16 	%r702, %rs19;
	ld.shared.u16 	%r703, [%r165];
	add.s32 	%r224, %r703, %r702;
	bar.sync 	0;
	setp.lt.s32 	%p53, %r859, %r304;
	@%p53 bra 	$L__BB8_121;
	cvt.u64.u32 	%rd15, %r2;
	shl.b32 	%r704, %r206, 2;
	mov.u32 	%r705, _ZZN3cub18CUB_300001_SM_10006detail10radix_sort31DeviceRadixSortSingleTileKernelINS1_5radix10policy_hubIiiyE10Policy1000ELNS0_9SortOrderE0EiiyNS1_21identity_decomposer_tEEEvPKT1_PSA_PKT2_PSE_T3_iiT4_E12temp_storage;
	add.s32 	%r706, %r705, %r704;
	st.shared.u32 	[%r706], %r878;
	shl.b32 	%r707, %r207, 2;
	add.s32 	%r708, %r705, %r707;
	st.shared.u32 	[%r708], %r877;
	shl.b32 	%r709, %r208, 2;
	add.s32 	%r710, %r705, %r709;
	st.shared.u32 	[%r710], %r876;
	shl.b32 	%r711, %r209, 2;
	add.s32 	%r712, %r705, %r711;
	st.shared.u32 	[%r712], %r875;
	shl.b32 	%r713, %r210, 2;
	add.s32 	%r714, %r705, %r713;
	st.shared.u32 	[%r714], %r874;
	shl.b32 	%r715, %r211, 2;
	add.s32 	%r716, %r705, %r715;
	st.shared.u32 	[%r716], %r873;
	shl.b32 	%r717, %r212, 2;
	add.s32 	%r718, %r705, %r717;
	st.shared.u32 	[%r718], %r872;
	shl.b32 	%r719, %r213, 2;
	add.s32 	%r720, %r705, %r719;
	st.shared.u32 	[%r720], %r871;
	shl.b32 	%r721, %r214, 2;
	add.s32 	%r722, %r705, %r721;
	st.shared.u32 	[%r722], %r870;
	shl.b32 	%r723, %r215, 2;
	add.s32 	%r724, %r705, %r723;
	st.shared.u32 	[%r724], %r869;
	shl.b32 	%r725, %r216, 2;
	add.s32 	%r726, %r705, %r725;
	st.shared.u32 	[%r726], %r868;
	shl.b32 	%r727, %r217, 2;
	add.s32 	%r728, %r705, %r727;
	st.shared.u32 	[%r728], %r867;
	shl.b32 	%r729, %r218, 2;
	add.s32 	%r730, %r705, %r729;
	st.shared.u32 	[%r730], %r866;
	shl.b32 	%r731, %r219, 2;
	add.s32 	%r732, %r705, %r731;
	st.shared.u32 	[%r732], %r865;
	shl.b32 	%r733, %r220, 2;
	add.s32 	%r734, %r705, %r733;
	st.shared.u32 	[%r734], %r864;
	shl.b32 	%r735, %r221, 2;
	add.s32 	%r736, %r705, %r735;
	st.shared.u32 	[%r736], %r863;
	shl.b32 	%r737, %r222, 2;
	add.s32 	%r738, %r705, %r737;
	st.shared.u32 	[%r738], %r862;
	shl.b32 	%r739, %r223, 2;
	add.s32 	%r740, %r705, %r739;
	st.shared.u32 	[%r740], %r861;
	shl.b32 	%r741, %r224, 2;
	add.s32 	%r742, %r705, %r741;
	st.shared.u32 	[%r742], %r860;
	bar.sync 	0;
	mad.lo.s32 	%r225, %r2, -72, %r103;
	ld.shared.u32 	%r226, [%r225];
	ld.shared.u32 	%r227, [%r225+1024];
	ld.shared.u32 	%r228, [%r225+2048];
	ld.shared.u32 	%r229, [%r225+3072];
	ld.shared.u32 	%r230, [%r225+4096];
	ld.shared.u32 	%r231, [%r225+5120];
	ld.shared.u32 	%r232, [%r225+6144];
	ld.shared.u32 	%r233, [%r225+7168];
	ld.shared.u32 	%r234, [%r225+8192];
	ld.shared.u32 	%r235, [%r225+9216];
	ld.shared.u32 	%r236, [%r225+10240];
	ld.shared.u32 	%r237, [%r225+11264];
	ld.shared.u32 	%r238, [%r225+12288];
	ld.shared.u32 	%r239, [%r225+13312];
	ld.shared.u32 	%r240, [%r225+14336];
	ld.shared.u32 	%r241, [%r225+15360];
	ld.shared.u32 	%r242, [%r225+16384];
	ld.shared.u32 	%r243, [%r225+17408];
	ld.shared.u32 	%r244, [%r225+18432];
	bar.sync 	0;
	st.shared.u32 	[%r706], %r897;
	st.shared.u32 	[%r708], %r896;
	st.shared.u32 	[%r710], %r895;
	st.shared.u32 	[%r712], %r894;
	st.shared.u32 	[%r714], %r893;
	st.shared.u32 	[%r716], %r892;
	st.shared.u32 	[%r718], %r891;
	st.shared.u32 	[%r720], %r890;
	st.shared.u32 	[%r722], %r889;
	st.shared.u32 	[%r724], %r888;
	st.shared.u32 	[%r726], %r887;
	st.shared.u32 	[%r728], %r886;
	st.shared.u32 	[%r730], %r885;
	st.shared.u32 	[%r732], %r884;
	st.shared.u32 	[%r734], %r883;
	st.shared.u32 	[%r736], %r882;
	st.shared.u32 	[%r738], %r881;
	st.shared.u32 	[%r740], %r880;
	st.shared.u32 	[%r742], %r879;
	bar.sync 	0;
	ld.shared.u32 	%r245, [%r225+1024];
	ld.shared.u32 	%r246, [%r225+2048];
	ld.shared.u32 	%r247, [%r225+3072];
	ld.shared.u32 	%r248, [%r225+4096];
	ld.shared.u32 	%r249, [%r225+5120];
	ld.shared.u32 	%r250, [%r225+6144];
	ld.shared.u32 	%r251, [%r225+7168];
	ld.shared.u32 	%r252, [%r225+8192];
	ld.shared.u32 	%r253, [%r225+9216];
	ld.shared.u32 	%r254, [%r225+10240];
	ld.shared.u32 	%r255, [%r225+11264];
	ld.shared.u32 	%r256, [%r225+12288];
	ld.shared.u32 	%r257, [%r225+13312];
	ld.shared.u32 	%r258, [%r225+14336];
	ld.shared.u32 	%r259, [%r225+15360];
	ld.shared.u32 	%r260, [%r225+16384];
	ld.shared.u32 	%r261, [%r225+17408];
	ld.shared.u32 	%r262, [%r225+18432];
	setp.gt.u64 	%p54, %rd2, %rd15;
	cvta.to.global.u64 	%rd16, %rd6;
	mul.wide.u32 	%rd17, %r2, 4;
	add.s64 	%rd4, %rd16, %rd17;
	cvta.to.global.u64 	%rd18, %rd8;
	add.s64 	%rd5, %rd18, %rd17;
	@%p54 bra 	$L__BB8_83;
	bra.uni 	$L__BB8_84;
$L__BB8_83:
	xor.b32  	%r743, %r226, -2147483648;
	ld.shared.u32 	%r744, [%r225];
	st.global.u32 	[%rd4], %r743;
	st.global.u32 	[%rd5], %r744;
$L__BB8_84:
	add.s32 	%r745, %r2, 256;
	cvt.u64.u32 	%rd19, %r745;
	setp.le.u64 	%p55, %rd2, %rd19;
	@%p55 bra 	$L__BB8_86;
	xor.b32  	%r746, %r227, -2147483648;
	st.global.u32 	[%rd4+1024], %r746;
	st.global.u32 	[%rd5+1024], %r245;
$L__BB8_86:
	add.s32 	%r747, %r2, 512;
	cvt.u64.u32 	%rd20, %r747;
	setp.le.u64 	%p56, %rd2, %rd20;
	@%p56 bra 	$L__BB8_88;
	xor.b32  	%r748, %r228, -2147483648;
	st.global.u32 	[%rd4+2048], %r748;
	st.global.u32 	[%rd5+2048], %r246;
$L__BB8_88:
	add.s32 	%r749, %r2, 768;
	cvt.u64.u32 	%rd21, %r749;
	setp.le.u64 	%p57, %rd2, %rd21;
	@%p57 bra 	$L__BB8_90;
	xor.b32  	%r750, %r229, -2147483648;
	st.global.u32 	[%rd4+3072], %r750;
	st.global.u32 	[%rd5+3072], %r247;
$L__BB8_90:
	or.b32  	%r751, %r2, 1024;
	cvt.u64.u32 	%rd22, %r751;
	setp.le.u64 	%p58, %rd2, %rd22;
	@%p58 bra 	$L__BB8_92;
	xor.b32  	%r752, %r230, -2147483648;
	st.global.u32 	[%rd4+4096], %r752;
	st.global.u32 	[%rd5+4096], %r248;
$L__BB8_92:
	add.s32 	%r753, %r2, 1280;
	cvt.u64.u32 	%rd23, %r753;
	setp.le.u64 	%p59, %rd2, %rd23;
	@%p59 bra 	$L__BB8_94;
	xor.b32  	%r754, %r231, -2147483648;
	st.global.u32 	[%rd4+5120], %r754;
	st.global.u32 	[%rd5+5120], %r249;
$L__BB8_94:
	add.s32 	%r755, %r2, 1536;
	cvt.u64.u32 	%rd24, %r755;
	setp.le.u64 	%p60, %rd2, %rd24;
	@%p60 bra 	$L__BB8_96;
	xor.b32  	%r756, %r232, -2147483648;
	st.global.u32 	[%rd4+6144], %r756;
	st.global.u32 	[%rd5+6144], %r250;
$L__BB8_96:
	add.s32 	%r757, %r2, 1792;
	cvt.u64.u32 	%rd25, %r757;
	setp.le.u64 	%p61, %rd2, %rd25;
	@%p61 bra 	$L__BB8_98;
	xor.b32  	%r758, %r233, -2147483648;
	st.global.u32 	[%rd4+7168], %r758;
	st.global.u32 	[%rd5+7168], %r251;
$L__BB8_98:
	or.b32  	%r759, %r2, 2048;
	cvt.u64.u32 	%rd26, %r759;
	setp.le.u64 	%p62, %rd2, %rd26;
	@%p62 bra 	$L__BB8_100;
	xor.b32  	%r760, %r234, -2147483648;
	st.global.u32 	[%rd4+8192], %r760;
	st.global.u32 	[%rd5+8192], %r252;
$L__BB8_100:
	add.s32 	%r761, %r2, 2304;
	cvt.u64.u32 	%rd27, %r761;
	setp.le.u64 	%p63, %rd2, %rd27;
	@%p63 bra 	$L__BB8_102;
	xor.b32  	%r762, %r235, -2147483648;
	st.global.u32 	[%rd4+9216], %r762;
	st.global.u32 	[%rd5+9216], %r253;
$L__BB8_102:
	add.s32 	%r763, %r2, 2560;
	cvt.u64.u32 	%rd28, %r763;
	setp.le.u64 	%p64, %rd2, %rd28;
	@%p64 bra 	$L__BB8_104;
	xor.b32  	%r764, %r236, -2147483648;
	st.global.u32 	[%rd4+10240], %r764;
	st.global.u32 	[%rd5+10240], %r254;
$L__BB8_104:
	add.s32 	%r765, %r2, 2816;
	cvt.u64.u32 	%rd29, %r765;
	setp.le.u64 	%p65, %rd2, %rd29;
	@%p65 bra 	$L__BB8_106;
	xor.b32  	%r766, %r237, -2147483648;
	st.global.u32 	[%rd4+11264], %r766;
	st.global.u32 	[%rd5+11264], %r255;
$L__BB8_106:
	or.b32  	%r767, %r2, 3072;
	cvt.u64.u32 	%rd30, %r767;
	setp.le.u64 	%p66, %rd2, %rd30;
	@%p66 bra 	$L__BB8_108;
	xor.b32  	%r768, %r238, -2147483648;
	st.global.u32 	[%rd4+12288], %r768;
	st.global.u32 	[%rd5+12288], %r256;
$L__BB8_108:
	add.s32 	%r769, %r2, 3328;
	cvt.u64.u32 	%rd31, %r769;
	setp.le.u64 	%p67, %rd2, %rd31;
	@%p67 bra 	$L__BB8_110;
	xor.b32  	%r770, %r239, -2147483648;
	st.global.u32 	[%rd4+13312], %r770;
	st.global.u32 	[%rd5+13312], %r257;
$L__BB8_110:
	add.s32 	%r771, %r2, 3584;
	cvt.u64.u32 	%rd32, %r771;
	setp.le.u64 	%p68, %rd2, %rd32;
	@%p68 bra 	$L__BB8_112;
	xor.b32  	%r772, %r240, -2147483648;
	st.global.u32 	[%rd4+14336], %r772;
	st.global.u32 	[%rd5+14336], %r258;
$L__BB8_112:
	add.s32 	%r773, %r2, 3840;
	cvt.u64.u32 	%rd33, %r773;
	setp.le.u64 	%p69, %rd2, %rd33;
	@%p69 bra 	$L__BB8_114;
	xor.b32  	%r774, %r241, -2147483648;
	st.global.u32 	[%rd4+15360], %r774;
	st.global.u32 	[%rd5+15360], %r259;
$L__BB8_114:
	or.b32  	%r775, %r2, 4096;
	cvt.u64.u32 	%rd34, %r775;
	setp.le.u64 	%p70, %rd2, %rd34;
	@%p70 bra 	$L__BB8_116;
	xor.b32  	%r776, %r242, -2147483648;
	st.global.u32 	[%rd4+16384], %r776;
	st.global.u32 	[%rd5+16384], %r260;
$L__BB8_116:
	add.s32 	%r777, %r2, 4352;
	cvt.u64.u32 	%rd35, %r777;
	setp.le.u64 	%p71, %rd2, %rd35;
	@%p71 bra 	$L__BB8_118;
	xor.b32  	%r778, %r243, -2147483648;
	st.global.u32 	[%rd4+17408], %r778;
	st.global.u32 	[%rd5+17408], %r261;
$L__BB8_118:
	add.s32 	%r779, %r2, 4608;
	cvt.u64.u32 	%rd36, %r779;
	setp.le.u64 	%p72, %rd2, %rd36;
	@%p72 bra 	$L__BB8_120;
	xor.b32  	%r780, %r244, -2147483648;
	st.global.u32 	[%rd4+18432], %r780;
	st.global.u32 	[%rd5+18432], %r262;
$L__BB8_120:
	ret;
$L__BB8_121:
	shl.b32 	%r781, %r206, 2;
	mov.u32 	%r782, _ZZN3cub18CUB_300001_SM_10006detail10radix_sort31DeviceRadixSortSingleTileKernelINS1_5radix10policy_hubIiiyE10Policy1000ELNS0_9SortOrderE0EiiyNS1_21identity_decomposer_tEEEvPKT1_PSA_PKT2_PSE_T3_iiT4_E12temp_storage;
	add.s32 	%r783, %r782, %r781;
	st.shared.u32 	[%r783], %r878;
	shl.b32 	%r784, %r207, 2;
	add.s32 	%r785, %r782, %r784;
	st.shared.u32 	[%r785], %r877;
	shl.b32 	%r786, %r208, 2;
	add.s32 	%r787, %r782, %r786;
	st.shared.u32 	[%r787], %r876;
	shl.b32 	%r788, %r209, 2;
	add.s32 	%r789, %r782, %r788;
	st.shared.u32 	[%r789], %r875;
	shl.b32 	%r790, %r210, 2;
	add.s32 	%r791, %r782, %r790;
	st.shared.u32 	[%r791], %r874;
	shl.b32 	%r792, %r211, 2;
	add.s32 	%r793, %r782, %r792;
	st.shared.u32 	[%r793], %r873;
	shl.b32 	%r794, %r212, 2;
	add.s32 	%r795, %r782, %r794;
	st.shared.u32 	[%r795], %r872;
	shl.b32 	%r796, %r213, 2;
	add.s32 	%r797, %r782, %r796;
	st.shared.u32 	[%r797], %r871;
	shl.b32 	%r798, %r214, 2;
	add.s32 	%r799, %r782, %r798;
	st.shared.u32 	[%r799], %r870;
	shl.b32 	%r800, %r215, 2;
	add.s32 	%r801, %r782, %r800;
	st.shared.u32 	[%r801], %r869;
	shl.b32 	%r802, %r216, 2;
	add.s32 	%r803, %r782, %r802;
	st.shared.u32 	[%r803], %r868;
	shl.b32 	%r804, %r217, 2;
	add.s32 	%r805, %r782, %r804;
	st.shared.u32 	[%r805], %r867;
	shl.b32 	%r806, %r218, 2;
	add.s32 	%r807, %r782, %r806;
	st.shared.u32 	[%r807], %r866;
	shl.b32 	%r808, %r219, 2;
	add.s32 	%r809, %r782, %r808;
	st.shared.u32 	[%r809], %r865;
	shl.b32 	%r810, %r220, 2;
	add.s32 	%r811, %r782, %r810;
	st.shared.u32 	[%r811], %r864;
	shl.b32 	%r812, %r221, 2;
	add.s32 	%r813, %r782, %r812;
	st.shared.u32 	[%r813], %r863;
	shl.b32 	%r814, %r222, 2;
	add.s32 	%r815, %r782, %r814;
	st.shared.u32 	[%r815], %r862;
	shl.b32 	%r816, %r223, 2;
	add.s32 	%r817, %r782, %r816;
	st.shared.u32 	[%r817], %r861;
	shl.b32 	%r818, %r224, 2;
	add.s32 	%r819, %r782, %r818;
	st.shared.u32 	[%r819], %r860;
	bar.sync 	0;
	ld.shared.u32 	%r878, [%r103];
	ld.shared.u32 	%r877, [%r103+4];
	ld.shared.u32 	%r876, [%r103+8];
	ld.shared.u32 	%r875, [%r103+12];
	ld.shared.u32 	%r874, [%r103+16];
	ld.shared.u32 	%r873, [%r103+20];
	ld.shared.u32 	%r872, [%r103+24];
	ld.shared.u32 	%r871, [%r103+28];
	ld.shared.u32 	%r870, [%r103+32];
	ld.shared.u32 	%r869, [%r103+36];
	ld.shared.u32 	%r868, [%r103+40];
	ld.shared.u32 	%r867, [%r103+44];
	ld.shared.u32 	%r866, [%r103+48];
	ld.shared.u32 	%r865, [%r103+52];
	ld.shared.u32 	%r864, [%r103+56];
	ld.shared.u32 	%r863, [%r103+60];
	ld.shared.u32 	%r862, [%r103+64];
	ld.shared.u32 	%r861, [%r103+68];
	ld.shared.u32 	%r860, [%r103+72];
	bar.sync 	0;
	st.shared.u32 	[%r783], %r897;
	st.shared.u32 	[%r785], %r896;
	st.shared.u32 	[%r787], %r895;
	st.shared.u32 	[%r789], %r894;
	st.shared.u32 	[%r791], %r893;
	st.shared.u32 	[%r793], %r892;
	st.shared.u32 	[%r795], %r891;
	st.shared.u32 	[%r797], %r890;
	st.shared.u32 	[%r799], %r889;
	st.shared.u32 	[%r801], %r888;
	st.shared.u32 	[%r803], %r887;
	st.shared.u32 	[%r805], %r886;
	st.shared.u32 	[%r807], %r885;
	st.shared.u32 	[%r809], %r884;
	st.shared.u32 	[%r811], %r883;
	st.shared.u32 	[%r813], %r882;
	st.shared.u32 	[%r815], %r881;
	st.shared.u32 	[%r817], %r880;
	st.shared.u32 	[%r819], %r879;
	bar.sync 	0;
	ld.shared.u32 	%r897, [%r103];
	ld.shared.u32 	%r896, [%r103+4];
	ld.shared.u32 	%r895, [%r103+8];
	ld.shared.u32 	%r894, [%r103+12];
	ld.shared.u32 	%r893, [%r103+16];
	ld.shared.u32 	%r892, [%r103+20];
	ld.shared.u32 	%r891, [%r103+24];
	ld.shared.u32 	%r890, [%r103+28];
	ld.shared.u32 	%r889, [%r103+32];
	ld.shared.u32 	%r888, [%r103+36];
	ld.shared.u32 	%r887, [%r103+40];
	ld.shared.u32 	%r886, [%r103+44];
	ld.shared.u32 	%r885, [%r103+48];
	ld.shared.u32 	%r884, [%r103+52];
	ld.shared.u32 	%r883, [%r103+56];
	ld.shared.u32 	%r882, [%r103+60];
	ld.shared.u32 	%r881, [%r103+64];
	ld.shared.u32 	%r880, [%r103+68];
	ld.shared.u32 	%r879, [%r103+72];
	bar.sync 	0;
	add.s32 	%r859, %r859, 6;
	add.s32 	%r858, %r858, -6;
	bra.uni 	$L__BB8_77;

}
	// .globl	_ZN3cub18CUB_300001_SM_10006detail10radix_sort30DeviceRadixSortHistogramKernelINS1_5radix10policy_hubIiiyE10Policy1000ELNS0_9SortOrderE0EiyNS1_21identity_decomposer_tEEEvPT2_PKT1_SA_iiT3_
.visible .entry _ZN3cub18CUB_300001_SM_10006detail10radix_sort30DeviceRadixSortHistogramKernelINS1_5radix10policy_hubIiiyE10Policy1000ELNS0_9SortOrderE0EiyNS1_21identity_decomposer_tEEEvPT2_PKT1_SA_iiT3_(
	.param .u64 .ptr .align 1 _ZN3cub18CUB_300001_SM_10006detail10radix_sort30DeviceRadixSortHistogramKernelINS1_5radix10policy_hubIiiyE10Policy1000ELNS0_9SortOrderE0EiyNS1_21identity_decomposer_tEEEvPT2_PKT1_SA_iiT3__param_0,
	.param .u64 .ptr .align 1 _ZN3cub18CUB_300001_SM_10006detail10radix_sort30DeviceRadixSortHistogramKernelINS1_5radix10policy_hubIiiyE10Policy1000ELNS0_9SortOrderE0EiyNS1_21identity_decomposer_tEEEvPT2_PKT1_SA_iiT3__param_1,
	.param .u64 _ZN3cub18CUB_300001_SM_10006detail10radix_sort30DeviceRadixSortHistogramKernelINS1_5radix10policy_hubIiiyE10Policy1000ELNS0_9SortOrderE0EiyNS1_21identity_decomposer_tEEEvPT2_PKT1_SA_iiT3__param_2,
	.param .u32 _ZN3cub18CUB_300001_SM_10006detail10radix_sort30DeviceRadixSortHistogramKernelINS1_5radix10policy_hubIiiyE10Policy1000ELNS0_9SortOrderE0EiyNS1_21identity_decomposer_tEEEvPT2_PKT1_SA_iiT3__param_3,
	.param .u32 _ZN3cub18CUB_300001_SM_10006detail10radix_sort30DeviceRadixSortHistogramKernelINS1_5radix10policy_hubIiiyE10Policy1000ELNS0_9SortOrderE0EiyNS1_21identity_decomposer_tEEEvPT2_PKT1_SA_iiT3__param_4,
	.param .align 1 .b8 _ZN3cub18CUB_300001_SM_10006detail10radix_sort30DeviceRadixSortHistogramKernelINS1_5radix10policy_hubIiiyE10Policy1000ELNS0_9SortOrderE0EiyNS1_21identity_decomposer_tEEEvPT2_PKT1_SA_iiT3__param_5[1]
)
.maxntid 128
{
	.reg .pred 	%p<91>;
	.reg .b32 	%r<486>;
	.reg .b64 	%rd<137>;
	// demoted variable
	.shared .align 4 .b8 _ZZN3cub18CUB_300001_SM_10006detail10radix_sort30DeviceRadixSortHistogramKernelINS1_5radix10policy_hubIiiyE10Policy1000ELNS0_9SortOrderE0EiyNS1_21identity_decomposer_tEEEvPT2_PKT1_SA_iiT3_E12temp_storage[4096];
	ld.param.u64 	%rd18, [_ZN3cub18CUB_300001_SM_10006detail10radix_sort30DeviceRadixSortHistogramKernelINS1_5radix10policy_hubIiiyE10Policy1000ELNS0_9SortOrderE0EiyNS1_21identity_decomposer_tEEEvPT2_PKT1_SA_iiT3__param_0];
	ld.param.u64 	%rd19, [_ZN3cub18CUB_300001_SM_10006detail10radix_sort30DeviceRadixSortHistogramKernelINS1_5radix10policy_hubIiiyE10Policy1000ELNS0_9SortOrderE0EiyNS1_21identity_decomposer_tEEEvPT2_PKT1_SA_iiT3__param_1];
	ld.param.u64 	%rd17, [_ZN3cub18CUB_300001_SM_10006detail10radix_sort30DeviceRadixSortHistogramKernelINS1_5radix10policy_hubIiiyE10Policy1000ELNS0_9SortOrderE0EiyNS1_21identity_decomposer_tEEEvPT2_PKT1_SA_iiT3__param_2];
	ld.param.u32 	%r174, [_ZN3cub18CUB_300001_SM_10006detail10radix_sort30DeviceRadixSortHistogramKernelINS1_5radix10policy_hubIiiyE10Policy1000ELNS0_9SortOrderE0EiyNS1_21identity_decomposer_tEEEvPT2_PKT1_SA_iiT3__param_3];
	ld.param.u32 	%r175, [_ZN3cub18CUB_300001_SM_10006detail10radix_sort30DeviceRadixSortHistogramKernelINS1_5radix10policy_hubIiiyE10Policy1000ELNS0_9SortOrderE0EiyNS1_21identity_decomposer_tEEEvPT2_PKT1_SA_iiT3__param_4];
	cvta.to.global.u64 	%rd1, %rd19;
	cvta.to.global.u64 	%rd2, %rd18;
	setp.eq.s64 	%p2, %rd17, 0;
	@%p2 bra 	$L__BB9_153;
	sub.s32 	%r176, %r175, %r174;
	add.s32 	%r177, %r176, 7;
	shr.s32 	%r178, %r177, 31;
	shr.u32 	%r179, %r178, 29;
	add.s32 	%r180, %r177, %r179;
	shr.s32 	%r181, %r180, 3;
	mov.u32 	%r182, %tid.x;
	setp.gt.u32 	%p3, %r182, 255;
	setp.lt.s32 	%p4, %r177, 8;
	mov.u32 	%r183, %ctaid.x;
	shl.b32 	%r184, %r183, 11;
	cvt.u64.u32 	%rd3, %r184;
	mov.u32 	%r185, %nctaid.x;
	shl.b32 	%r186, %r185, 11;
	cvt.u64.u32 	%rd4, %r186;
	add.s32 	%r1, %r181, -1;
	and.b32  	%r2, %r181, 15;
	and.b32  	%r3, %r181, 7;
	add.s32 	%r4, %r3, -1;
	and.b32  	%r5, %r181, 3;
	or.pred  	%p1, %p3, %p4;
	shl.b32 	%r187, %r182, 2;
	mov.u32 	%r188, _ZZN3cub18CUB_300001_SM_10006detail10radix_sort30DeviceRadixSortHistogramKernelINS1_5radix10policy_hubIiiyE10Policy1000ELNS0_9SortOrderE0EiyNS1_21identity_decomposer_tEEEvPT2_PKT1_SA_iiT3_E12temp_storage;
	add.s32 	%r6, %r188, %r187;
	and.b32  	%r7, %r181, 268435440;
	cvt.u64.u32 	%rd5, %r182;
	add.s32 	%r8, %r182, 128;
	add.s32 	%r9, %r182, 256;
	add.s32 	%r10, %r182, 384;
	add.s32 	%r11, %r182, 512;
	add.s32 	%r12, %r182, 640;
	add.s32 	%r13, %r182, 768;
	or.b32  	%r14, %r182, 1024;
	add.s32 	%r15, %r182, 1920;
	and.b32  	%r16, %r181, 268435448;
	and.b32  	%r17, %r181, 1;
	neg.s32 	%r18, %r7;
	add.s32 	%r19, %r6, 8192;
	add.s64 	%rd21, %rd17, -1;
	shr.u64 	%rd22, %rd21, 30;
	add.s64 	%rd23, %rd22, 1;
	min.u64 	%rd6, %rd23, %rd17;
	mov.b64 	%rd135, 0;
$L__BB9_2:
	@%p1 bra 	$L__BB9_30;
	setp.lt.u32 	%p5, %r1, 15;
	mov.b32 	%r439, 0;
	@%p5 bra 	$L__BB9_6;
	mov.u32 	%r436, %r19;
	mov.u32 	%r437, %r18;
$L__BB9_5:
	.pragma "nounroll";
	mov.b32 	%r190, 0;
	st.shared.u32 	[%r436+-8192], %r190;
	st.shared.u32 	[%r436+-7168], %r190;
	st.shared.u32 	[%r436+-6144], %r190;
	st.shared.u32 	[%r436+-5120], %r190;
	st.shared.u32 	[%r436+-4096], %r190;
	st.shared.u32 	[%r436+-3072], %r190;
	st.shared.u32 	[%r436+-2048], %r190;
	st.shared.u32 	[%r436+-1024], %r190;
	st.shared.u32 	[%r436], %r190;
	st.shared.u32 	[%r436+1024], %r190;
	st.shared.u32 	[%r436+2048], %r190;
	st.shared.u32 	[%r436+3072], %r190;
	st.shared.u32 	[%r436+4096], %r190;
	st.shared.u32 	[%r436+5120], %r190;
	st.shared.u32 	[%r436+6144], %r190;
	st.shared.u32 	[%r436+7168], %r190;
	add.s32 	%r437, %r437, 16;
	add.s32 	%r436, %r436, 16384;
	setp.ne.s32 	%p6, %r437, 0;
	mov.u32 	%r439, %r7;
	@%p6 bra 	$L__BB9_5;
$L__BB9_6:
	add.s32 	%r25, %r2, -1;
	setp.eq.s32 	%p7, %r2, 0;
	@%p7 bra 	$L__BB9_16;
	setp.lt.u32 	%p8, %r25, 7;
	@%p8 bra 	$L__BB9_9;
	shl.b32 	%r191, %r439, 10;
	add.s32 	%r192, %r6, %r191;
	mov.b32 	%r193, 0;
	st.shared.u32 	[%r192], %r193;
	st.shared.u32 	[%r192+1024], %r193;
	st.shared.u32 	[%r192+2048], %r193;
	st.shared.u32 	[%r192+3072], %r193;
	st.shared.u32 	[%r192+4096], %r193;
	st.shared.u32 	[%r192+5120], %r193;
	st.shared.u32 	[%r192+6144], %r193;
	st.shared.u32 	[%r192+7168], %r193;
	add.s32 	%r439, %r439, 8;
$L__BB9_9:
	setp.eq.s32 	%p9, %r3, 0;
	@%p9 bra 	$L__BB9_16;
	setp.lt.u32 	%p10, %r4, 3;
	@%p10 bra 	$L__BB9_12;
	shl.b32 	%r194, %r439, 10;
	add.s32 	%r195, %r6, %r194;
	mov.b32 	%r196, 0;
	st.shared.u32 	[%r195], %r196;
	st.shared.u32 	[%r195+1024], %r196;
	st.shared.u32 	[%r195+2048], %r196;
	st.shared.u32 	[%r195+3072], %r196;
	add.s32 	%r439, %r439, 4;
$L__BB9_12:
	setp.eq.s32 	%p11, %r5, 0;
	@%p11 bra 	$L__BB9_16;
	setp.eq.s32 	%p12, %r5, 1;
	shl.b32 	%r197, %r439, 10;
	add.s32 	%r30, %r6, %r197;
	mov.b32 	%r198, 0;
	st.shared.u32 	[%r30], %r198;
	@%p12 bra 	$L__BB9_16;
	setp.eq.s32 	%p13, %r5, 2;
	mov.b32 	%r199, 0;
	st.shared.u32 	[%r30+1024], %r199;
	@%p13 bra 	$L__BB9_16;
	mov.b32 	%r200, 0;
	st.shared.u32 	[%r30+2048], %r200;
$L__BB9_16:
	cvt.u32.u64 	%r201, %rd5;
	setp.gt.u32 	%p14, %r201, 127;
	@%p14 bra 	$L__BB9_30;
	setp.lt.u32 	%p15, %r1, 15;
	mov.b32 	%r443, 0;
	@%p15 bra 	$L__BB9_20;
	mov.b32 	%r441, 0;
$L__BB9_19:
	.pragma "nounroll";
	shl.b32 	%r204, %r441, 10;
	add.s32 	%r205, %r6, %r204;
	mov.b32 	%r206, 0;
	st.shared.u32 	[%r205+512], %r206;
	st.shared.u32 	[%r205+1536], %r206;
	st.shared.u32 	[%r205+2560], %r206;
	st.shared.u32 	[%r205+3584], %r206;
	st.shared.u32 	[%r205+4608], %r206;
	st.shared.u32 	[%r205+5632], %r206;
	st.shared.u32 	[%r205+6656], %r206;
	st.shared.u32 	[%r205+7680], %r206;
	st.shared.u32 	[%r205+8704], %r206;
	st.shared.u32 	[%r205+9728], %r206;
	st.shared.u32 	[%r205+10752], %r206;
	st.shared.u32 	[%r205+11776], %r206;
	st.shared.u32 	[%r205+12800], %r206;
	st.shared.u32 	[%r205+13824], %r206;
	st.shared.u32 	[%r205+14848], %r206;
	st.shared.u32 	[%r205+15872], %r206;
	add.s32 	%r441, %r441, 16;
	setp.ne.s32 	%p16, %r441, %r7;
	mov.u32 	%r443, %r7;
	@%p16 bra 	$L__BB9_19;
$L__BB9_20:
	setp.eq.s32 	%p17, %r2, 0;
	@%p17 bra 	$L__BB9_30;
	setp.lt.u32 	%p18, %r25, 7;
	@%p18 bra 	$L__BB9_23;
	shl.b32 	%r207, %r443, 10;
	add.s32 	%r208, %r6, %r207;
	mov.b32 	%r209, 0;
	st.shared.u32 	[%r208+512], %r209;
	st.shared.u32 	[%r208+1536], %r209;
	st.shared.u32 	[%r208+2560], %r209;
	st.shared.u32 	[%r208+3584], %r209;
	st.shared.u32 	[%r208+4608], %r209;
	st.shared.u32 	[%r208+5632], %r209;
	st.shared.u32 	[%r208+6656], %r209;
	st.shared.u32 	[%r208+7680], %r209;
	add.s32 	%r443, %r443, 8;
$L__BB9_23:
	setp.eq.s32 	%p19, %r3, 0;
	@%p19 bra 	$L__BB9_30;
	setp.lt.u32 	%p20, %r4, 3;
	@%p20 bra 	$L__BB9_26;
	shl.b32 	%r210, %r443, 10;
	add.s32 	%r211, %r6, %r210;
	mov.b32 	%r212, 0;
	st.shared.u32 	[%r211+512], %r212;
	st.shared.u32 	[%r211+1536], %r212;
	st.shared.u32 	[%r211+2560], %r212;
	st.shared.u32 	[%r211+3584], %r212;
	add.s32 	%r443, %r443, 4;
$L__BB9_26:
	setp.eq.s32 	%p21, %r5, 0;
	@%p21 bra 	$L__BB9_30;
	setp.eq.s32 	%p22, %r5, 1;
	shl.b32 	%r213, %r443, 10;
	add.s32 	%r38, %r6, %r213;
	mov.b32 	%r214, 0;
	st.shared.u32 	[%r38+512], %r214;
	@%p22 bra 	$L__BB9_30;
	setp.eq.s32 	%p23, %r5, 2;
	mov.b32 	%r215, 0;
	st.shared.u32 	[%r38+1536], %r215;
	@%p23 bra 	$L__BB9_30;
	mov.b32 	%r216, 0;
	st.shared.u32 	[%r38+2560], %r216;
$L__BB9_30:
	bar.sync 	0;
	bar.sync 	0;
	shl.b64 	%rd8, %rd135, 30;
	sub.s64 	%rd24, %rd17, %rd8;
	min.u64 	%rd9, %rd24, 1073741824;
	setp.le.u64 	%p24, %rd9, %rd3;
	@%p24 bra 	$L__BB9_70;
	mov.u64 	%rd136, %rd3;
$L__BB9_32:
	add.s64 	%rd11, %rd136, %rd8;
	sub.s64 	%rd12, %rd17, %rd11;
	setp.lt.u64 	%p25, %rd12, 2048;
	@%p25 bra 	$L__BB9_34;
	add.s64 	%rd27, %rd11, %rd5;
	shl.b64 	%rd28, %rd27, 2;
	add.s64 	%rd29, %rd1, %rd28;
	ld.global.u32 	%r475, [%rd29];
	ld.global.u32 	%r474, [%rd29+512];
	ld.global.u32 	%r473, [%rd29+1024];
	ld.global.u32 	%r472, [%rd29+1536];
	ld.global.u32 	%r471, [%rd29+2048];
	ld.global.u32 	%r470, [%rd29+2560];
	ld.global.u32 	%r469, [%rd29+3072];
	ld.global.u32 	%r468, [%rd29+3584];
	ld.global.u32 	%r467, [%rd29+4096];
	ld.global.u32 	%r466, [%rd29+4608];
	ld.global.u32 	%r465, [%rd29+5120];
	ld.global.u32 	%r464, [%rd29+5632];
	ld.global.u32 	%r463, [%rd29+6144];
	ld.global.u32 	%r462, [%rd29+6656];
	ld.global.u32 	%r461, [%rd29+7168];
	ld.global.u32 	%r460, [%rd29+7680];
	bra.uni 	$L__BB9_66;
$L__BB9_34:
	cvt.u32.u64 	%r218, %rd5;
	cvt.u32.u64 	%r55, %rd12;
	setp.ge.s32 	%p26, %r218, %r55;
	add.s64 	%rd25, %rd11, %rd5;
	shl.b64 	%rd26, %rd25, 2;
	add.s64 	%rd13, %rd1, %rd26;
	mov.b32 	%r475, 2147483647;
	@%p26 bra 	$L__BB9_36;
	ld.global.u32 	%r475, [%rd13];
$L__BB9_36:
	setp.ge.s32 	%p27, %r8, %r55;
	mov.b32 	%r474, 2147483647;
	@%p27 bra 	$L__BB9_38;
	ld.global.u32 	%r474, [%rd13+512];
$L__BB9_38:
	setp.ge.s32 	%p28, %r9, %r55;
	mov.b32 	%r473, 2147483647;
	@%p28 bra 	$L__BB9_40;
	ld.global.u32 	%r473, [%rd13+1024];
$L__BB9_40:
	setp.ge.s32 	%p29, %r10, %r55;
	mov.b32 	%r472, 2147483647;
	@%p29 bra 	$L__BB9_42;
	ld.global.u32 	%r472, [%rd13+1536];
$L__BB9_42:
	setp.ge.s32 	%p30, %r11, %r55;
	mov.b32 	%r471, 2147483647;
	@%p30 bra 	$L__BB9_44;
	ld.global.u32 	%r471, [%rd13+2048];
$L__BB9_44:
	setp.ge.s32 	%p31, %r12, %r55;
	mov.b32 	%r470, 2147483647;
	@%p31 bra 	$L__BB9_46;
	ld.global.u32 	%r470, [%rd13+2560];
$L__BB9_46:
	setp.ge.s32 	%p32, %r13, %r55;
	mov.b32 	%r469, 2147483647;
	@%p32 bra 	$L__BB9_48;
	ld.global.u32 	%r469, [%rd13+3072];
$L__BB9_48:
	mov.u32 	%r226, %tid.x;
	add.s32 	%r227, %r226, 896;
	setp.ge.s32 	%p33, %r227, %r55;
	mov.b32 	%r468, 2147483647;
	@%p33 bra 	$L__BB9_50;
	ld.global.u32 	%r468, [%rd13+3584];
$L__BB9_50:
	setp.ge.s32 	%p34, %r14, %r55;
	mov.b32 	%r467, 2147483647;
	@%p34 bra 	$L__BB9_52;
	ld.global.u32 	%r467, [%rd13+4096];
$L__BB9_52:
	add.s32 	%r231, %r226, 1152;
	setp.ge.s32 	%p35, %r231, %r55;
	mov.b32 	%r466, 2147483647;
	@%p35 bra 	$L__BB9_54;
	ld.global.u32 	%r466, [%rd13+4608];
$L__BB9_54:
	add.s32 	%r234, %r226, 1280;
	setp.ge.s32 	%p36, %r234, %r55;
	mov.b32 	%r465, 2147483647;
	@%p36 bra 	$L__BB9_56;
	ld.global.u32 	%r465, [%rd13+5120];
$L__BB9_56:
	add.s32 	%r237, %r226, 1408;
	setp.ge.s32 	%p37, %r237, %r55;
	mov.b32 	%r464, 2147483647;
	@%p37 bra 	$L__BB9_58;
	ld.global.u32 	%r464, [%rd13+5632];
$L__BB9_58:
	add.s32 	%r240, %r226, 1536;
	setp.ge.s32 	%p38, %r240, %r55;
	mov.b32 	%r463, 2147483647;
	@%p38 bra 	$L__BB9_60;
	ld.global.u32 	%r463, [%rd13+6144];
$L__BB9_60:
	add.s32 	%r243, %r226, 1664;
	setp.ge.s32 	%p39, %r243, %r55;
	mov.b32 	%r462, 2147483647;
	@%p39 bra 	$L__BB9_62;
	ld.global.u32 	%r462, [%rd13+6656];
$L__BB9_62:
	add.s32 	%r246, %r226, 1792;
	setp.ge.s32 	%p40, %r246, %r55;
	mov.b32 	%r461, 2147483647;
	@%p40 bra 	$L__BB9_64;
	ld.global.u32 	%r461, [%rd13+7168];
$L__BB9_64:
	setp.ge.s32 	%p41, %r15, %r55;
	mov.b32 	%r460, 2147483647;
	@%p41 bra 	$L__BB9_66;
	ld.global.u32 	%r460, [%rd13+7680];
$L__BB9_66:
	setp.le.s32 	%p42, %r175, %r174;
	@%p42 bra 	$L__BB9_69;
	xor.b32  	%r103, %r460, -2147483648;
	xor.b32  	%r104, %r461, -2147483648;
	xor.b32  	%r105, %r462, -2147483648;
	xor.b32  	%r106, %r463, -2147483648;
	xor.b32  	%r107, %r464, -2147483648;
	xor.b32  	%r108, %r465, -2147483648;
	xor.b32  	%r109, %r466, -2147483648;
	xor.b32  	%r110, %r467, -2147483648;
	xor.b32  	%r111, %r468, -2147483648;
	xor.b32  	%r112, %r469, -2147483648;
	xor.b32  	%r113, %r470, -2147483648;
	xor.b32  	%r114, %r471, -2147483648;
	xor.b32  	%r115, %r472, -2147483648;
	xor.b32  	%r116, %r473, -2147483648;
	xor.b32  	%r117, %r474, -2147483648;
	xor.b32  	%r118, %r475, -2147483648;
	mov.b32 	%r476, 0;
	mov.u32 	%r477, %r174;
$L__BB9_68:
	sub.s32 	%r249, %r175, %r477;
	shl.b32 	%r250, %r476, 10;
	mov.u32 	%r251, _ZZN3cub18CUB_300001_SM_10006detail10radix_sort30DeviceRadixSortHistogramKernelINS1_5radix10policy_hubIiiyE10Policy1000ELNS0_9SortOrderE0EiyNS1_21identity_decomposer_tEEEvPT2_PKT1_SA_iiT3_E12temp_storage;
	add.s32 	%r252, %r251, %r250;
	min.s32 	%r253, %r249, 8;
	mov.b32 	%r254, -1;
	shl.b32 	%r255, %r254, %r253;
	not.b32 	%r256, %r255;
	shr.u32 	%r257, %r118, %r477;
	and.b32  	%r258, %r257, %r256;
	shl.b32 	%r259, %r258, 2;
	add.s32 	%r260, %r252, %r259;
	atom.shared.add.u32 	%r261, [%r260], 1;
	shr.u32 	%r262, %r117, %r477;
	and.b32  	%r263, %r262, %r256;
	shl.b32 	%r264, %r263, 2;
	add.s32 	%r265, %r252, %r264;
	atom.shared.add.u32 	%r266, [%r265], 1;
	shr.u32 	%r267, %r116, %r477;
	and.b32  	%r268, %r267, %r256;
	shl.b32 	%r269, %r268, 2;
	add.s32 	%r270, %r252, %r269;
	atom.shared.add.u32 	%r271, [%r270], 1;
	shr.u32 	%r272, %r115, %r477;
	and.b32  	%r273, %r272, %r256;
	shl.b32 	%r274, %r273, 2;
	add.s32 	%r275, %r252, %r274;
	atom.shared.add.u32 	%r276, [%r275], 1;
	shr.u32 	%r277, %r114, %r477;
	and.b32  	%r278, %r277, %r256;
	shl.b32 	%r279, %r278, 2;
	add.s32 	%r280, %r252, %r279;
	atom.shared.add.u32 	%r281, [%r280], 1;
	shr.u32 	%r282, %r113, %r477;
	and.b32  	%r283, %r282, %r256;
	shl.b32 	%r284, %r283, 2;
	add.s32 	%r285, %r252, %r284;
	atom.shared.add.u32 	%r286, [%r285], 1;
	shr.u32 	%r287, %r112, %r477;
	and.b32  	%r288, %r287, %r256;
	shl.b32 	%r289, %r288, 2;
	add.s32 	%r290, %r252, %r289;
	atom.shared.add.u32 	%r291, [%r290], 1;
	shr.u32 	%r292, %r111, %r477;
	and.b32  	%r293, %r292, %r256;
	shl.b32 	%r294, %r293, 2;
	add.s32 	%r295, %r252, %r294;
	atom.shared.add.u32 	%r296, [%r295], 1;
	shr.u32 	%r297, %r110, %r477;
	and.b32  	%r298, %r297, %r256;
	shl.b32 	%r299, %r298, 2;
	add.s32 	%r300, %r252, %r299;
	atom.shared.add.u32 	%r301, [%r300], 1;
	shr.u32 	%r302, %r109, %r477;
	and.b32  	%r303, %r302, %r256;
	shl.b32 	%r304, %r303, 2;
	add.s32 	%r305, %r252, %r304;
	atom.shared.add.u32 	%r306, [%r305], 1;
	shr.u32 	%r307, %r108, %r477;
	and.b32  	%r308, %r307, %r256;
	shl.b32 	%r309, %r308, 2;
	add.s32 	%r310, %r252, %r309;
	atom.shared.add.u32 	%r311, [%r310], 1;
	shr.u32 	%r312, %r107, %r477;
	and.b32  	%r313, %r312, %r256;
	shl.b32 	%r314, %r313, 2;
	add.s32 	%r315, %r252, %r314;
	atom.shared.add.u32 	%r316, [%r315], 1;
	shr.u32 	%r317, %r106, %r477;
	and.b32  	%r318, %r317, %r256;
	shl.b32 	%r319, %r318, 2;
	add.s32 	%r320, %r252, %r319;
	atom.shared.add.u32 	%r321, [%r320], 1;
	shr.u32 	%r322, %r105, %r477;
	and.b32  	%r323, %r322, %r256;
	shl.b32 	%r324, %r323, 2;
	add.s32 	%r325, %r252, %r324;
	atom.shared.add.u32 	%r326, [%r325], 1;
	shr.u32 	%r327, %r104, %r477;
	and.b32  	%r328, %r327, %r256;
	shl.b32 	%r329, %r328, 2;
	add.s32 	%r330, %r252, %r329;
	atom.shared.add.u32 	%r331, [%r330], 1;
	shr.u32 	%r332, %r103, %r477;
	and.b32  	%r333, %r332, %r256;
	shl.b32 	%r334, %r333, 2;
	add.s32 	%r335, %r252, %r334;
	atom.shared.add.u32 	%r336, [%r335], 1;
	add.s32 	%r477, %r477, 8;
	add.s32 	%r476, %r476, 1;
	setp.lt.s32 	%p43, %r477, %r175;
	@%p43 bra 	$L__BB9_68;
$L__BB9_69:
	add.s64 	%rd136, %rd136, %rd4;
	setp.lt.u64 	%p44, %rd136, %rd9;
	@%p44 bra 	$L__BB9_32;
$L__BB9_70:
	bar.sync 	0;
	@%p1 bra 	$L__BB9_152;
	setp.lt.u32 	%p45, %r1, 7;
	mov.b32 	%r480, 0;
	@%p45 bra 	$L__BB9_90;
	mov.b32 	%r478, 0;
$L__BB9_73:
	.pragma "nounroll";
	shl.b32 	%r339, %r478, 10;
	add.s32 	%r124, %r6, %r339;
	ld.shared.u32 	%r125, [%r124];
	setp.eq.s32 	%p46, %r125, 0;
	@%p46 bra 	$L__BB9_75;
	cvt.u32.u64 	%r340, %rd5;
	shl.b32 	%r341, %r478, 8;
	add.s32 	%r342, %r341, %r340;
	mul.wide.u32 	%rd30, %r342, 8;
	add.s64 	%rd31, %rd2, %rd30;
	cvt.u64.u32 	%rd32, %r125;
	atom.global.add.u64 	%rd33, [%rd31], %rd32;
$L__BB9_75:
	ld.shared.u32 	%r126, [%r124+1024];
	setp.eq.s32 	%p47, %r126, 0;
	@%p47 bra 	$L__BB9_77;
	cvt.u32.u64 	%r343, %rd5;
	shl.b32 	%r344, %r478, 8;
	add.s32 	%r345, %r344, %r343;
	add.s32 	%r346, %r345, 256;
	mul.wide.u32 	%rd34, %r346, 8;
	add.s64 	%rd35, %rd2, %rd34;
	cvt.u64.u32 	%rd36, %r126;
	atom.global.add.u64 	%rd37, [%rd35], %rd36;
$L__BB9_77:
	ld.shared.u32 	%r127, [%r124+2048];
	setp.eq.s32 	%p48, %r127, 0;
	@%p48 bra 	$L__BB9_79;
	cvt.u32.u64 	%r347, %rd5;
	shl.b32 	%r348, %r478, 8;
	add.s32 	%r349, %r348, %r347;
	add.s32 	%r350, %r349, 512;
	mul.wide.u32 	%rd38, %r350, 8;
	add.s64 	%rd39, %rd2, %rd38;
	cvt.u64.u32 	%rd40, %r127;
	atom.global.add.u64 	%rd41, [%rd39], %rd40;
$L__BB9_79:
	ld.shared.u32 	%r128, [%r124+3072];
	setp.eq.s32 	%p49, %r128, 0;
	@%p49 bra 	$L__BB9_81;
	cvt.u32.u64 	%r351, %rd5;
	shl.b32 	%r352, %r478, 8;
	add.s32 	%r353, %r352, %r351;
	add.s32 	%r354, %r353, 768;
	mul.wide.u32 	%rd42, %r354, 8;
	add.s64 	%rd43, %rd2, %rd42;
	cvt.u64.u32 	%rd44, %r128;
	atom.global.add.u64 	%rd45, [%rd43], %rd44;
$L__BB9_81:
	ld.shared.u32 	%r129, [%r124+4096];
	setp.eq.s32 	%p50, %r129, 0;
	@%p50 bra 	$L__BB9_83;
	cvt.u32.u64 	%r355, %rd5;
	shl.b32 	%r356, %r478, 8;
	add.s32 	%r357, %r356, %r355;
	add.s32 	%r358, %r357, 1024;
	mul.wide.u32 	%rd46, %r358, 8;
	add.s64 	%rd47, %rd2, %rd46;
	cvt.u64.u32 	%rd48, %r129;
	atom.global.add.u64 	%rd49, [%rd47], %rd48;
$L__BB9_83:
	ld.shared.u32 	%r130, [%r124+5120];
	setp.eq.s32 	%p51, %r130, 0;
	@%p51 bra 	$L__BB9_85;
	cvt.u32.u64 	%r359, %rd5;
	shl.b32 	%r360, %r478, 8;
	add.s32 	%r361, %r360, %r359;
	add.s32 	%r362, %r361, 1280;
	mul.wide.u32 	%rd50, %r362, 8;
	add.s64 	%rd51, %rd2, %rd50;
	cvt.u64.u32 	%rd52, %r130;
	atom.global.add.u64 	%rd53, [%rd51], %rd52;
$L__BB9_85:
	ld.shared.u32 	%r131, [%r124+6144];
	setp.eq.s32 	%p52, %r131, 0;
	@%p52 bra 	$L__BB9_87;
	cvt.u32.u64 	%r363, %rd5;
	shl.b32 	%r364, %r478, 8;
	add.s32 	%r365, %r364, %r363;
	add.s32 	%r366, %r365, 1536;
	mul.wide.u32 	%rd54, %r366, 8;
	add.s64 	%rd55, %rd2, %rd54;
	cvt.u64.u32 	%rd56, %r131;
	atom.global.add.u64 	%rd57, [%rd55], %rd56;
$L__BB9_87:
	ld.shared.u32 	%r132, [%r124+7168];
	setp.eq.s32 	%p53, %r132, 0;
	@%p53 bra 	$L__BB9_89;
	cvt.u32.u64 	%r367, %rd5;
	shl.b32 	%r368, %r478, 8;
	add.s32 	%r369, %r368, %r367;
	add.s32 	%r370, %r369, 1792;
	mul.wide.u32 	%rd58, %r370, 8;
	add.s64 	%rd59, %rd2, %rd58;
	cvt.u64.u32 	%rd60, %r132;
	atom.global.add.u64 	%rd61, [%rd59], %rd60;
$L__BB9_89:
	add.s32 	%r478, %r478, 8;
	setp.ne.s32 	%p54, %r478, %r16;
	mov.u32 	%r480, %r16;
	@%p54 bra 	$L__BB9_73;
$L__BB9_90:
	add.s32 	%r135, %r5, -1;
	setp.eq.s32 	%p55, %r3, 0;
	@%p55 bra 	$L__BB9_111;
	setp.lt.u32 	%p56, %r4, 3;
	@%p56 bra 	$L__BB9_101;
	shl.b32 	%r371, %r480, 10;
	add.s32 	%r136, %r6, %r371;
	ld.shared.u32 	%r137, [%r136];
	setp.eq.s32 	%p57, %r137, 0;
	@%p57 bra 	$L__BB9_94;
	cvt.u32.u64 	%r372, %rd5;
	shl.b32 	%r373, %r480, 8;
	add.s32 	%r374, %r373, %r372;
	mul.wide.u32 	%rd62, %r374, 8;
	add.s64 	%rd63, %rd2, %rd62;
	cvt.u64.u32 	%rd64, %r137;
	atom.global.add.u64 	%rd65, [%rd63], %rd64;
$L__BB9_94:
	ld.shared.u32 	%r138, [%r136+1024];
	setp.eq.s32 	%p58, %r138, 0;
	@%p58 bra 	$L__BB9_96;
	cvt.u32.u64 	%r375, %rd5;
	shl.b32 	%r376, %r480, 8;
	add.s32 	%r377, %r376, %r375;
	add.s32 	%r378, %r377, 256;
	mul.wide.u32 	%rd66, %r378, 8;
	add.s64 	%rd67, %rd2, %rd66;
	cvt.u64.u32 	%rd68, %r138;
	atom.global.add.u64 	%rd69, [%rd67], %rd68;
$L__BB9_96:
	ld.shared.u32 	%r139, [%r136+2048];
	setp.eq.s32 	%p59, %r139, 0;
	@%p59 bra 	$L__BB9_98;
	cvt.u32.u64 	%r379, %rd5;
	shl.b32 	%r380, %r480, 8;
	add.s32 	%r381, %r380, %r379;
	add.s32 	%r382, %r381, 512;
	mul.wide.u32 	%rd70, %r382, 8;
	add.s64 	%rd71, %rd2, %rd70;
	cvt.u64.u32 	%rd72, %r139;
	atom.global.add.u64 	%rd73, [%rd71], %rd72;
$L__BB9_98:
	ld.shared.u32 	%r140, [%r136+3072];
	setp.eq.s32 	%p60, %r140, 0;
	@%p60 bra 	$L__BB9_100;
	cvt.u32.u64 	%r383, %rd5;
	shl.b32 	%r384, %r480, 8;
	add.s32 	%r385, %r384, %r383;
	add.s32 	%r386, %r385, 768;
	mul.wide.u32 	%rd74, %r386, 8;
	add.s64 	%rd75, %rd2, %rd74;
	cvt.u64.u32 	%rd76, %r140;
	atom.global.add.u64 	%rd77, [%rd75], %rd76;
$L__BB9_100:
	add.s32 	%r480, %r480, 4;
$L__BB9_101:
	setp.eq.s32 	%p61, %r5, 0;
	@%p61 bra 	$L__BB9_111;
	setp.eq.s32 	%p62, %r135, 0;
	@%p62 bra 	$L__BB9_108;
	shl.b32 	%r387, %r480, 10;
	add.s32 	%r143, %r6, %r387;
	ld.shared.u32 	%r144, [%r143];
	setp.eq.s32 	%p63, %r144, 0;
	@%p63 bra 	$L__BB9_105;
	cvt.u32.u64 	%r388, %rd5;
	shl.b32 	%r389, %r480, 8;
	add.s32 	%r390, %r389, %r388;
	mul.wide.u32 	%rd78, %r390, 8;
	add.s64 	%rd79, %rd2, %rd78;
	cvt.u64.u32 	%rd80, %r144;
	atom.global.add.u64 	%rd81, [%rd79], %rd80;
$L__BB9_105:
	ld.shared.u32 	%r145, [%r143+1024];
	setp.eq.s32 	%p64, %r145, 0;
	@%p64 bra 	$L__BB9_107;
	cvt.u32.u64 	%r391, %rd5;
	shl.b32 	%r392, %r480, 8;
	add.s32 	%r393, %r392, %r391;
	add.s32 	%r394, %r393, 256;
	mul.wide.u32 	%rd82, %r394, 8;
	add.s64 	%rd83, %rd2, %rd82;
	cvt.u64.u32 	%rd84, %r145;
	atom.global.add.u64 	%rd85, [%rd83], %rd84;
$L__BB9_107:
	add.s32 	%r480, %r480, 2;
$L__BB9_108:
	setp.eq.s32 	%p65, %r17, 0;
	@%p65 bra 	$L__BB9_111;
	shl.b32 	%r395, %r480, 10;
	add.s32 	%r396, %r6, %r395;
	ld.shared.u32 	%r148, [%r396];
	setp.eq.s32 	%p66, %r148, 0;
	@%p66 bra 	$L__BB9_111;
	cvt.u32.u64 	%r397, %rd5;
	shl.b32 	%r398, %r480, 8;
	add.s32 	%r399, %r398, %r397;
	mul.wide.u32 	%rd86, %r399, 8;
	add.s64 	%rd87, %rd2, %rd86;
	cvt.u64.u32 	%rd88, %r148;
	atom.global.add.u64 	%rd89, [%rd87], %rd88;
$L__BB9_111:
	cvt.u32.u64 	%r400, %rd5;
	setp.gt.u32 	%p67, %r400, 127;
	@%p67 bra 	$L__BB9_152;
	setp.lt.u32 	%p68, %r1, 7;
	mov.b32 	%r484, 0;
	@%p68 bra 	$L__BB9_131;
	mov.b32 	%r482, 0;
$L__BB9_114:
	.pragma "nounroll";
	shl.b32 	%r404, %r482, 10;
	add.s32 	%r150, %r6, %r404;
	ld.shared.u32 	%r151, [%r150+512];
	setp.eq.s32 	%p69, %r151, 0;
	shl.b32 	%r405, %r482, 8;
	add.s32 	%r406, %r405, %r400;
	mul.wide.u32 	%rd90, %r406, 8;
	add.s64 	%rd15, %rd2, %rd90;
	@%p69 bra 	$L__BB9_116;
	cvt.u64.u32 	%rd91, %r151;
	atom.global.add.u64 	%rd92, [%rd15+1024], %rd91;
$L__BB9_116:
	ld.shared.u32 	%r152, [%r150+1536];
	setp.eq.s32 	%p70, %r152, 0;
	@%p70 bra 	$L__BB9_118;
	cvt.u64.u32 	%rd93, %r152;
	atom.global.add.u64 	%rd94, [%rd15+3072], %rd93;
$L__BB9_118:
	ld.shared.u32 	%r153, [%r150+2560];
	setp.eq.s32 	%p71, %r153, 0;
	@%p71 bra 	$L__BB9_120;
	cvt.u64.u32 	%rd95, %r153;
	atom.global.add.u64 	%rd96, [%rd15+5120], %rd95;
$L__BB9_120:
	ld.shared.u32 	%r154, [%r150+3584];
	setp.eq.s32 	%p72, %r154, 0;
	@%p72 bra 	$L__BB9_122;
	cvt.u64.u32 	%rd97, %r154;
	atom.global.add.u64 	%rd98, [%rd15+7168], %rd97;
$L__BB9_122:
	ld.shared.u32 	%r155, [%r150+4608];
	setp.eq.s32 	%p73, %r155, 0;
	@%p73 bra 	$L__BB9_124;
	cvt.u64.u32 	%rd99, %r155;
	atom.global.add.u64 	%rd100, [%rd15+9216], %rd99;
$L__BB9_124:
	ld.shared.u32 	%r156, [%r150+5632];
	setp.eq.s32 	%p74, %r156, 0;
	@%p74 bra 	$L__BB9_126;
	cvt.u64.u32 	%rd101, %r156;
	atom.global.add.u64 	%rd102, [%rd15+11264], %rd101;
$L__BB9_126:
	ld.shared.u32 	%r157, [%r150+6656];
	setp.eq.s32 	%p75, %r157, 0;
	@%p75 bra 	$L__BB9_128;
	cvt.u64.u32 	%rd103, %r157;
	atom.global.add.u64 	%rd104, [%rd15+13312], %rd103;
$L__BB9_128:
	ld.shared.u32 	%r158, [%r150+7680];
	setp.eq.s32 	%p76, %r158, 0;
	@%p76 bra 	$L__BB9_130;
	cvt.u64.u32 	%rd105, %r158;
	atom.global.add.u64 	%rd106, [%rd15+15360], %rd105;
$L__BB9_130:
	add.s32 	%r482, %r482, 8;
	setp.ne.s32 	%p77, %r482, %r16;
	mov.u32 	%r484, %r16;
	@%p77 bra 	$L__BB9_114;
$L__BB9_131:
	setp.eq.s32 	%p78, %r3, 0;
	@%p78 bra 	$L__BB9_152;
	setp.lt.u32 	%p79, %r4, 3;
	@%p79 bra 	$L__BB9_142;
	shl.b32 	%r407, %r484, 10;
	add.s32 	%r161, %r6, %r407;
	ld.shared.u32 	%r162, [%r161+512];
	setp.eq.s32 	%p80, %r162, 0;
	@%p80 bra 	$L__BB9_135;
	shl.b32 	%r409, %r484, 8;
	add.s32 	%r410, %r409, %r400;
	mul.wide.u32 	%rd107, %r410, 8;
	add.s64 	%rd108, %rd2, %rd107;
	cvt.u64.u32 	%rd109, %r162;
	atom.global.add.u64 	%rd110, [%rd108+1024], %rd109;
$L__BB9_135:
	ld.shared.u32 	%r163, [%r161+1536];
	setp.eq.s32 	%p81, %r163, 0;
	@%p81 bra 	$L__BB9_137;
	shl.b32 	%r412, %r484, 8;
	add.s32 	%r413, %r412, %r400;
	add.s32 	%r414, %r413, 256;
	mul.wide.u32 	%rd111, %r414, 8;
	add.s64 	%rd112, %rd2, %rd111;
	cvt.u64.u32 	%rd113, %r163;
	atom.global.add.u64 	%rd114, [%rd112+1024], %rd113;
$L__BB9_137:
	ld.shared.u32 	%r164, [%r161+2560];
	setp.eq.s32 	%p82, %r164, 0;
	@%p82 bra 	$L__BB9_139;
	shl.b32 	%r416, %r484, 8;
	add.s32 	%r417, %r416, %r400;
	add.s32 	%r418, %r417, 512;
	mul.wide.u32 	%rd115, %r418, 8;
	add.s64 	%rd116, %rd2, %rd115;
	cvt.u64.u32 	%rd117, %r164;
	atom.global.add.u64 	%rd118, [%rd116+1024], %rd117;
$L__BB9_139:
	ld.shared.u32 	%r165, [%r161+3584];
	setp.eq.s32 	%p83, %r165, 0;
	@%p83 bra 	$L__BB9_141;
	shl.b32 	%r420, %r484, 8;
	add.s32 	%r421, %r420, %r400;
	add.s32 	%r422, %r421, 768;
	mul.wide.u32 	%rd119, %r422, 8;
	add.s64 	%rd120, %rd2, %rd119;
	cvt.u64.u32 	%rd121, %r165;
	atom.global.add.u64 	%rd122, [%rd120+1024], %rd121;
$L__BB9_141:
	add.s32 	%r484, %r484, 4;
$L__BB9_142:
	setp.eq.s32 	%p84, %r5, 0;
	@%p84 bra 	$L__BB9_152;
	setp.eq.s32 	%p85, %r135, 0;
	@%p85 bra 	$L__BB9_149;
	shl.b32 	%r423, %r484, 10;
	add.s32 	%r168, %r6, %r423;
	ld.shared.u32 	%r169, [%r168+512];
	setp.eq.s32 	%p86, %r169, 0;
	@%p86 bra 	$L__BB9_146;
	shl.b32 	%r425, %r484, 8;
	add.s32 	%r426, %r425, %r400;
	mul.wide.u32 	%rd123, %r426, 8;
	add.s64 	%rd124, %rd2, %rd123;
	cvt.u64.u32 	%rd125, %r169;
	atom.global.add.u64 	%rd126, [%rd124+1024], %rd125;
$L__BB9_146:
	ld.shared.u32 	%r170, [%r168+1536];
	setp.eq.s32 	%p87, %r170, 0;
	@%p87 bra 	$L__BB9_148;
	shl.b32 	%r428, %r484, 8;
	add.s32 	%r429, %r428, %r400;
	add.s32 	%r430, %r429, 256;
	mul.wide.u32 	%rd127, %r430, 8;
	add.s64 	%rd128, %rd2, %rd127;
	cvt.u64.u32 	%rd129, %r170;
	atom.global.add.u64 	%rd130, [%rd128+1024], %rd129;
$L__BB9_148:
	add.s32 	%r484, %r484, 2;
$L__BB9_149:
	setp.eq.s32 	%p88, %r17, 0;
	@%p88 bra 	$L__BB9_152;
	shl.b32 	%r431, %r484, 10;
	add.s32 	%r432, %r6, %r431;
	ld.shared.u32 	%r173, [%r432+512];
	setp.eq.s32 	%p89, %r173, 0;
	@%p89 bra 	$L__BB9_152;
	shl.b32 	%r434, %r484, 8;
	add.s32 	%r435, %r434, %r400;
	mul.wide.u32 	%rd131, %r435, 8;
	add.s64 	%rd132, %rd2, %rd131;
	cvt.u64.u32 	%rd133, %r173;
	atom.global.add.u64 	%rd134, [%rd132+1024], %rd133;
$L__BB9_152:
	bar.sync 	0;
	add.s64 	%rd135, %rd135, 1;
	setp.ne.s64 	%p90, %rd135, %rd6;
	@%p90 bra 	$L__BB9_2;
$L__BB9_153:
	ret;

}
	// .globl	_ZN3cub18CUB_300001_SM_10006detail10radix_sort33DeviceRadixSortExclusiveSumKernelINS1_5radix10policy_hubIiiyE10Policy1000EyEEvPT0_
.visible .entry _ZN3cub18CUB_300001_SM_10006detail10radix_sort33DeviceRadixSortExclusiveSumKernelINS1_5radix10policy_hubIiiyE10Policy1000EyEEvPT0_(
	.param .u64 .ptr .align 1 _ZN3cub18CUB_300001_SM_10006detail10radix_sort33DeviceRadixSortExclusiveSumKernelINS1_5radix10policy_hubIiiyE10Policy1000EyEEvPT0__param_0
)
{
	.reg .pred 	%p<4>;
	.reg .b32 	%r<28>;
	.reg .b64 	%rd<54>;
	// demoted variable
	.shared .align 16 .b8 _ZZN3cub18CUB_300001_SM_10006detail10radix_sort33DeviceRadixSortExclusiveSumKernelINS1_5radix10policy_hubIiiyE10Policy1000EyEEvPT0_E12temp_storage[2336];
	ld.param.u64 	%rd5, [_ZN3cub18CUB_300001_SM_10006detail10radix_sort33DeviceRadixSortExclusiveSumKernelINS1_5radix10policy_hubIiiyE10Policy1000EyEEvPT0__param_0];
	cvta.to.global.u64 	%rd6, %rd5;
	mov.u32 	%r3, %ctaid.x;
	shl.b32 	%r4, %r3, 8;
	mov.u32 	%r1, %tid.x;
	setp.gt.u32 	%p1, %r1, 255;
	add.s32 	%r5, %r4, %r1;
	mul.wide.s32 	%rd7, %r5, 8;
	add.s64 	%rd1, %rd6, %rd7;
	@%p1 bra 	$L__BB10_2;
	ld.global.u64 	%rd53, [%rd1];
$L__BB10_2:
	shr.u32 	%r6, %r1, 3;
	add.s32 	%r7, %r6, %r1;
	shl.b32 	%r8, %r7, 3;
	mov.u32 	%r9, _ZZN3cub18CUB_300001_SM_10006detail10radix_sort33DeviceRadixSortExclusiveSumKernelINS1_5radix10policy_hubIiiyE10Policy1000EyEEvPT0_E12temp_storage;
	add.s32 	%r10, %r9, %r8;
	add.s32 	%r2, %r10, 16;
	st.shared.u64 	[%r10+16], %rd53;
	bar.sync 	0;
	setp.gt.u32 	%p2, %r1, 31;
	@%p2 bra 	$L__BB10_4;
	mad.lo.s32 	%r27, %r1, 72, %r9;
	ld.shared.u64 	%rd23, [%r27+16];
	ld.shared.u64 	%rd24, [%r27+24];
	ld.shared.u64 	%rd25, [%r27+32];
	ld.shared.u64 	%rd26, [%r27+40];
	ld.shared.u64 	%rd27, [%r27+48];
	ld.shared.u64 	%rd28, [%r27+56];
	ld.shared.u64 	%rd29, [%r27+64];
	ld.shared.u64 	%rd30, [%r27+72];
	add.s64 	%rd31, %rd24, %rd23;
	add.s64 	%rd32, %rd31, %rd25;
	add.s64 	%rd33, %rd32, %rd26;
	add.s64 	%rd34, %rd33, %rd27;
	add.s64 	%rd35, %rd34, %rd28;
	add.s64 	%rd36, %rd35, %rd29;
	add.s64 	%rd10, %rd36, %rd30;
	mov.b32 	%r11, 1;
	mov.b32 	%r24, 0;
	mov.b32 	%r25, -1;
	// begin inline asm
	{  .reg .u64 r0;  .reg .u32 lo;  .reg .u32 hi;  .reg .pred p;  mov.b64 {lo, hi}, %rd10;  shfl.sync.up.b32 lo|p, lo, %r11, %r24, %r25;  shfl.sync.up.b32 hi|p, hi, %r11, %r24, %r25;  mov.b64 r0, {lo, hi};  @p add.u64 r0, r0, %rd10;  mov.u64 %rd8, r0;}
	// end inline asm
	mov.b32 	%r14, 2;
	// begin inline asm
	{  .reg .u64 r0;  .reg .u32 lo;  .reg .u32 hi;  .reg .pred p;  mov.b64 {lo, hi}, %rd8;  shfl.sync.up.b32 lo|p, lo, %r14, %r24, %r25;  shfl.sync.up.b32 hi|p, hi, %r14, %r24, %r25;  mov.b64 r0, {lo, hi};  @p add.u64 r0, r0, %rd8;  mov.u64 %rd11, r0;}
	// end inline asm
	mov.b32 	%r17, 4;
	// begin inline asm
	{  .reg .u64 r0;  .reg .u32 lo;  .reg .u32 hi;  .reg .pred p;  mov.b64 {lo, hi}, %rd11;  shfl.sync.up.b32 lo|p, lo, %r17, %r24, %r25;  shfl.sync.up.b32 hi|p, hi, %r17, %r24, %r25;  mov.b64 r0, {lo, hi};  @p add.u64 r0, r0, %rd11;  mov.u64 %rd14, r0;}
	// end inline asm
	mov.b32 	%r20, 8;
	// begin inline asm
	{  .reg .u64 r0;  .reg .u32 lo;  .reg .u32 hi;  .reg .pred p;  mov.b64 {lo, hi}, %rd14;  shfl.sync.up.b32 lo|p, lo, %r20, %r24, %r25;  shfl.sync.up.b32 hi|p, hi, %r20, %r24, %r25;  mov.b64 r0, {lo, hi};  @p add.u64 r0, r0, %rd14;  mov.u64 %rd17, r0;}
	// end inline asm
	mov.b32 	%r23, 16;
	// begin inline asm
	{  .reg .u64 r0;  .reg .u32 lo;  .reg .u32 hi;  .reg .pred p;  mov.b64 {lo, hi}, %rd17;  shfl.sync.up.b32 lo|p, lo, %r23, %r24, %r25;  shfl.sync.up.b32 hi|p, hi, %r23, %r24, %r25;  mov.b64 r0, {lo, hi};  @p add.u64 r0, r0, %rd17;  mov.u64 %rd20, r0;}
	// end inline asm
	sub.s64 	%rd37, %rd20, %rd10;
	ld.shared.u64 	%rd38, [%r27+16];
	ld.shared.u64 	%rd39, [%r27+24];
	ld.shared.u64 	%rd40, [%r27+32];
	ld.shared.u64 	%rd41, [%r27+40];
	ld.shared.u64 	%rd42, [%r27+48];
	ld.shared.u64 	%rd43, [%r27+56];
	ld.shared.u64 	%rd44, [%r27+64];
	add.s64 	%rd45, %rd38, %rd37;
	add.s64 	%rd46, %rd39, %rd45;
	add.s64 	%rd47, %rd40, %rd46;
	add.s64 	%rd48, %rd41, %rd47;
	add.s64 	%rd49, %rd42, %rd48;
	add.s64 	%rd50, %rd43, %rd49;
	add.s64 	%rd51, %rd44, %rd50;
	st.shared.u64 	[%r27+16], %rd37;
	st.shared.u64 	[%r27+24], %rd45;
	st.shared.u64 	[%r27+32], %rd46;
	st.shared.u64 	[%r27+40], %rd47;
	st.shared.u64 	[%r27+48], %rd48;
	st.shared.u64 	[%r27+56], %rd49;
	st.shared.u64 	[%r27+64], %rd50;
	st.shared.u64 	[%r27+72], %rd51;
$L__BB10_4:
	setp.gt.u32 	%p3, %r1, 255;
	bar.sync 	0;
	@%p3 bra 	$L__BB10_6;
	ld.shared.u64 	%rd52, [%r2];
	st.global.u64 	[%rd1], %rd52;
$L__BB10_6:
	ret;

}
	// .globl	_ZN3cub18CUB_300001_SM_10006detail10radix_sort29DeviceRadixSortOnesweepKernelINS1_5radix10policy_hubIiiyE10Policy1000ELNS0_9SortOrderE0EiiyiiNS1_21identity_decomposer_tEEEvPT5_SB_PT3_PKSC_PT1_PKSG_PT2_PKSK_T4_iiT6_
.visible .entry _ZN3cub18CUB_300001_SM_10006detail10radix_sort29DeviceRadixSortOnesweepKernelINS1_5radix10policy_hubIiiyE10Policy1000ELNS0_9SortOrderE0EiiyiiNS1_21identity_decomposer_tEEEvPT5_SB_PT3_PKSC_PT1_PKSG_PT2_PKSK_T4_iiT6_(
	.param .u64 .ptr .align 1 _ZN3cub18CUB_300001_SM_10006detail10radix_sort29DeviceRadixSortOnesweepKernelINS1_5radix10policy_hubIiiyE10Policy1000ELNS0_9SortOrderE0EiiyiiNS1_21identity_decomposer_tEEEvPT5_SB_PT3_PKSC_PT1_PKSG_PT2_PKSK_T4_iiT6__param_0,
	.param .u64 .ptr .align 1 _ZN3cub18CUB_300001_SM_10006detail10radix_sort29DeviceRadixSortOnesweepKernelINS1_5radix10policy_hubIiiyE10Policy1000ELNS0_9SortOrderE0EiiyiiNS1_21identity_decomposer_tEEEvPT5_SB_PT3_PKSC_PT1_PKSG_PT2_PKSK_T4_iiT6__param_1,
	.param .u64 .ptr .align 1 _ZN3cub18CUB_300001_SM_10006detail10radix_sort29DeviceRadixSortOnesweepKernelINS1_5radix10policy_hubIiiyE10Policy1000ELNS0_9SortOrderE0EiiyiiNS1_21identity_decomposer_tEEEvPT5_SB_PT3_PKSC_PT1_PKSG_PT2_PKSK_T4_iiT6__param_2,
	.param .u64 .ptr .align 1 _ZN3cub18CUB_300001_SM_10006detail10radix_sort29DeviceRadixSortOnesweepKernelINS1_5radix10policy_hubIiiyE10Policy1000ELNS0_9SortOrderE0EiiyiiNS1_21identity_decomposer_tEEEvPT5_SB_PT3_PKSC_PT1_PKSG_PT2_PKSK_T4_iiT6__param_3,
	.param .u64 .ptr .align 1 _ZN3cub18CUB_300001_SM_10006detail10radix_sort29DeviceRadixSortOnesweepKernelINS1_5radix10policy_hubIiiyE10Policy1000ELNS0_9SortOrderE0EiiyiiNS1_21identity_decomposer_tEEEvPT5_SB_PT3_PKSC_PT1_PKSG_PT2_PKSK_T4_iiT6__param_4,
	.param .u64 .ptr .align 1 _ZN3cub18CUB_300001_SM_10006detail10radix_sort29DeviceRadixSortOnesweepKernelINS1_5radix10policy_hubIiiyE10Policy1000ELNS0_9SortOrderE0EiiyiiNS1_21identity_decomposer_tEEEvPT5_SB_PT3_PKSC_PT1_PKSG_PT2_PKSK_T4_iiT6__param_5,
	.param .u64 .ptr .align 1 _ZN3cub18CUB_300001_SM_10006detail10radix_sort29DeviceRadixSortOnesweepKernelINS1_5radix10policy_hubIiiyE10Policy1000ELNS0_9SortOrderE0EiiyiiNS1_21identity_decomposer_tEEEvPT5_SB_PT3_PKSC_PT1_PKSG_PT2_PKSK_T4_iiT6__param_6,
	.param .u64 .ptr .align 1 _ZN3cub18CUB_300001_SM_10006detail10radix_sort29DeviceRadixSortOnesweepKernelINS1_5radix10policy_hubIiiyE10Policy1000ELNS0_9SortOrderE0EiiyiiNS1_21identity_decomposer_tEEEvPT5_SB_PT3_PKSC_PT1_PKSG_PT2_PKSK_T4_iiT6__param_7,
	.param .u32 _ZN3cub18CUB_300001_SM_10006detail10radix_sort29DeviceRadixSortOnesweepKernelINS1_5radix10policy_hubIiiyE10Policy1000ELNS0_9SortOrderE0EiiyiiNS1_21identity_decomposer_tEEEvPT5_SB_PT3_PKSC_PT1_PKSG_PT2_PKSK_T4_iiT6__param_8,
	.param .u32 _ZN3cub18CUB_300001_SM_10006detail10radix_sort29DeviceRadixSortOnesweepKernelINS1_5radix10policy_hubIiiyE10Policy1000ELNS0_9SortOrderE0EiiyiiNS1_21identity_decomposer_tEEEvPT5_SB_PT3_PKSC_PT1_PKSG_PT2_PKSK_T4_iiT6__param_9,
	.param .u32 _ZN3cub18CUB_300001_SM_10006detail10radix_sort29DeviceRadixSortOnesweepKernelINS1_5radix10policy_hubIiiyE10Policy1000ELNS0_9SortOrderE0EiiyiiNS1_21identity_decomposer_tEEEvPT5_SB_PT3_PKSC_PT1_PKSG_PT2_PKSK_T4_iiT6__param_10,
	.param .align 1 .b8 _ZN3cub18CUB_300001_SM_10006detail10radix_sort29DeviceRadixSortOnesweepKernelINS1_5radix10policy_hubIiiyE10Policy1000ELNS0_9SortOrderE0EiiyiiNS1_21identity_decomposer_tEEEvPT5_SB_PT3_PKSC_PT1_PKSG_PT2_PKSK_T4_iiT6__param_11[1]
)
.maxntid 384
{
	.reg .pred 	%p<205>;
	.reg .b32 	%r<2283>;
	.reg .b64 	%rd<457>;
	// demoted variable
	.shared .align 16 .b8 _ZZN3cub18CUB_300001_SM_10006detail10radix_sort29DeviceRadixSortOnesweepKernelINS1_5radix10policy_hubIiiyE10Policy1000ELNS0_9SortOrderE0EiiyiiNS1_21identity_decomposer_tEEEvPT5_SB_PT3_PKSC_PT1_PKSG_PT2_PKSK_T4_iiT6_E1s[28160];
	ld.param.u64 	%rd43, [_ZN3cub18CUB_300001_SM_10006detail10radix_sort29DeviceRadixSortOnesweepKernelINS1_5radix10policy_hubIiiyE10Policy1000ELNS0_9SortOrderE0EiiyiiNS1_21identity_decomposer_tEEEvPT5_SB_PT3_PKSC_PT1_PKSG_PT2_PKSK_T4_iiT6__param_0];
	ld.param.u64 	%rd44, [_ZN3cub18CUB_300001_SM_10006detail10radix_sort29DeviceRadixSortOnesweepKernelINS1_5radix10policy_hubIiiyE10Policy1000ELNS0_9SortOrderE0EiiyiiNS1_21identity_decomposer_tEEEvPT5_SB_PT3_PKSC_PT1_PKSG_PT2_PKSK_T4_iiT6__param_1];
	ld.param.u64 	%rd47, [_ZN3cub18CUB_300001_SM_10006detail10radix_sort29DeviceRadixSortOnesweepKernelINS1_5radix10policy_hubIiiyE10Policy1000ELNS0_9SortOrderE0EiiyiiNS1_21identity_decomposer_tEEEvPT5_SB_PT3_PKSC_PT1_PKSG_PT2_PKSK_T4_iiT6__param_4];
	ld.param.u64 	%rd50, [_ZN3cub18CUB_300001_SM_10006detail10radix_sort29DeviceRadixSortOnesweepKernelINS1_5radix10policy_hubIiiyE10Policy1000ELNS0_9SortOrderE0EiiyiiNS1_21identity_decomposer_tEEEvPT5_SB_PT3_PKSC_PT1_PKSG_PT2_PKSK_T4_iiT6__param_5];
	cvta.to.global.u64 	%rd1, %rd47;
	cvta.to.global.u64 	%rd2, %rd43;
	cvta.to.global.u64 	%rd3, %rd50;
	mov.u32 	%r1, %tid.x;
	// begin inline asm
	mov.u32 %r443, %laneid;
	// end inline asm
	setp.ne.s32 	%p1, %r1, 0;
	@%p1 bra 	$L__BB11_2;
	cvta.to.global.u64 	%rd51, %rd44;
	atom.global.add.u32 	%r444, [%rd51], 1;
	st.shared.u32 	[_ZZN3cub18CUB_300001_SM_10006detail10radix_sort29DeviceRadixSortOnesweepKernelINS1_5radix10policy_hubIiiyE10Policy1000ELNS0_9SortOrderE0EiiyiiNS1_21identity_decomposer_tEEEvPT5_SB_PT3_PKSC_PT1_PKSG_PT2_PKSK_T4_iiT6_E1s+26112], %r444;
$L__BB11_2:
	ld.param.u32 	%r2078, [_ZN3cub18CUB_300001_SM_10006detail10radix_sort29DeviceRadixSortOnesweepKernelINS1_5radix10policy_hubIiiyE10Policy1000ELNS0_9SortOrderE0EiiyiiNS1_21identity_decomposer_tEEEvPT5_SB_PT3_PKSC_PT1_PKSG_PT2_PKSK_T4_iiT6__param_8];
	bar.sync 	0;
	ld.shared.u32 	%r3, [_ZZN3cub18CUB_300001_SM_10006detail10radix_sort29DeviceRadixSortOnesweepKernelINS1_5radix10policy_hubIiiyE10Policy1000ELNS0_9SortOrderE0EiiyiiNS1_21identity_decomposer_tEEEvPT5_SB_PT3_PKSC_PT1_PKSG_PT2_PKSK_T4_iiT6_E1s+26112];
	mul.lo.s32 	%r445, %r3, 6528;
	add.s32 	%r4, %r445, 6528;
	setp.gt.s32 	%p2, %r4, %r2078;
	cvt.s64.s32 	%rd4, %r445;
	@%p2 bra 	$L__BB11_4;
	and.b32  	%r446, %r1, 31;
	and.b32  	%r447, %r1, 992;
	mul.lo.s32 	%r448, %r447, 17;
	or.b32  	%r449, %r448, %r446;
	cvt.u64.u32 	%rd52, %r449;
	add.s64 	%rd53, %rd52, %rd4;
	shl.b64 	%rd54, %rd53, 2;
	add.s64 	%rd55, %rd3, %rd54;
	ld.global.u32 	%r2165, [%rd55];
	ld.global.u32 	%r2164, [%rd55+128];
	ld.global.u32 	%r2163, [%rd55+256];
	ld.global.u32 	%r2162, [%rd55+384];
	ld.global.u32 	%r2161, [%rd55+512];
	ld.global.u32 	%r2160, [%rd55+640];
	ld.global.u32 	%r2159, [%rd55+768];
	ld.global.u32 	%r2158, [%rd55+896];
	ld.global.u32 	%r2157, [%rd55+1024];
	ld.global.u32 	%r2156, [%rd55+1152];
	ld.global.u32 	%r2155, [%rd55+1280];
	ld.global.u32 	%r2154, [%rd55+1408];
	ld.global.u32 	%r2153, [%rd55+1536];
	ld.global.u32 	%r2152, [%rd55+1664];
	ld.global.u32 	%r2151, [%rd55+1792];
	ld.global.u32 	%r2150, [%rd55+1920];
	ld.global.u32 	%r2149, [%rd55+2048];
	bra.uni 	$L__BB11_38;
$L__BB11_4:
	ld.param.u32 	%r2079, [_ZN3cub18CUB_300001_SM_10006detail10radix_sort29DeviceRadixSortOnesweepKernelINS1_5radix10policy_hubIiiyE10Policy1000ELNS0_9SortOrderE0EiiyiiNS1_21identity_decomposer_tEEEvPT5_SB_PT3_PKSC_PT1_PKSG_PT2_PKSK_T4_iiT6__param_8];
	cvt.u32.u64 	%r451, %rd4;
	sub.s32 	%r22, %r2079, %r451;
	and.b32  	%r452, %r1, 31;
	and.b32  	%r453, %r1, 992;
	mul.lo.s32 	%r454, %r453, 17;
	or.b32  	%r23, %r454, %r452;
	setp.ge.s32 	%p3, %r23, %r22;
	cvt.u64.u32 	%rd56, %r23;
	add.s64 	%rd57, %rd56, %rd4;
	shl.b64 	%rd58, %rd57, 2;
	add.s64 	%rd5, %rd3, %rd58;
	mov.b32 	%r2165, 2147483647;
	@%p3 bra 	$L__BB11_6;
	ld.global.u32 	%r2165, [%rd5];
$L__BB11_6:
	add.s32 	%r456, %r23, 32;
	setp.ge.s32 	%p4, %r456, %r22;
	mov.b32 	%r2164, 2147483647;
	@%p4 bra 	$L__BB11_8;
	ld.global.u32 	%r2164, [%rd5+128];
$L__BB11_8:
	add.s32 	%r458, %r23, 64;
	setp.ge.s32 	%p5, %r458, %r22;
	mov.b32 	%r2163, 2147483647;
	@%p5 bra 	$L__BB11_10;
	ld.global.u32 	%r2163, [%rd5+256];
$L__BB11_10:
	add.s32 	%r460, %r23, 96;
	setp.ge.s32 	%p6, %r460, %r22;
	mov.b32 	%r2162, 2147483647;
	@%p6 bra 	$L__BB11_12;
	ld.global.u32 	%r2162, [%rd5+384];
$L__BB11_12:
	add.s32 	%r462, %r23, 128;
	setp.ge.s32 	%p7, %r462, %r22;
	mov.b32 	%r2161, 2147483647;
	@%p7 bra 	$L__BB11_14;
	ld.global.u32 	%r2161, [%rd5+512];
$L__BB11_14:
	add.s32 	%r464, %r23, 160;
	setp.ge.s32 	%p8, %r464, %r22;
	mov.b32 	%r2160, 2147483647;
	@%p8 bra 	$L__BB11_16;
	ld.global.u32 	%r2160, [%rd5+640];
$L__BB11_16:
	add.s32 	%r466, %r23, 192;
	setp.ge.s32 	%p9, %r466, %r22;
	mov.b32 	%r2159, 2147483647;
	@%p9 bra 	$L__BB11_18;
	ld.global.u32 	%r2159, [%rd5+768];
$L__BB11_18:
	add.s32 	%r468, %r23, 224;
	setp.ge.s32 	%p10, %r468, %r22;
	mov.b32 	%r2158, 2147483647;
	@%p10 bra 	$L__BB11_20;
	ld.global.u32 	%r2158, [%rd5+896];
$L__BB11_20:
	add.s32 	%r470, %r23, 256;
	setp.ge.s32 	%p11, %r470, %r22;
	mov.b32 	%r2157, 2147483647;
	@%p11 bra 	$L__BB11_22;
	ld.global.u32 	%r2157, [%rd5+1024];
$L__BB11_22:
	add.s32 	%r472, %r23, 288;
	setp.ge.s32 	%p12, %r472, %r22;
	mov.b32 	%r2156, 2147483647;
	@%p12 bra 	$L__BB11_24;
	ld.global.u32 	%r2156, [%rd5+1152];
$L__BB11_24:
	add.s32 	%r474, %r23, 320;
	setp.ge.s32 	%p13, %r474, %r22;
	mov.b32 	%r2155, 2147483647;
	@%p13 bra 	$L__BB11_26;
	ld.global.u32 	%r2155, [%rd5+1280];
$L__BB11_26:
	add.s32 	%r476, %r23, 352;
	setp.ge.s32 	%p14, %r476, %r22;
	mov.b32 	%r2154, 2147483647;
	@%p14 bra 	$L__BB11_28;
	ld.global.u32 	%r2154, [%rd5+1408];
$L__BB11_28:
	add.s32 	%r478, %r23, 384;
	setp.ge.s32 	%p15, %r478, %r22;
	mov.b32 	%r2153, 2147483647;
	@%p15 bra 	$L__BB11_30;
	ld.global.u32 	%r2153, [%rd5+1536];
$L__BB11_30:
	add.s32 	%r480, %r23, 416;
	setp.ge.s32 	%p16, %r480, %r22;
	mov.b32 	%r2152, 2147483647;
	@%p16 bra 	$L__BB11_32;
	ld.global.u32 	%r2152, [%rd5+1664];
$L__BB11_32:
	add.s32 	%r482, %r23, 448;
	setp.ge.s32 	%p17, %r482, %r22;
	mov.b32 	%r2151, 2147483647;
	@%p17 bra 	$L__BB11_34;
	ld.global.u32 	%r2151, [%rd5+1792];
$L__BB11_34:
	add.s32 	%r484, %r23, 480;
	setp.ge.s32 	%p18, %r484, %r22;
	mov.b32 	%r2150, 2147483647;
	@%p18 bra 	$L__BB11_36;
	ld.global.u32 	%r2150, [%rd5+1920];
$L__BB11_36:
	add.s32 	%r486, %r23, 512;
	setp.ge.s32 	%p19, %r486, %r22;
	mov.b32 	%r2149, 2147483647;
	@%p19 bra 	$L__BB11_38;
	ld.global.u32 	%r2149, [%rd5+2048];
$L__BB11_38:
	ld.param.u32 	%r2131, [_ZN3cub18CUB_300001_SM_10006detail10radix_sort29DeviceRadixSortOnesweepKernelINS1_5radix10policy_hubIiiyE10Policy1000ELNS0_9SortOrderE0EiiyiiNS1_21identity_decomposer_tEEEvPT5_SB_PT3_PKSC_PT1_PKSG_PT2_PKSK_T4_iiT6__param_10];
	mov.b32 	%r487, -1;
	shl.b32 	%r488, %r487, %r2131;
	not.b32 	%r74, %r488;
	shr.u32 	%r75, %r1, 5;
	shl.b32 	%r489, %r75, 10;
	mov.u32 	%r490, _ZZN3cub18CUB_300001_SM_10006detail10radix_sort29DeviceRadixSortOnesweepKernelINS1_5radix10policy_hubIiiyE10Policy1000ELNS0_9SortOrderE0EiiyiiNS1_21identity_decomposer_tEEEvPT5_SB_PT3_PKSC_PT1_PKSG_PT2_PKSK_T4_iiT6_E1s;
	add.s32 	%r76, %r490, %r489;
	setp.gt.s32 	%p20, %r443, 255;
	@%p20 bra 	$L__BB11_51;
	max.s32 	%r491, %r443, 224;
	sub.s32 	%r492, %r491, %r443;
	add.s32 	%r493, %r492, 31;
	shr.u32 	%r494, %r493, 5;
	add.s32 	%r77, %r494, 1;
	and.b32  	%r78, %r77, 15;
	setp.lt.u32 	%p21, %r493, 480;
	mov.u32 	%r2169, %r443;
	@%p21 bra 	$L__BB11_42;
	and.b32  	%r495, %r77, 268435440;
	neg.s32 	%r2167, %r495;
	shl.b32 	%r497, %r443, 2;
	add.s32 	%r498, %r489, %r497;
	add.s32 	%r500, %r498, %r490;
	add.s32 	%r2166, %r500, 1024;
	mov.u32 	%r2169, %r443;
$L__BB11_41:
	.pragma "nounroll";
	mov.b32 	%r501, 0;
	st.shared.u32 	[%r2166+-1024], %r501;
	st.shared.u32 	[%r2166+-896], %r501;
	st.shared.u32 	[%r2166+-768], %r501;
	st.shared.u32 	[%r2166+-640], %r501;
	st.shared.u32 	[%r2166+-512], %r501;
	st.shared.u32 	[%r2166+-384], %r501;
	st.shared.u32 	[%r2166+-256], %r501;
	st.shared.u32 	[%r2166+-128], %r501;
	st.shared.u32 	[%r2166], %r501;
	st.shared.u32 	[%r2166+128], %r501;
	st.shared.u32 	[%r2166+256], %r501;
	st.shared.u32 	[%r2166+384], %r501;
	st.shared.u32 	[%r2166+512], %r501;
	st.shared.u32 	[%r2166+640], %r501;
	st.shared.u32 	[%r2166+768], %r501;
	st.shared.u32 	[%r2166+896], %r501;
	add.s32 	%r2169, %r2169, 512;
	add.s32 	%r2167, %r2167, 16;
	add.s32 	%r2166, %r2166, 2048;
	setp.ne.s32 	%p22, %r2167, 0;
	@%p22 bra 	$L__BB11_41;
$L__BB11_42:
	setp.eq.s32 	%p23, %r78, 0;
	@%p23 bra 	$L__BB11_51;
	and.b32  	%r88, %r77, 7;
	setp.lt.u32 	%p24, %r78, 8;
	@%p24 bra 	$L__BB11_45;
	shl.b32 	%r502, %r2169, 2;
	add.s32 	%r503, %r76, %r502;
	mov.b32 	%r504, 0;
	st.shared.u32 	[%r503], %r504;
	st.shared.u32 	[%r503+128], %r504;
	st.shared.u32 	[%r503+256], %r504;
	st.shared.u32 	[%r503+384], %r504;
	st.shared.u32 	[%r503+512], %r504;
	st.shared.u32 	[%r503+640], %r504;
	st.shared.u32 	[%r503+768], %r504;
	st.shared.u32 	[%r503+896], %r504;
	add.s32 	%r2169, %r2169, 256;
$L__BB11_45:
	setp.eq.s32 	%p25, %r88, 0;
	@%p25 bra 	$L__BB11_51;
	and.b32  	%r91, %r77, 3;
	setp.lt.u32 	%p26, %r88, 4;
	@%p26 bra 	$L__BB11_48;
	shl.b32 	%r505, %r2169, 2;
	add.s32 	%r506, %r76, %r505;
	mov.b32 	%r507, 0;
	st.shared.u32 	[%r506], %r507;
	st.shared.u32 	[%r506+128], %r507;
	st.shared.u32 	[%r506+256], %r507;
	st.shared.u32 	[%r506+384], %r507;
	add.s32 	%r2169, %r2169, 128;
$L__BB11_48:
	setp.eq.s32 	%p27, %r91, 0;
	@%p27 bra 	$L__BB11_51;
	shl.b32 	%r509, %r2169, 2;
	add.s32 	%r510, %r489, %r509;
	add.s32 	%r2173, %r490, %r510;
	neg.s32 	%r2172, %r91;
$L__BB11_50:
	.pragma "nounroll";
	mov.b32 	%r512, 0;
	st.shared.u32 	[%r2173], %r512;
	add.s32 	%r2173, %r2173, 128;
	add.s32 	%r2172, %r2172, 1;
	setp.ne.s32 	%p28, %r2172, 0;
	@%p28 bra 	$L__BB11_50;
$L__BB11_51:
	ld.param.u32 	%r2094, [_ZN3cub18CUB_300001_SM_10006detail10radix_sort29DeviceRadixSortOnesweepKernelINS1_5radix10policy_hubIiiyE10Policy1000ELNS0_9SortOrderE0EiiyiiNS1_21identity_decomposer_tEEEvPT5_SB_PT3_PKSC_PT1_PKSG_PT2_PKSK_T4_iiT6__param_9];
	bar.warp.sync 	-1;
	xor.b32  	%r514, %r2165, -2147483648;
	shr.u32 	%r515, %r514, %r2094;
	and.b32  	%r100, %r515, %r74;
	shl.b32 	%r516, %r100, 2;
	add.s32 	%r517, %r76, %r516;
	atom.shared.add.u32 	%r518, [%r517], 1;
	xor.b32  	%r2227, %r2164, -2147483648;
	shr.u32 	%r520, %r2227, %r2094;
	and.b32  	%r521, %r520, %r74;
	shl.b32 	%r522, %r521, 2;
	add.s32 	%r523, %r76, %r522;
	atom.shared.add.u32 	%r524, [%r523], 1;
	xor.b32  	%r2226, %r2163, -2147483648;
	shr.u32 	%r526, %r2226, %r2094;
	and.b32  	%r527, %r526, %r74;
	shl.b32 	%r528, %r527, 2;
	add.s32 	%r529, %r76, %r528;
	atom.shared.add.u32 	%r530, [%r529], 1;
	xor.b32  	%r2225, %r2162, -2147483648;
	shr.u32 	%r532, %r2225, %r2094;
	and.b32  	%r533, %r532, %r74;
	shl.b32 	%r534, %r533, 2;
	add.s32 	%r535, %r76, %r534;
	atom.shared.add.u32 	%r536, [%r535], 1;
	xor.b32  	%r537, %r2161, -2147483648;
	shr.u32 	%r538, %r537, %r2094;
	and.b32  	%r539, %r538, %r74;
	shl.b32 	%r540, %r539, 2;
	add.s32 	%r541, %r76, %r540;
	atom.shared.add.u32 	%r542, [%r541], 1;
	xor.b32  	%r543, %r2160, -2147483648;
	shr.u32 	%r544, %r543, %r2094;
	and.b32  	%r545, %r544, %r74;
	shl.b32 	%r546, %r545, 2;
	add.s32 	%r547, %r76, %r546;
	atom.shared.add.u32 	%r548, [%r547], 1;
	xor.b32  	%r549, %r2159, -2147483648;
	shr.u32 	%r550, %r549, %r2094;
	and.b32  	%r551, %r550, %r74;
	shl.b32 	%r552, %r551, 2;
	add.s32 	%r553, %r76, %r552;
	atom.shared.add.u32 	%r554, [%r553], 1;
	xor.b32  	%r555, %r2158, -2147483648;
	shr.u32 	%r556, %r555, %r2094;
	and.b32  	%r557, %r556, %r74;
	shl.b32 	%r558, %r557, 2;
	add.s32 	%r559, %r76, %r558;
	atom.shared.add.u32 	%r560, [%r559], 1;
	xor.b32  	%r561, %r2157, -2147483648;
	shr.u32 	%r562, %r561, %r2094;
	and.b32  	%r563, %r562, %r74;
	shl.b32 	%r564, %r563, 2;
	add.s32 	%r565, %r76, %r564;
	atom.shared.add.u32 	%r566, [%r565], 1;
	xor.b32  	%r567, %r2156, -2147483648;
	shr.u32 	%r568, %r567, %r2094;
	and.b32  	%r569, %r568, %r74;
	shl.b32 	%r570, %r569, 2;
	add.s32 	%r571, %r76, %r570;
	atom.shared.add.u32 	%r572, [%r571], 1;
	xor.b32  	%r573, %r2155, -2147483648;
	shr.u32 	%r574, %r573, %r2094;
	and.b32  	%r575, %r574, %r74;
	shl.b32 	%r576, %r575, 2;
	add.s32 	%r577, %r76, %r576;
	atom.shared.add.u32 	%r578, [%r577], 1;
	xor.b32  	%r579, %r2154, -2147483648;
	shr.u32 	%r580, %r579, %r2094;
	and.b32  	%r581, %r580, %r74;
	shl.b32 	%r582, %r581, 2;
	add.s32 	%r583, %r76, %r582;
	atom.shared.add.u32 	%r584, [%r583], 1;
	xor.b32  	%r585, %r2153, -2147483648;
	shr.u32 	%r586, %r585, %r2094;
	and.b32  	%r587, %r586, %r74;
	shl.b32 	%r588, %r587, 2;
	add.s32 	%r589, %r76, %r588;
	atom.shared.add.u32 	%r590, [%r589], 1;
	xor.b32  	%r591, %r2152, -2147483648;
	shr.u32 	%r592, %r591, %r2094;
	and.b32  	%r593, %r592, %r74;
	shl.b32 	%r594, %r593, 2;
	add.s32 	%r595, %r76, %r594;
	atom.shared.add.u32 	%r596, [%r595], 1;
	xor.b32  	%r597, %r2151, -2147483648;
	shr.u32 	%r598, %r597, %r2094;
	and.b32  	%r599, %r598, %r74;
	shl.b32 	%r600, %r599, 2;
	add.s32 	%r601, %r76, %r600;
	atom.shared.add.u32 	%r602, [%r601], 1;
	xor.b32  	%r603, %r2150, -2147483648;
	shr.u32 	%r604, %r603, %r2094;
	and.b32  	%r605, %r604, %r74;
	shl.b32 	%r606, %r605, 2;
	add.s32 	%r607, %r76, %r606;
	atom.shared.add.u32 	%r608, [%r607], 1;
	xor.b32  	%r2212, %r2149, -2147483648;
	shr.u32 	%r610, %r2212, %r2094;
	and.b32  	%r611, %r610, %r74;
	shl.b32 	%r612, %r611, 2;
	add.s32 	%r613, %r76, %r612;
	atom.shared.add.u32 	%r614, [%r613], 1;
	bar.sync 	0;
	setp.gt.u32 	%p29, %r1, 255;
	shl.b32 	%r615, %r1, 2;
	add.s32 	%r101, %r490, %r615;
	mov.b32 	%r2174, 0;
	@%p29 bra 	$L__BB11_53;
	ld.shared.u32 	%r617, [%r101];
	mov.b32 	%r618, 0;
	st.shared.u32 	[%r101], %r618;
	ld.shared.u32 	%r619, [%r101+1024];
	st.shared.u32 	[%r101+1024], %r617;
	add.s32 	%r620, %r619, %r617;
	ld.shared.u32 	%r621, [%r101+2048];
	st.shared.u32 	[%r101+2048], %r620;
	add.s32 	%r622, %r621, %r620;
	ld.shared.u32 	%r623, [%r101+3072];
	st.shared.u32 	[%r101+3072], %r622;
	add.s32 	%r624, %r623, %r622;
	ld.shared.u32 	%r625, [%r101+4096];
	st.shared.u32 	[%r101+4096], %r624;
	add.s32 	%r626, %r625, %r624;
	ld.shared.u32 	%r627, [%r101+5120];
	st.shared.u32 	[%r101+5120], %r626;
	add.s32 	%r628, %r627, %r626;
	ld.shared.u32 	%r629, [%r101+6144];
	st.shared.u32 	[%r101+6144], %r628;
	add.s32 	%r630, %r629, %r628;
	ld.shared.u32 	%r631, [%r101+7168];
	st.shared.u32 	[%r101+7168], %r630;
	add.s32 	%r632, %r631, %r630;
	ld.shared.u32 	%r633, [%r101+8192];
	st.shared.u32 	[%r101+8192], %r632;
	add.s32 	%r634, %r633, %r632;
	ld.shared.u32 	%r635, [%r101+9216];
	st.shared.u32 	[%r101+9216], %r634;
	add.s32 	%r636, %r635, %r634;
	ld.shared.u32 	%r637, [%r101+10240];
	st.shared.u32 	[%r101+10240], %r636;
	add.s32 	%r638, %r637, %r636;
	ld.shared.u32 	%r639, [%r101+11264];
	st.shared.u32 	[%r101+11264], %r638;
	add.s32 	%r2174, %r639, %r638;
$L__BB11_53:
	setp.gt.u32 	%p30, %r1, 255;
	shl.b32 	%r640, %r3, 8;
	add.s32 	%r641, %r640, %r1;
	mul.wide.s32 	%rd59, %r641, 4;
	add.s64 	%rd6, %rd2, %rd59;
	@%p30 bra 	$L__BB11_55;
	or.b32  	%r642, %r2174, 1073741824;
	st.volatile.global.u32 	[%rd6], %r642;
$L__BB11_55:
	ld.param.u64 	%rd442, [_ZN3cub18CUB_300001_SM_10006detail10radix_sort29DeviceRadixSortOnesweepKernelINS1_5radix10policy_hubIiiyE10Policy1000ELNS0_9SortOrderE0EiiyiiNS1_21identity_decomposer_tEEEvPT5_SB_PT3_PKSC_PT1_PKSG_PT2_PKSK_T4_iiT6__param_7];
	xor.b32  	%r2223, %r2160, -2147483648;
	xor.b32  	%r2224, %r2161, -2147483648;
	xor.b32  	%r2222, %r2159, -2147483648;
	xor.b32  	%r2221, %r2158, -2147483648;
	xor.b32  	%r2228, %r2165, -2147483648;
	xor.b32  	%r2218, %r2155, -2147483648;
	xor.b32  	%r2220, %r2157, -2147483648;
	xor.b32  	%r2217, %r2154, -2147483648;
	xor.b32  	%r2219, %r2156, -2147483648;
	xor.b32  	%r2215, %r2152, -2147483648;
	xor.b32  	%r2216, %r2153, -2147483648;
	xor.b32  	%r2213, %r2150, -2147483648;
	xor.b32  	%r2214, %r2151, -2147483648;
	setp.lt.u32 	%p31, %r1, 256;
	setp.eq.s32 	%p32, %r2174, 6528;
	and.pred  	%p33, %p31, %p32;
	selp.u32 	%r643, 1, 0, %p33;
	{ 
	.reg .pred 	%p1; 
	.reg .pred 	%p2; 
	setp.ne.u32 	%p1, %r643, 0; 
	bar.red.or.pred 	%p2, 0, %p1; 
	selp.u32 	%r644, 1, 0, %p2; 
	}
	setp.eq.s32 	%p34, %r644, 0;
	and.b32  	%r645, %r1, 992;
	and.b32  	%r646, %r1, 31;
	mul.lo.s32 	%r647, %r645, 17;
	or.b32  	%r648, %r647, %r646;
	cvt.u64.u32 	%rd7, %r648;
	mul.lo.s32 	%r649, %r3, 6528;
	cvt.s64.s32 	%rd60, %r649;
	add.s64 	%rd61, %rd7, %rd60;
	cvta.to.global.u64 	%rd62, %rd442;
	shl.b64 	%rd63, %rd61, 2;
	add.s64 	%rd8, %rd62, %rd63;
	cvt.u64.u32 	%rd9, %r1;
	@%p34 bra 	$L__BB11_175;
	setp.gt.u32 	%p35, %r1, 255;
	shl.b32 	%r650, %r1, 3;
	mov.u32 	%r651, _ZZN3cub18CUB_300001_SM_10006detail10radix_sort29DeviceRadixSortOnesweepKernelINS1_5radix10policy_hubIiiyE10Policy1000ELNS0_9SortOrderE0EiiyiiNS1_21identity_decomposer_tEEEvPT5_SB_PT3_PKSC_PT1_PKSG_PT2_PKSK_T4_iiT6_E1s;
	add.s32 	%r652, %r651, %r650;
	add.s32 	%r121, %r652, 26112;
	@%p35 bra 	$L__BB11_64;
	ld.param.u64 	%rd436, [_ZN3cub18CUB_300001_SM_10006detail10radix_sort29DeviceRadixSortOnesweepKernelINS1_5radix10policy_hubIiiyE10Policy1000ELNS0_9SortOrderE0EiiyiiNS1_21identity_decomposer_tEEEvPT5_SB_PT3_PKSC_PT1_PKSG_PT2_PKSK_T4_iiT6__param_3];
	cvta.to.global.u64 	%rd64, %rd436;
	shl.b64 	%rd65, %rd9, 3;
	add.s64 	%rd66, %rd64, %rd65;
	ld.global.u64 	%rd67, [%rd66];
	setp.gt.u32 	%p36, %r1, %r100;
	selp.b64 	%rd68, 6528, 0, %p36;
	sub.s64 	%rd455, %rd67, %rd68;
	st.shared.u64 	[%r121], %rd455;
	setp.lt.s32 	%p37, %r3, 1;
	mov.u32 	%r2178, %r2174;
	@%p37 bra 	$L__BB11_63;
	mov.b32 	%r2176, -1;
	mov.u32 	%r2175, %r3;
	mov.u32 	%r2178, %r2174;
$L__BB11_59:
	ld.param.u64 	%rd429, [_ZN3cub18CUB_300001_SM_10006detail10radix_sort29DeviceRadixSortOnesweepKernelINS1_5radix10policy_hubIiiyE10Policy1000ELNS0_9SortOrderE0EiiyiiNS1_21identity_decomposer_tEEEvPT5_SB_PT3_PKSC_PT1_PKSG_PT2_PKSK_T4_iiT6__param_0];
	add.s32 	%r125, %r2175, -1;
	shl.b32 	%r654, %r125, 8;
	add.s32 	%r655, %r654, %r1;
	cvta.to.global.u64 	%rd69, %rd429;
	mul.wide.s32 	%rd70, %r655, 4;
	add.s64 	%rd11, %rd69, %rd70;
$L__BB11_60:
	membar.cta;
	ld.volatile.global.u32 	%r126, [%rd11];
	setp.eq.s32 	%p38, %r126, 0;
	@%p38 bra 	$L__BB11_60;
	and.b32  	%r656, %r126, 1073741823;
	add.s32 	%r2178, %r656, %r2178;
	setp.gt.s32 	%p39, %r126, -1;
	vote.sync.ballot.b32 	%r2176, %p39, %r2176;
	setp.gt.u32 	%p41, %r2175, 1;
	and.pred  	%p42, %p39, %p41;
	mov.u32 	%r2175, %r125;
	@%p42 bra 	$L__BB11_59;
	ld.shared.u64 	%rd455, [%r121];
$L__BB11_63:
	or.b32  	%r657, %r2178, -2147483648;
	st.volatile.global.u32 	[%rd6], %r657;
	sub.s32 	%r658, %r2178, %r2174;
	cvt.s64.s32 	%rd71, %r658;
	add.s64 	%rd72, %rd455, %rd71;
	st.shared.u64 	[%r121], %rd72;
$L__BB11_64:
	ld.param.u32 	%r2080, [_ZN3cub18CUB_300001_SM_10006detail10radix_sort29DeviceRadixSortOnesweepKernelINS1_5radix10policy_hubIiiyE10Policy1000ELNS0_9SortOrderE0EiiyiiNS1_21identity_decomposer_tEEEvPT5_SB_PT3_PKSC_PT1_PKSG_PT2_PKSK_T4_iiT6__param_8];
	ld.param.u64 	%rd432, [_ZN3cub18CUB_300001_SM_10006detail10radix_sort29DeviceRadixSortOnesweepKernelINS1_5radix10policy_hubIiiyE10Policy1000ELNS0_9SortOrderE0EiiyiiNS1_21identity_decomposer_tEEEvPT5_SB_PT3_PKSC_PT1_PKSG_PT2_PKSK_T4_iiT6__param_2];
	setp.gt.u32 	%p43, %r1, 255;
	setp.lt.s32 	%p44, %r4, %r2080;
	setp.eq.s64 	%p45, %rd432, 0;
	or.pred  	%p46, %p45, %p44;
	or.pred  	%p47, %p43, %p46;
	@%p47 bra 	$L__BB11_66;
	ld.param.u64 	%rd433, [_ZN3cub18CUB_300001_SM_10006detail10radix_sort29DeviceRadixSortOnesweepKernelINS1_5radix10policy_hubIiiyE10Policy1000ELNS0_9SortOrderE0EiiyiiNS1_21identity_decomposer_tEEEvPT5_SB_PT3_PKSC_PT1_PKSG_PT2_PKSK_T4_iiT6__param_2];
	ld.shared.u64 	%rd73, [%r121];
	setp.gt.u32 	%p48, %r1, %r100;
	selp.b64 	%rd74, 6528, 0, %p48;
	cvt.s64.s32 	%rd75, %r2174;
	add.s64 	%rd76, %rd74, %rd75;
	add.s64 	%rd77, %rd76, %rd73;
	cvta.to.global.u64 	%rd78, %rd433;
	shl.b64 	%rd79, %rd9, 3;
	add.s64 	%rd80, %rd78, %rd79;
	st.global.u64 	[%rd80], %rd77;
$L__BB11_66:
	ld.param.u32 	%r2081, [_ZN3cub18CUB_300001_SM_10006detail10radix_sort29DeviceRadixSortOnesweepKernelINS1_5radix10policy_hubIiiyE10Policy1000ELNS0_9SortOrderE0EiiyiiNS1_21identity_decomposer_tEEEvPT5_SB_PT3_PKSC_PT1_PKSG_PT2_PKSK_T4_iiT6__param_8];
	setp.gt.s32 	%p49, %r4, %r2081;
	bar.sync 	0;
	shl.b32 	%r659, %r100, 3;
	add.s32 	%r661, %r651, %r659;
	ld.shared.u64 	%rd14, [%r661+26112];
	@%p49 bra 	$L__BB11_68;
	add.s64 	%rd81, %rd14, %rd7;
	shl.b64 	%rd82, %rd81, 2;
	add.s64 	%rd83, %rd1, %rd82;
	st.global.u32 	[%rd83], %r2165;
	st.global.u32 	[%rd83+128], %r2164;
	st.global.u32 	[%rd83+256], %r2163;
	st.global.u32 	[%rd83+384], %r2162;
	st.global.u32 	[%rd83+512], %r2161;
	st.global.u32 	[%rd83+640], %r2160;
	st.global.u32 	[%rd83+768], %r2159;
	st.global.u32 	[%rd83+896], %r2158;
	st.global.u32 	[%rd83+1024], %r2157;
	st.global.u32 	[%rd83+1152], %r2156;
	st.global.u32 	[%rd83+1280], %r2155;
	st.global.u32 	[%rd83+1408], %r2154;
	st.global.u32 	[%rd83+1536], %r2153;
	st.global.u32 	[%rd83+1664], %r2152;
	st.global.u32 	[%rd83+1792], %r2151;
	st.global.u32 	[%rd83+1920], %r2150;
	st.global.u32 	[%rd83+2048], %r2149;
	bra.uni 	$L__BB11_102;
$L__BB11_68:
	ld.param.u32 	%r2082, [_ZN3cub18CUB_300001_SM_10006detail10radix_sort29DeviceRadixSortOnesweepKernelINS1_5radix10policy_hubIiiyE10Policy1000ELNS0_9SortOrderE0EiiyiiNS1_21identity_decomposer_tEEEvPT5_SB_PT3_PKSC_PT1_PKSG_PT2_PKSK_T4_iiT6__param_8];
	cvt.u32.u64 	%r662, %rd7;
	mad.lo.s32 	%r130, %r3, -6528, %r2082;
	setp.ge.s32 	%p50, %r662, %r130;
	add.s64 	%rd84, %rd14, %rd7;
	shl.b64 	%rd85, %rd84, 2;
	add.s64 	%rd15, %rd1, %rd85;
	@%p50 bra 	$L__BB11_70;
	st.global.u32 	[%rd15], %r2165;
$L__BB11_70:
	add.s32 	%r664, %r662, 32;
	setp.ge.s32 	%p51, %r664, %r130;
	@%p51 bra 	$L__BB11_72;
	st.global.u32 	[%rd15+128], %r2164;
$L__BB11_72:
	add.s32 	%r666, %r662, 64;
	setp.ge.s32 	%p52, %r666, %r130;
	@%p52 bra 	$L__BB11_74;
	st.global.u32 	[%rd15+256], %r2163;
$L__BB11_74:
	add.s32 	%r668, %r662, 96;
	setp.ge.s32 	%p53, %r668, %r130;
	@%p53 bra 	$L__BB11_76;
	st.global.u32 	[%rd15+384], %r2162;
$L__BB11_76:
	add.s32 	%r670, %r662, 128;
	setp.ge.s32 	%p54, %r670, %r130;
	@%p54 bra 	$L__BB11_78;
	st.global.u32 	[%rd15+512], %r2161;
$L__BB11_78:
	add.s32 	%r672, %r662, 160;
	setp.ge.s32 	%p55, %r672, %r130;
	@%p55 bra 	$L__BB11_80;
	st.global.u32 	[%rd15+640], %r2160;
$L__BB11_80:
	add.s32 	%r674, %r662, 192;
	setp.ge.s32 	%p56, %r674, %r130;
	@%p56 bra 	$L__BB11_82;
	st.global.u32 	[%rd15+768], %r2159;
$L__BB11_82:
	add.s32 	%r676, %r662, 224;
	setp.ge.s32 	%p57, %r676, %r130;
	@%p57 bra 	$L__BB11_84;
	st.global.u32 	[%rd15+896], %r2158;
$L__BB11_84:
	add.s32 	%r678, %r662, 256;
	setp.ge.s32 	%p58, %r678, %r130;
	@%p58 bra 	$L__BB11_86;
	st.global.u32 	[%rd15+1024], %r2157;
$L__BB11_86:
	add.s32 	%r680, %r662, 288;
	setp.ge.s32 	%p59, %r680, %r130;
	@%p59 bra 	$L__BB11_88;
	st.global.u32 	[%rd15+1152], %r2156;
$L__BB11_88:
	add.s32 	%r682, %r662, 320;
	setp.ge.s32 	%p60, %r682, %r130;
	@%p60 bra 	$L__BB11_90;
	st.global.u32 	[%rd15+1280], %r2155;
$L__BB11_90:
	add.s32 	%r684, %r662, 352;
	setp.ge.s32 	%p61, %r684, %r130;
	@%p61 bra 	$L__BB11_92;
	st.global.u32 	[%rd15+1408], %r2154;
$L__BB11_92:
	add.s32 	%r686, %r662, 384;
	setp.ge.s32 	%p62, %r686, %r130;
	@%p62 bra 	$L__BB11_94;
	st.global.u32 	[%rd15+1536], %r2153;
$L__BB11_94:
	add.s32 	%r688, %r662, 416;
	setp.ge.s32 	%p63, %r688, %r130;
	@%p63 bra 	$L__BB11_96;
	st.global.u32 	[%rd15+1664], %r2152;
$L__BB11_96:
	add.s32 	%r690, %r662, 448;
	setp.ge.s32 	%p64, %r690, %r130;
	@%p64 bra 	$L__BB11_98;
	st.global.u32 	[%rd15+1792], %r2151;
$L__BB11_98:
	add.s32 	%r692, %r662, 480;
	setp.ge.s32 	%p65, %r692, %r130;
	@%p65 bra 	$L__BB11_100;
	st.global.u32 	[%rd15+1920], %r2150;
$L__BB11_100:
	add.s32 	%r694, %r662, 512;
	setp.ge.s32 	%p66, %r694, %r130;
	@%p66 bra 	$L__BB11_102;
	st.global.u32 	[%rd15+2048], %r2149;
$L__BB11_102:
	ld.param.u32 	%r2083, [_ZN3cub18CUB_300001_SM_10006detail10radix_sort29DeviceRadixSortOnesweepKernelINS1_5radix10policy_hubIiiyE10Policy1000ELNS0_9SortOrderE0EiiyiiNS1_21identity_decomposer_tEEEvPT5_SB_PT3_PKSC_PT1_PKSG_PT2_PKSK_T4_iiT6__param_8];
	setp.gt.s32 	%p67, %r4, %r2083;
	@%p67 bra 	$L__BB11_104;
	ld.global.u32 	%r2211, [%rd8];
	ld.global.u32 	%r2210, [%rd8+128];
	ld.global.u32 	%r2209, [%rd8+256];
	ld.global.u32 	%r2208, [%rd8+384];
	ld.global.u32 	%r2207, [%rd8+512];
	ld.global.u32 	%r2206, [%rd8+640];
	ld.global.u32 	%r2205, [%rd8+768];
	ld.global.u32 	%r2204, [%rd8+896];
	ld.global.u32 	%r2203, [%rd8+1024];
	ld.global.u32 	%r2202, [%rd8+1152];
	ld.global.u32 	%r2201, [%rd8+1280];
	ld.global.u32 	%r2200, [%rd8+1408];
	ld.global.u32 	%r2199, [%rd8+1536];
	ld.global.u32 	%r2198, [%rd8+1664];
	ld.global.u32 	%r2197, [%rd8+1792];
	ld.global.u32 	%r2196, [%rd8+1920];
	ld.global.u32 	%r2195, [%rd8+2048];
	bra.uni 	$L__BB11_138;
$L__BB11_104:
	ld.param.u32 	%r2084, [_ZN3cub18CUB_300001_SM_10006detail10radix_sort29DeviceRadixSortOnesweepKernelINS1_5radix10policy_hubIiiyE10Policy1000ELNS0_9SortOrderE0EiiyiiNS1_21identity_decomposer_tEEEvPT5_SB_PT3_PKSC_PT1_PKSG_PT2_PKSK_T4_iiT6__param_8];
	cvt.u32.u64 	%r696, %rd7;
	sub.s32 	%r148, %r2084, %r649;
	setp.ge.s32 	%p68, %r696, %r148;
	@%p68 bra 	$L__BB11_106;
	ld.global.u32 	%r2211, [%rd8];
$L__BB11_106:
	add.s32 	%r700, %r696, 32;
	setp.ge.s32 	%p69, %r700, %r148;
	@%p69 bra 	$L__BB11_108;
	ld.global.u32 	%r2210, [%rd8+128];
$L__BB11_108:
	add.s32 	%r703, %r696, 64;
	setp.ge.s32 	%p70, %r703, %r148;
	@%p70 bra 	$L__BB11_110;
	ld.global.u32 	%r2209, [%rd8+256];
$L__BB11_110:
	add.s32 	%r706, %r696, 96;
	setp.ge.s32 	%p71, %r706, %r148;
	@%p71 bra 	$L__BB11_112;
	ld.global.u32 	%r2208, [%rd8+384];
$L__BB11_112:
	add.s32 	%r709, %r696, 128;
	setp.ge.s32 	%p72, %r709, %r148;
	@%p72 bra 	$L__BB11_114;
	ld.global.u32 	%r2207, [%rd8+512];
$L__BB11_114:
	add.s32 	%r712, %r696, 160;
	setp.ge.s32 	%p73, %r712, %r148;
	@%p73 bra 	$L__BB11_116;
	ld.global.u32 	%r2206, [%rd8+640];
$L__BB11_116:
	add.s32 	%r715, %r696, 192;
	setp.ge.s32 	%p74, %r715, %r148;
	@%p74 bra 	$L__BB11_118;
	ld.global.u32 	%r2205, [%rd8+768];
$L__BB11_118:
	add.s32 	%r718, %r696, 224;
	setp.ge.s32 	%p75, %r718, %r148;
	@%p75 bra 	$L__BB11_120;
	ld.global.u32 	%r2204, [%rd8+896];
$L__BB11_120:
	add.s32 	%r721, %r696, 256;
	setp.ge.s32 	%p76, %r721, %r148;
	@%p76 bra 	$L__BB11_122;
	ld.global.u32 	%r2203, [%rd8+1024];
$L__BB11_122:
	add.s32 	%r724, %r696, 288;
	setp.ge.s32 	%p77, %r724, %r148;
	@%p77 bra 	$L__BB11_124;
	ld.global.u32 	%r2202, [%rd8+1152];
$L__BB11_124:
	add.s32 	%r727, %r696, 320;
	setp.ge.s32 	%p78, %r727, %r148;
	@%p78 bra 	$L__BB11_126;
	ld.global.u32 	%r2201, [%rd8+1280];
$L__BB11_126:
	add.s32 	%r730, %r696, 352;
	setp.ge.s32 	%p79, %r730, %r148;
	@%p79 bra 	$L__BB11_128;
	ld.global.u32 	%r2200, [%rd8+1408];
$L__BB11_128:
	add.s32 	%r733, %r696, 384;
	setp.ge.s32 	%p80, %r733, %r148;
	@%p80 bra 	$L__BB11_130;
	ld.global.u32 	%r2199, [%rd8+1536];
$L__BB11_130:
	add.s32 	%r736, %r696, 416;
	setp.ge.s32 	%p81, %r736, %r148;
	@%p81 bra 	$L__BB11_132;
	ld.global.u32 	%r2198, [%rd8+1664];
$L__BB11_132:
	add.s32 	%r739, %r696, 448;
	setp.ge.s32 	%p82, %r739, %r148;
	@%p82 bra 	$L__BB11_134;
	ld.global.u32 	%r2197, [%rd8+1792];
$L__BB11_134:
	add.s32 	%r742, %r696, 480;
	setp.ge.s32 	%p83, %r742, %r148;
	@%p83 bra 	$L__BB11_136;
	ld.global.u32 	%r2196, [%rd8+1920];
$L__BB11_136:
	add.s32 	%r745, %r696, 512;
	setp.ge.s32 	%p84, %r745, %r148;
	@%p84 bra 	$L__BB11_138;
	ld.global.u32 	%r2195, [%rd8+2048];
$L__BB11_138:
	ld.param.u32 	%r2085, [_ZN3cub18CUB_300001_SM_10006detail10radix_sort29DeviceRadixSortOnesweepKernelINS1_5radix10policy_hubIiiyE10Policy1000ELNS0_9SortOrderE0EiiyiiNS1_21identity_decomposer_tEEEvPT5_SB_PT3_PKSC_PT1_PKSG_PT2_PKSK_T4_iiT6__param_8];
	mad.lo.s32 	%r746, %r3, 6528, 6528;
	setp.gt.s32 	%p85, %r746, %r2085;
	@%p85 bra 	$L__BB11_140;
	ld.param.u64 	%rd439, [_ZN3cub18CUB_300001_SM_10006detail10radix_sort29DeviceRadixSortOnesweepKernelINS1_5radix10policy_hubIiiyE10Policy1000ELNS0_9SortOrderE0EiiyiiNS1_21identity_decomposer_tEEEvPT5_SB_PT3_PKSC_PT1_PKSG_PT2_PKSK_T4_iiT6__param_6];
	add.s64 	%rd86, %rd14, %rd7;
	cvta.to.global.u64 	%rd87, %rd439;
	shl.b64 	%rd88, %rd86, 2;
	add.s64 	%rd89, %rd87, %rd88;
	st.global.u32 	[%rd89], %r2211;
	st.global.u32 	[%rd89+128], %r2210;
	st.global.u32 	[%rd89+256], %r2209;
	st.global.u32 	[%rd89+384], %r2208;
	st.global.u32 	[%rd89+512], %r2207;
	st.global.u32 	[%rd89+640], %r2206;
	st.global.u32 	[%rd89+768], %r2205;
	st.global.u32 	[%rd89+896], %r2204;
	st.global.u32 	[%rd89+1024], %r2203;
	st.global.u32 	[%rd89+1152], %r2202;
	st.global.u32 	[%rd89+1280], %r2201;
	st.global.u32 	[%rd89+1408], %r2200;
	st.global.u32 	[%rd89+1536], %r2199;
	st.global.u32 	[%rd89+1664], %r2198;
	st.global.u32 	[%rd89+1792], %r2197;
	st.global.u32 	[%rd89+1920], %r2196;
	st.global.u32 	[%rd89+2048], %r2195;
	bra.uni 	$L__BB11_174;
$L__BB11_140:
	ld.param.u32 	%r2086, [_ZN3cub18CUB_300001_SM_10006detail10radix_sort29DeviceRadixSortOnesweepKernelINS1_5radix10policy_hubIiiyE10Policy1000ELNS0_9SortOrderE0EiiyiiNS1_21identity_decomposer_tEEEvPT5_SB_PT3_PKSC_PT1_PKSG_PT2_PKSK_T4_iiT6__param_8];
	ld.param.u64 	%rd440, [_ZN3cub18CUB_300001_SM_10006detail10radix_sort29DeviceRadixSortOnesweepKernelINS1_5radix10policy_hubIiiyE10Policy1000ELNS0_9SortOrderE0EiiyiiNS1_21identity_decomposer_tEEEvPT5_SB_PT3_PKSC_PT1_PKSG_PT2_PKSK_T4_iiT6__param_6];
	cvt.u32.u64 	%r747, %rd7;
	mad.lo.s32 	%r199, %r3, -6528, %r2086;
	setp.ge.s32 	%p86, %r747, %r199;
	add.s64 	%rd90, %rd14, %rd7;
	cvta.to.global.u64 	%rd91, %rd440;
	shl.b64 	%rd92, %rd90, 2;
	add.s64 	%rd16, %rd91, %rd92;
	@%p86 bra 	$L__BB11_142;
	st.global.u32 	[%rd16], %r2211;
$L__BB11_142:
	add.s32 	%r749, %r747, 32;
	setp.ge.s32 	%p87, %r749, %r199;
	@%p87 bra 	$L__BB11_144;
	st.global.u32 	[%rd16+128], %r2210;
$L__BB11_144:
	add.s32 	%r751, %r747, 64;
	setp.ge.s32 	%p88, %r751, %r199;
	@%p88 bra 	$L__BB11_146;
	st.global.u32 	[%rd16+256], %r2209;
$L__BB11_146:
	add.s32 	%r753, %r747, 96;
	setp.ge.s32 	%p89, %r753, %r199;
	@%p89 bra 	$L__BB11_148;
	st.global.u32 	[%rd16+384], %r2208;
$L__BB11_148:
	add.s32 	%r755, %r747, 128;
	setp.ge.s32 	%p90, %r755, %r199;
	@%p90 bra 	$L__BB11_150;
	st.global.u32 	[%rd16+512], %r2207;
$L__BB11_150:
	add.s32 	%r757, %r747, 160;
	setp.ge.s32 	%p91, %r757, %r199;
	@%p91 bra 	$L__BB11_152;
	st.global.u32 	[%rd16+640], %r2206;
$L__BB11_152:
	add.s32 	%r759, %r747, 192;
	setp.ge.s32 	%p92, %r759, %r199;
	@%p92 bra 	$L__BB11_154;
	st.global.u32 	[%rd16+768], %r2205;
$L__BB11_154:
	add.s32 	%r761, %r747, 224;
	setp.ge.s32 	%p93, %r761, %r199;
	@%p93 bra 	$L__BB11_156;
	st.global.u32 	[%rd16+896], %r2204;
$L__BB11_156:
	add.s32 	%r763, %r747, 256;
	setp.ge.s32 	%p94, %r763, %r199;
	@%p94 bra 	$L__BB11_158;
	st.global.u32 	[%rd16+1024], %r2203;
$L__BB11_158:
	add.s32 	%r765, %r747, 288;
	setp.ge.s32 	%p95, %r765, %r199;
	@%p95 bra 	$L__BB11_160;
	st.global.u32 	[%rd16+1152], %r2202;
$L__BB11_160:
	add.s32 	%r767, %r747, 320;
	setp.ge.s32 	%p96, %r767, %r199;
	@%p96 bra 	$L__BB11_162;
	st.global.u32 	[%rd16+1280], %r2201;
$L__BB11_162:
	add.s32 	%r769, %r747, 352;
	setp.ge.s32 	%p97, %r769, %r199;
	@%p97 bra 	$L__BB11_164;
	st.global.u32 	[%rd16+1408], %r2200;
$L__BB11_164:
	add.s32 	%r771, %r747, 384;
	setp.ge.s32 	%p98, %r771, %r199;
	@%p98 bra 	$L__BB11_166;
	st.global.u32 	[%rd16+1536], %r2199;
$L__BB11_166:
	add.s32 	%r773, %r747, 416;
	setp.ge.s32 	%p99, %r773, %r199;
	@%p99 bra 	$L__BB11_168;
	st.global.u32 	[%rd16+1664], %r2198;
$L__BB11_168:
	add.s32 	%r775, %r747, 448;
	setp.ge.s32 	%p100, %r775, %r199;
	@%p100 bra 	$L__BB11_170;
	st.global.u32 	[%rd16+1792], %r2197;
$L__BB11_170:
	add.s32 	%r777, %r747, 480;
	setp.ge.s32 	%p101, %r777, %r199;
	@%p101 bra 	$L__BB11_172;
	st.global.u32 	[%rd16+1920], %r2196;
$L__BB11_172:
	add.s32 	%r779, %r747, 512;
	setp.ge.s32 	%p102, %r779, %r199;
	@%p102 bra 	$L__BB11_174;
	st.global.u32 	[%rd16+2048], %r2195;
$L__BB11_174:
	// begin inline asm
	exit;
	// end inline asm
	mov.u32 	%r2212, %r2149;
	mov.u32 	%r2213, %r2150;
	mov.u32 	%r2214, %r2151;
	mov.u32 	%r2215, %r2152;
	mov.u32 	%r2216, %r2153;
	mov.u32 	%r2217, %r2154;
	mov.u32 	%r2218, %r2155;
	mov.u32 	%r2219, %r2156;
	mov.u32 	%r2220, %r2157;
	mov.u32 	%r2221, %r2158;
	mov.u32 	%r2222, %r2159;
	mov.u32 	%r2223, %r2160;
	mov.u32 	%r2224, %r2161;
	mov.u32 	%r2225, %r2162;
	mov.u32 	%r2226, %r2163;
	mov.u32 	%r2227, %r2164;
	mov.u32 	%r2228, %r2165;
$L__BB11_175:
	mul.hi.u32 	%r780, %r1, 357913942;
	add.s32 	%r781, %r780, %r1;
	shl.b32 	%r782, %r781, 2;
	mov.u32 	%r783, _ZZN3cub18CUB_300001_SM_10006detail10radix_sort29DeviceRadixSortOnesweepKernelINS1_5radix10policy_hubIiiyE10Policy1000ELNS0_9SortOrderE0EiiyiiNS1_21identity_decomposer_tEEEvPT5_SB_PT3_PKSC_PT1_PKSG_PT2_PKSK_T4_iiT6_E1s;
	add.s32 	%r784, %r783, %r782;
	add.s32 	%r217, %r784, 13328;
	st.shared.u32 	[%r784+13328], %r2174;
	bar.sync 	0;
	setp.gt.u32 	%p103, %r1, 31;
	@%p103 bra 	$L__BB11_177;
	mad.lo.s32 	%r816, %r1, 52, %r783;
	ld.shared.u32 	%r817, [%r816+13328];
	ld.shared.u32 	%r818, [%r816+13332];
	ld.shared.u32 	%r819, [%r816+13336];
	ld.shared.u32 	%r820, [%r816+13340];
	ld.shared.u32 	%r821, [%r816+13344];
	ld.shared.u32 	%r822, [%r816+13348];
	ld.shared.u32 	%r823, [%r816+13352];
	ld.shared.u32 	%r824, [%r816+13356];
	ld.shared.u32 	%r825, [%r816+13360];
	ld.shared.u32 	%r826, [%r816+13364];
	ld.shared.u32 	%r827, [%r816+13368];
	ld.shared.u32 	%r828, [%r816+13372];
	add.s32 	%r829, %r818, %r817;
	add.s32 	%r830, %r829, %r819;
	add.s32 	%r831, %r830, %r820;
	add.s32 	%r832, %r831, %r821;
	add.s32 	%r833, %r832, %r822;
	add.s32 	%r834, %r833, %r823;
	add.s32 	%r835, %r834, %r824;
	add.s32 	%r836, %r835, %r825;
	add.s32 	%r837, %r836, %r826;
	add.s32 	%r838, %r837, %r827;
	add.s32 	%r789, %r838, %r828;
	mov.b32 	%r787, 1;
	mov.b32 	%r812, 0;
	mov.b32 	%r814, -1;
	// begin inline asm
	{  .reg .s32 r0;  .reg .pred p;  shfl.sync.up.b32 r0|p, %r789, %r787, %r812, %r814;  @p add.s32 r0, r0, %r789;  mov.s32 %r785, r0;}
	// end inline asm
	mov.b32 	%r793, 2;
	// begin inline asm
	{  .reg .s32 r0;  .reg .pred p;  shfl.sync.up.b32 r0|p, %r785, %r793, %r812, %r814;  @p add.s32 r0, r0, %r785;  mov.s32 %r791, r0;}
	// end inline asm
	mov.b32 	%r799, 4;
	// begin inline asm
	{  .reg .s32 r0;  .reg .pred p;  shfl.sync.up.b32 r0|p, %r791, %r799, %r812, %r814;  @p add.s32 r0, r0, %r791;  mov.s32 %r797, r0;}
	// end inline asm
	mov.b32 	%r805, 8;
	// begin inline asm
	{  .reg .s32 r0;  .reg .pred p;  shfl.sync.up.b32 r0|p, %r797, %r805, %r812, %r814;  @p add.s32 r0, r0, %r797;  mov.s32 %r803, r0;}
	// end inline asm
	mov.b32 	%r811, 16;
	// begin inline asm
	{  .reg .s32 r0;  .reg .pred p;  shfl.sync.up.b32 r0|p, %r803, %r811, %r812, %r814;  @p add.s32 r0, r0, %r803;  mov.s32 %r809, r0;}
	// end inline asm
	sub.s32 	%r839, %r809, %r789;
	add.s32 	%r840, %r817, %r839;
	add.s32 	%r841, %r818, %r840;
	add.s32 	%r842, %r819, %r841;
	add.s32 	%r843, %r820, %r842;
	add.s32 	%r844, %r821, %r843;
	add.s32 	%r845, %r822, %r844;
	add.s32 	%r846, %r823, %r845;
	add.s32 	%r847, %r824, %r846;
	add.s32 	%r848, %r825, %r847;
	add.s32 	%r849, %r826, %r848;
	add.s32 	%r850, %r827, %r849;
	st.shared.u32 	[%r816+13328], %r839;
	st.shared.u32 	[%r816+13332], %r840;
	st.shared.u32 	[%r816+13336], %r841;
	st.shared.u32 	[%r816+13340], %r842;
	st.shared.u32 	[%r816+13344], %r843;
	st.shared.u32 	[%r816+13348], %r844;
	st.shared.u32 	[%r816+13352], %r845;
	st.shared.u32 	[%r816+13356], %r846;
	st.shared.u32 	[%r816+13360], %r847;
	st.shared.u32 	[%r816+13364], %r848;
	st.shared.u32 	[%r816+13368], %r849;
	st.shared.u32 	[%r816+13372], %r850;
$L__BB11_177:
	setp.gt.u32 	%p104, %r1, 255;
	bar.sync 	0;
	ld.shared.u32 	%r218, [%r217];
	@%p104 bra 	$L__BB11_179;
	shl.b32 	%r851, %r1, 2;
	add.s32 	%r853, %r783, %r851;
	ld.shared.u32 	%r854, [%r853];
	add.s32 	%r855, %r854, %r218;
	st.shared.u32 	[%r853], %r855;
	ld.shared.u32 	%r856, [%r853+1024];
	add.s32 	%r857, %r856, %r218;
	st.shared.u32 	[%r853+1024], %r857;
	ld.shared.u32 	%r858, [%r853+2048];
	add.s32 	%r859, %r858, %r218;
	st.shared.u32 	[%r853+2048], %r859;
	ld.shared.u32 	%r860, [%r853+3072];
	add.s32 	%r861, %r860, %r218;
	st.shared.u32 	[%r853+3072], %r861;
	ld.shared.u32 	%r862, [%r853+4096];
	add.s32 	%r863, %r862, %r218;
	st.shared.u32 	[%r853+4096], %r863;
	ld.shared.u32 	%r864, [%r853+5120];
	add.s32 	%r865, %r864, %r218;
	st.shared.u32 	[%r853+5120], %r865;
	ld.shared.u32 	%r866, [%r853+6144];
	add.s32 	%r867, %r866, %r218;
	st.shared.u32 	[%r853+6144], %r867;
	ld.shared.u32 	%r868, [%r853+7168];
	add.s32 	%r869, %r868, %r218;
	st.shared.u32 	[%r853+7168], %r869;
	ld.shared.u32 	%r870, [%r853+8192];
	add.s32 	%r871, %r870, %r218;
	st.shared.u32 	[%r853+8192], %r871;
	ld.shared.u32 	%r872, [%r853+9216];
	add.s32 	%r873, %r872, %r218;
	st.shared.u32 	[%r853+9216], %r873;
	ld.shared.u32 	%r874, [%r853+10240];
	add.s32 	%r875, %r874, %r218;
	st.shared.u32 	[%r853+10240], %r875;
	ld.shared.u32 	%r876, [%r853+11264];
	add.s32 	%r877, %r876, %r218;
	st.shared.u32 	[%r853+11264], %r877;
$L__BB11_179:
	ld.param.u32 	%r2132, [_ZN3cub18CUB_300001_SM_10006detail10radix_sort29DeviceRadixSortOnesweepKernelINS1_5radix10policy_hubIiiyE10Policy1000ELNS0_9SortOrderE0EiiyiiNS1_21identity_decomposer_tEEEvPT5_SB_PT3_PKSC_PT1_PKSG_PT2_PKSK_T4_iiT6__param_10];
	ld.param.u32 	%r2095, [_ZN3cub18CUB_300001_SM_10006detail10radix_sort29DeviceRadixSortOnesweepKernelINS1_5radix10policy_hubIiiyE10Policy1000ELNS0_9SortOrderE0EiiyiiNS1_21identity_decomposer_tEEEvPT5_SB_PT3_PKSC_PT1_PKSG_PT2_PKSK_T4_iiT6__param_9];
	shl.b32 	%r904, %r1, 5;
	and.b32  	%r905, %r904, 31744;
	add.s32 	%r219, %r783, %r905;
	bar.sync 	0;
	// begin inline asm
	mov.u32 %r878, %lanemask_le;
	// end inline asm
	shr.u32 	%r907, %r2228, %r2095;
	mov.b32 	%r908, -1;
	shl.b32 	%r909, %r908, %r2132;
	not.b32 	%r221, %r909;
	and.b32  	%r901, %r907, %r221;
	mov.b32 	%r881, 1;
	// begin inline asm
	{
    .reg .pred p;
    and.b32 %r879, %r901, %r881;    setp.ne.u32 p, %r879, 0;
    vote.ballot.sync.b32 %r879, p, 0xffffffff;
    @!p not.b32 %r879, %r879;
}

	// end inline asm
	mov.b32 	%r884, 2;
	// begin inline asm
	{
    .reg .pred p;
    and.b32 %r882, %r901, %r884;    setp.ne.u32 p, %r882, 0;
    vote.ballot.sync.b32 %r882, p, 0xffffffff;
    @!p not.b32 %r882, %r882;
}

	// end inline asm
	and.b32  	%r910, %r882, %r879;
	mov.b32 	%r887, 4;
	// begin inline asm
	{
    .reg .pred p;
    and.b32 %r885, %r901, %r887;    setp.ne.u32 p, %r885, 0;
    vote.ballot.sync.b32 %r885, p, 0xffffffff;
    @!p not.b32 %r885, %r885;
}

	// end inline asm
	and.b32  	%r911, %r885, %r910;
	mov.b32 	%r890, 8;
	// begin inline asm
	{
    .reg .pred p;
    and.b32 %r888, %r901, %r890;    setp.ne.u32 p, %r888, 0;
    vote.ballot.sync.b32 %r888, p, 0xffffffff;
    @!p not.b32 %r888, %r888;
}

	// end inline asm
	and.b32  	%r912, %r888, %r911;
	mov.b32 	%r893, 16;
	// begin inline asm
	{
    .reg .pred p;
    and.b32 %r891, %r901, %r893;    setp.ne.u32 p, %r891, 0;
    vote.ballot.sync.b32 %r891, p, 0xffffffff;
    @!p not.b32 %r891, %r891;
}

	// end inline asm
	and.b32  	%r913, %r891, %r912;
	mov.b32 	%r896, 32;
	// begin inline asm
	{
    .reg .pred p;
    and.b32 %r894, %r901, %r896;    setp.ne.u32 p, %r894, 0;
    vote.ballot.sync.b32 %r894, p, 0xffffffff;
    @!p not.b32 %r894, %r894;
}

	// end inline asm
	and.b32  	%r914, %r894, %r913;
	mov.b32 	%r899, 64;
	// begin inline asm
	{
    .reg .pred p;
    and.b32 %r897, %r901, %r899;    setp.ne.u32 p, %r897, 0;
    vote.ballot.sync.b32 %r897, p, 0xffffffff;
    @!p not.b32 %r897, %r897;
}

	// end inline asm
	and.b32  	%r915, %r897, %r914;
	mov.b32 	%r902, 128;
	// begin inline asm
	{
    .reg .pred p;
    and.b32 %r900, %r901, %r902;    setp.ne.u32 p, %r900, 0;
    vote.ballot.sync.b32 %r900, p, 0xffffffff;
    @!p not.b32 %r900, %r900;
}

	// end inline asm
	and.b32  	%r916, %r900, %r915;
	clz.b32 	%r917, %r916;
	sub.s32 	%r223, 31, %r917;
	and.b32  	%r918, %r878, %r916;
	popc.b32 	%r224, %r918;
	setp.ne.s32 	%p105, %r443, %r223;
	mov.b32 	%r2229, 0;
	@%p105 bra 	$L__BB11_181;
	shl.b32 	%r919, %r901, 2;
	add.s32 	%r920, %r219, %r919;
	atom.shared.add.u32 	%r2229, [%r920], %r224;
$L__BB11_181:
	ld.param.u32 	%r2096, [_ZN3cub18CUB_300001_SM_10006detail10radix_sort29DeviceRadixSortOnesweepKernelINS1_5radix10policy_hubIiiyE10Policy1000ELNS0_9SortOrderE0EiiyiiNS1_21identity_decomposer_tEEEvPT5_SB_PT3_PKSC_PT1_PKSG_PT2_PKSK_T4_iiT6__param_9];
	shfl.sync.idx.b32	%r946|%p106, %r2229, %r223, 31, -1;
	add.s32 	%r227, %r224, %r946;
	shr.u32 	%r947, %r2227, %r2096;
	and.b32  	%r943, %r947, %r221;
	mov.b32 	%r923, 1;
	// begin inline asm
	{
    .reg .pred p;
    and.b32 %r921, %r943, %r923;    setp.ne.u32 p, %r921, 0;
    vote.ballot.sync.b32 %r921, p, 0xffffffff;
    @!p not.b32 %r921, %r921;
}

	// end inline asm
	mov.b32 	%r926, 2;
	// begin inline asm
	{
    .reg .pred p;
    and.b32 %r924, %r943, %r926;    setp.ne.u32 p, %r924, 0;
    vote.ballot.sync.b32 %r924, p, 0xffffffff;
    @!p not.b32 %r924, %r924;
}

	// end inline asm
	and.b32  	%r948, %r924, %r921;
	mov.b32 	%r929, 4;
	// begin inline asm
	{
    .reg .pred p;
    and.b32 %r927, %r943, %r929;    setp.ne.u32 p, %r927, 0;
    vote.ballot.sync.b32 %r927, p, 0xffffffff;
    @!p not.b32 %r927, %r927;
}

	// end inline asm
	and.b32  	%r949, %r927, %r948;
	mov.b32 	%r932, 8;
	// begin inline asm
	{
    .reg .pred p;
    and.b32 %r930, %r943, %r932;    setp.ne.u32 p, %r930, 0;
    vote.ballot.sync.b32 %r930, p, 0xffffffff;
    @!p not.b32 %r930, %r930;
}

	// end inline asm
	and.b32  	%r950, %r930, %r949;
	mov.b32 	%r935, 16;
	// begin inline asm
	{
    .reg .pred p;
    and.b32 %r933, %r943, %r935;    setp.ne.u32 p, %r933, 0;
    vote.ballot.sync.b32 %r933, p, 0xffffffff;
    @!p not.b32 %r933, %r933;
}

	// end inline asm
	and.b32  	%r951, %r933, %r950;
	mov.b32 	%r938, 32;
	// begin inline asm
	{
    .reg .pred p;
    and.b32 %r936, %r943, %r938;    setp.ne.u32 p, %r936, 0;
    vote.ballot.sync.b32 %r936, p, 0xffffffff;
    @!p not.b32 %r936, %r936;
}

	// end inline asm
	and.b32  	%r952, %r936, %r951;
	mov.b32 	%r941, 64;
	// begin inline asm
	{
    .reg .pred p;
    and.b32 %r939, %r943, %r941;    setp.ne.u32 p, %r939, 0;
    vote.ballot.sync.b32 %r939, p, 0xffffffff;
    @!p not.b32 %r939, %r939;
}

	// end inline asm
	and.b32  	%r953, %r939, %r952;
	mov.b32 	%r944, 128;
	// begin inline asm
	{
    .reg .pred p;
    and.b32 %r942, %r943, %r944;    setp.ne.u32 p, %r942, 0;
    vote.ballot.sync.b32 %r942, p, 0xffffffff;
    @!p not.b32 %r942, %r942;
}

	// end inline asm
	and.b32  	%r954, %r942, %r953;
	clz.b32 	%r955, %r954;
	sub.s32 	%r229, 31, %r955;
	and.b32  	%r956, %r878, %r954;
	popc.b32 	%r230, %r956;
	setp.ne.s32 	%p107, %r443, %r229;
	mov.b32 	%r2230, 0;
	@%p107 bra 	$L__BB11_183;
	shl.b32 	%r957, %r943, 2;
	add.s32 	%r958, %r219, %r957;
	atom.shared.add.u32 	%r2230, [%r958], %r230;
$L__BB11_183:
	ld.param.u32 	%r2097, [_ZN3cub18CUB_300001_SM_10006detail10radix_sort29DeviceRadixSortOnesweepKernelINS1_5radix10policy_hubIiiyE10Policy1000ELNS0_9SortOrderE0EiiyiiNS1_21identity_decomposer_tEEEvPT5_SB_PT3_PKSC_PT1_PKSG_PT2_PKSK_T4_iiT6__param_9];
	shfl.sync.idx.b32	%r984|%p108, %r2230, %r229, 31, -1;
	add.s32 	%r233, %r230, %r984;
	shr.u32 	%r985, %r2226, %r2097;
	and.b32  	%r981, %r985, %r221;
	mov.b32 	%r961, 1;
	// begin inline asm
	{
    .reg .pred p;
    and.b32 %r959, %r981, %r961;    setp.ne.u32 p, %r959, 0;
    vote.ballot.sync.b32 %r959, p, 0xffffffff;
    @!p not.b32 %r959, %r959;
}

	// end inline asm
	mov.b32 	%r964, 2;
	// begin inline asm
	{
    .reg .pred p;
    and.b32 %r962, %r981, %r964;    setp.ne.u32 p, %r962, 0;
    vote.ballot.sync.b32 %r962, p, 0xffffffff;
    @!p not.b32 %r962, %r962;
}

	// end inline asm
	and.b32  	%r986, %r962, %r959;
	mov.b32 	%r967, 4;
	// begin inline asm
	{
    .reg .pred p;
    and.b32 %r965, %r981, %r967;    setp.ne.u32 p, %r965, 0;
    vote.ballot.sync.b32 %r965, p, 0xffffffff;
    @!p not.b32 %r965, %r965;
}

	// end inline asm
	and.b32  	%r987, %r965, %r986;
	mov.b32 	%r970, 8;
	// begin inline asm
	{
    .reg .pred p;
    and.b32 %r968, %r981, %r970;    setp.ne.u32 p, %r968, 0;
    vote.ballot.sync.b32 %r968, p, 0xffffffff;
    @!p not.b32 %r968, %r968;
}

	// end inline asm
	and.b32  	%r988, %r968, %r987;
	mov.b32 	%r973, 16;
	// begin inline asm
	{
    .reg .pred p;
    and.b32 %r971, %r981, %r973;    setp.ne.u32 p, %r971, 0;
    vote.ballot.sync.b32 %r971, p, 0xffffffff;
    @!p not.b32 %r971, %r971;
}

	// end inline asm
	and.b32  	%r989, %r971, %r988;
	mov.b32 	%r976, 32;
	// begin inline asm
	{
    .reg .pred p;
    and.b32 %r974, %r981, %r976;    setp.ne.u32 p, %r974, 0;
    vote.ballot.sync.b32 %r974, p, 0xffffffff;
    @!p not.b32 %r974, %r974;
}

	// end inline asm
	and.b32  	%r990, %r974, %r989;
	mov.b32 	%r979, 64;
	// begin inline asm
	{
    .reg .pred p;
    and.b32 %r977, %r981, %r979;    setp.ne.u32 p, %r977, 0;
    vote.ballot.sync.b32 %r977, p, 0xffffffff;
    @!p not.b32 %r977, %r977;
}

	// end inline asm
	and.b32  	%r991, %r977, %r990;
	mov.b32 	%r982, 128;
	// begin inline asm
	{
    .reg .pred p;
    and.b32 %r980, %r981, %r982;    setp.ne.u32 p, %r980, 0;
    vote.ballot.sync.b32 %r980, p, 0xffffffff;
    @!p not.b32 %r980, %r980;
}

	// end inline asm
	and.b32  	%r992, %r980, %r991;
	clz.b32 	%r993, %r992;
	sub.s32 	%r235, 31, %r993;
	and.b32  	%r994, %r878, %r992;
	popc.b32 	%r236, %r994;
	setp.ne.s32 	%p109, %r443, %r235;
	mov.b32 	%r2231, 0;
	@%p109 bra 	$L__BB11_185;
	shl.b32 	%r995, %r981, 2;
	add.s32 	%r996, %r219, %r995;
	atom.shared.add.u32 	%r2231, [%r996], %r236;
$L__BB11_185:
	ld.param.u32 	%r2098, [_ZN3cub18CUB_300001_SM_10006detail10radix_sort29DeviceRadixSortOnesweepKernelINS1_5radix10policy_hubIiiyE10Policy1000ELNS0_9SortOrderE0EiiyiiNS1_21identity_decomposer_tEEEvPT5_SB_PT3_PKSC_PT1_PKSG_PT2_PKSK_T4_iiT6__param_9];
	shfl.sync.idx.b32	%r1022|%p110, %r2231, %r235, 31, -1;
	add.s32 	%r239, %r236, %r1022;
	shr.u32 	%r1023, %r2225, %r2098;
	and.b32  	%r1019, %r1023, %r221;
	mov.b32 	%r999, 1;
	// begin inline asm
	{
    .reg .pred p;
    and.b32 %r997, %r1019, %r999;    setp.ne.u32 p, %r997, 0;
    vote.ballot.sync.b32 %r997, p, 0xffffffff;
    @!p not.b32 %r997, %r997;
}

	// end inline asm
	mov.b32 	%r1002, 2;
	// begin inline asm
	{
    .reg .pred p;
    and.b32 %r1000, %r1019, %r1002;    setp.ne.u32 p, %r1000, 0;
    vote.ballot.sync.b32 %r1000, p, 0xffffffff;
    @!p not.b32 %r1000, %r1000;
}

	// end inline asm
	and.b32  	%r1024, %r1000, %r997;
	mov.b32 	%r1005, 4;
	// begin inline asm
	{
    .reg .pred p;
    and.b32 %r1003, %r1019, %r1005;    setp.ne.u32 p, %r1003, 0;
    vote.ballot.sync.b32 %r1003, p, 0xffffffff;
    @!p not.b32 %r1003, %r1003;
}

	// end inline asm
	and.b32  	%r1025, %r1003, %r1024;
	mov.b32 	%r1008, 8;
	// begin inline asm
	{
    .reg .pred p;
    and.b32 %r1006, %r1019, %r1008;    setp.ne.u32 p, %r1006, 0;
    vote.ballot.sync.b32 %r1006, p, 0xffffffff;
    @!p not.b32 %r1006, %r1006;
}

	// end inline asm
	and.b32  	%r1026, %r1006, %r1025;
	mov.b32 	%r1011, 16;
	// begin inline asm
	{
    .reg .pred p;
    and.b32 %r1009, %r1019, %r1011;    setp.ne.u32 p, %r1009, 0;
    vote.ballot.sync.b32 %r1009, p, 0xffffffff;
    @!p not.b32 %r1009, %r1009;
}

	// end inline asm
	and.b32  	%r1027, %r1009, %r1026;
	mov.b32 	%r1014, 32;
	// begin inline asm
	{
    .reg .pred p;
    and.b32 %r1012, %r1019, %r1014;    setp.ne.u32 p, %r1012, 0;
    vote.ballot.sync.b32 %r1012, p, 0xffffffff;
    @!p not.b32 %r1012, %r1012;
}

	// end inline asm
	and.b32  	%r1028, %r1012, %r1027;
	mov.b32 	%r1017, 64;
	// begin inline asm
	{
    .reg .pred p;
    and.b32 %r1015, %r1019, %r1017;    setp.ne.u32 p, %r1015, 0;
    vote.ballot.sync.b32 %r1015, p, 0xffffffff;
    @!p not.b32 %r1015, %r1015;
}

	// end inline asm
	and.b32  	%r1029, %r1015, %r1028;
	mov.b32 	%r1020, 128;
	// begin inline asm
	{
    .reg .pred p;
    and.b32 %r1018, %r1019, %r1020;    setp.ne.u32 p, %r1018, 0;
    vote.ballot.sync.b32 %r1018, p, 0xffffffff;
    @!p not.b32 %r1018, %r1018;
}

	// end inline asm
	and.b32  	%r1030, %r1018, %r1029;
	clz.b32 	%r1031, %r1030;
	sub.s32 	%r241, 31, %r1031;
	and.b32  	%r1032, %r878, %r1030;
	popc.b32 	%r242, %r1032;
	setp.ne.s32 	%p111, %r443, %r241;
	mov.b32 	%r2232, 0;
	@%p111 bra 	$L__BB11_187;
	shl.b32 	%r1033, %r1019, 2;
	add.s32 	%r1034, %r219, %r1033;
	atom.shared.add.u32 	%r2232, [%r1034], %r242;
$L__BB11_187:
	ld.param.u32 	%r2099, [_ZN3cub18CUB_300001_SM_10006detail10radix_sort29DeviceRadixSortOnesweepKernelINS1_5radix10policy_hubIiiyE10Policy1000ELNS0_9SortOrderE0EiiyiiNS1_21identity_decomposer_tEEEvPT5_SB_PT3_PKSC_PT1_PKSG_PT2_PKSK_T4_iiT6__param_9];
	shfl.sync.idx.b32	%r1060|%p112, %r2232, %r241, 31, -1;
	add.s32 	%r245, %r242, %r1060;
	shr.u32 	%r1061, %r2224, %r2099;
	and.b32  	%r1057, %r1061, %r221;
	mov.b32 	%r1037, 1;
	// begin inline asm
	{
    .reg .pred p;
    and.b32 %r1035, %r1057, %r1037;    setp.ne.u32 p, %r1035, 0;
    vote.ballot.sync.b32 %r1035, p, 0xffffffff;
    @!p not.b32 %r1035, %r1035;
}

	// end inline asm
	mov.b32 	%r1040, 2;
	// begin inline asm
	{
    .reg .pred p;
    and.b32 %r1038, %r1057, %r1040;    setp.ne.u32 p, %r1038, 0;
    vote.ballot.sync.b32 %r1038, p, 0xffffffff;
    @!p not.b32 %r1038, %r1038;
}

	// end inline asm
	and.b32  	%r1062, %r1038, %r1035;
	mov.b32 	%r1043, 4;
	// begin inline asm
	{
    .reg .pred p;
    and.b32 %r1041, %r1057, %r1043;    setp.ne.u32 p, %r1041, 0;
    vote.ballot.sync.b32 %r1041, p, 0xffffffff;
    @!p not.b32 %r1041, %r1041;
}

	// end inline asm
	and.b32  	%r1063, %r1041, %r1062;
	mov.b32 	%r1046, 8;
	// begin inline asm
	{
    .reg .pred p;
    and.b32 %r1044, %r1057, %r1046;    setp.ne.u32 p, %r1044, 0;
    vote.ballot.sync.b32 %r1044, p, 0xffffffff;
    @!p not.b32 %r1044, %r1044;
}

	// end inline asm
	and.b32  	%r1064, %r1044, %r1063;
	mov.b32 	%r1049, 16;
	// begin inline asm
	{
    .reg .pred p;
    and.b32 %r1047, %r1057, %r1049;    setp.ne.u32 p, %r1047, 0;
    vote.ballot.sync.b32 %r1047, p, 0xffffffff;
    @!p not.b32 %r1047, %r1047;
}

	// end inline asm
	and.b32  	%r1065, %r1047, %r1064;
	mov.b32 	%r1052, 32;
	// begin inline asm
	{
    .reg .pred p;
    and.b32 %r1050, %r1057, %r1052;    setp.ne.u32 p, %r1050, 0;
    vote.ballot.sync.b32 %r1050, p, 0xffffffff;
    @!p not.b32 %r1050, %r1050;
}

	// end inline asm
	and.b32  	%r1066, %r1050, %r1065;
	mov.b32 	%r1055, 64;
	// begin inline asm
	{
    .reg .pred p;
    and.b32 %r1053, %r1057, %r1055;    setp.ne.u32 p, %r1053, 0;
    vote.ballot.sync.b32 %r1053, p, 0xffffffff;
    @!p not.b32 %r1053, %r1053;
}

	// end inline asm
	and.b32  	%r1067, %r1053, %r1066;
	mov.b32 	%r1058, 128;
	// begin inline asm
	{
    .reg .pred p;
    and.b32 %r1056, %r1057, %r1058;    setp.ne.u32 p, %r1056, 0;
    vote.ballot.sync.b32 %r1056, p, 0xffffffff;
    @!p not.b32 %r1056, %r1056;
}

	// end inline asm
	and.b32  	%r1068, %r1056, %r1067;
	clz.b32 	%r1069, %r1068;
	sub.s32 	%r247, 31, %r1069;
	and.b32  	%r1070, %r878, %r1068;
	popc.b32 	%r248, %r1070;
	setp.ne.s32 	%p113, %r443, %r247;
	mov.b32 	%r2233, 0;
	@%p113 bra 	$L__BB11_189;
	shl.b32 	%r1071, %r1057, 2;
	add.s32 	%r1072, %r219, %r1071;
	atom.shared.add.u32 	%r2233, [%r1072], %r248;
$L__BB11_189:
	ld.param.u32 	%r2100, [_ZN3cub18CUB_300001_SM_10006detail10radix_sort29DeviceRadixSortOnesweepKernelINS1_5radix10policy_hubIiiyE10Policy1000ELNS0_9SortOrderE0EiiyiiNS1_21identity_decomposer_tEEEvPT5_SB_PT3_PKSC_PT1_PKSG_PT2_PKSK_T4_iiT6__param_9];
	shfl.sync.idx.b32	%r1098|%p114, %r2233, %r247, 31, -1;
	add.s32 	%r251, %r248, %r1098;
	shr.u32 	%r1099, %r2223, %r2100;
	and.b32  	%r1095, %r1099, %r221;
	mov.b32 	%r1075, 1;
	// begin inline asm
	{
    .reg .pred p;
    and.b32 %r1073, %r1095, %r1075;    setp.ne.u32 p, %r1073, 0;
    vote.ballot.sync.b32 %r1073, p, 0xffffffff;
    @!p not.b32 %r1073, %r1073;
}

	// end inline asm
	mov.b32 	%r1078, 2;
	// begin inline asm
	{
    .reg .pred p;
    and.b32 %r1076, %r1095, %r1078;    setp.ne.u32 p, %r1076, 0;
    vote.ballot.sync.b32 %r1076, p, 0xffffffff;
    @!p not.b32 %r1076, %r1076;
}

	// end inline asm
	and.b32  	%r1100, %r1076, %r1073;
	mov.b32 	%r1081, 4;
	// begin inline asm
	{
    .reg .pred p;
    and.b32 %r1079, %r1095, %r1081;    setp.ne.u32 p, %r1079, 0;
    vote.ballot.sync.b32 %r1079, p, 0xffffffff;
    @!p not.b32 %r1079, %r1079;
}

	// end inline asm
	and.b32  	%r1101, %r1079, %r1100;
	mov.b32 	%r1084, 8;
	// begin inline asm
	{
    .reg .pred p;
    and.b32 %r1082, %r1095, %r1084;    setp.ne.u32 p, %r1082, 0;
    vote.ballot.sync.b32 %r1082, p, 0xffffffff;
    @!p not.b32 %r1082, %r1082;
}

	// end inline asm
	and.b32  	%r1102, %r1082, %r1101;
	mov.b32 	%r1087, 16;
	// begin inline asm
	{
    .reg .pred p;
    and.b32 %r1085, %r1095, %r1087;    setp.ne.u32 p, %r1085, 0;
    vote.ballot.sync.b32 %r1085, p, 0xffffffff;
    @!p not.b32 %r1085, %r1085;
}

	// end inline asm
	and.b32  	%r1103, %r1085, %r1102;
	mov.b32 	%r1090, 32;
	// begin inline asm
	{
    .reg .pred p;
    and.b32 %r1088, %r1095, %r1090;    setp.ne.u32 p, %r1088, 0;
    vote.ballot.sync.b32 %r1088, p, 0xffffffff;
    @!p not.b32 %r1088, %r1088;
}

	// end inline asm
	and.b32  	%r1104, %r1088, %r1103;
	mov.b32 	%r1093, 64;
	// begin inline asm
	{
    .reg .pred p;
    and.b32 %r1091, %r1095, %r1093;    setp.ne.u32 p, %r1091, 0;
    vote.ballot.sync.b32 %r1091, p, 0xffffffff;
    @!p not.b32 %r1091, %r1091;
}

	// end inline asm
	and.b32  	%r1105, %r1091, %r1104;
	mov.b32 	%r1096, 128;
	// begin inline asm
	{
    .reg .pred p;
    and.b32 %r1094, %r1095, %r1096;    setp.ne.u32 p, %r1094, 0;
    vote.ballot.sync.b32 %r1094, p, 0xffffffff;
    @!p not.b32 %r1094, %r1094;
}

	// end inline asm
	and.b32  	%r1106, %r1094, %r1105;
	clz.b32 	%r1107, %r1106;
	sub.s32 	%r253, 31, %r1107;
	and.b32  	%r1108, %r878, %r1106;
	popc.b32 	%r254, %r1108;
	setp.ne.s32 	%p115, %r443, %r253;
	mov.b32 	%r2234, 0;
	@%p115 bra 	$L__BB11_191;
	shl.b32 	%r1109, %r1095, 2;
	add.s32 	%r1110, %r219, %r1109;
	atom.shared.add.u32 	%r2234, [%r1110], %r254;
$L__BB11_191:
	ld.param.u32 	%r2101, [_ZN3cub18CUB_300001_SM_10006detail10radix_sort29DeviceRadixSortOnesweepKernelINS1_5radix10policy_hubIiiyE10Policy1000ELNS0_9SortOrderE0EiiyiiNS1_21identity_decomposer_tEEEvPT5_SB_PT3_PKSC_PT1_PKSG_PT2_PKSK_T4_iiT6__param_9];
	shfl.sync.idx.b32	%r1136|%p116, %r2234, %r253, 31, -1;
	add.s32 	%r257, %r254, %r1136;
	shr.u32 	%r1137, %r2222, %r2101;
	and.b32  	%r1133, %r1137, %r221;
	mov.b32 	%r1113, 1;
	// begin inline asm
	{
    .reg .pred p;
    and.b32 %r1111, %r1133, %r1113;    setp.ne.u32 p, %r1111, 0;
    vote.ballot.sync.b32 %r1111, p, 0xffffffff;
    @!p not.b32 %r1111, %r1111;
}

	// end inline asm
	mov.b32 	%r1116, 2;
	// begin inline asm
	{
    .reg .pred p;
    and.b32 %r1114, %r1133, %r1116;    setp.ne.u32 p, %r1114, 0;
    vote.ballot.sync.b32 %r1114, p, 0xffffffff;
    @!p not.b32 %r1114, %r1114;
}

	// end inline asm
	and.b32  	%r1138, %r1114, %r1111;
	mov.b32 	%r1119, 4;
	// begin inline asm
	{
    .reg .pred p;
    and.b32 %r1117, %r1133, %r1119;    setp.ne.u32 p, %r1117, 0;
    vote.ballot.sync.b32 %r1117, p, 0xffffffff;
    @!p not.b32 %r1117, %r1117;
}

	// end inline asm
	and.b32  	%r1139, %r1117, %r1138;
	mov.b32 	%r1122, 8;
	// begin inline asm
	{
    .reg .pred p;
    and.b32 %r1120, %r1133, %r1122;    setp.ne.u32 p, %r1120, 0;
    vote.ballot.sync.b32 %r1120, p, 0xffffffff;
    @!p not.b32 %r1120, %r1120;
}

	// end inline asm
	and.b32  	%r1140, %r1120, %r1139;
	mov.b32 	%r1125, 16;
	// begin inline asm
	{
    .reg .pred p;
    and.b32 %r1123, %r1133, %r1125;    setp.ne.u32 p, %r1123, 0;
    vote.ballot.sync.b32 %r1123, p, 0xffffffff;
    @!p not.b32 %r1123, %r1123;
}

	// end inline asm
	and.b32  	%r1141, %r1123, %r1140;
	mov.b32 	%r1128, 32;
	// begin inline asm
	{
    .reg .pred p;
    and.b32 %r1126, %r1133, %r1128;    setp.ne.u32 p, %r1126, 0;
    vote.ballot.sync.b32 %r1126, p, 0xffffffff;
    @!p not.b32 %r1126, %r1126;
}

	// end inline asm
	and.b32  	%r1142, %r1126, %r1141;
	mov.b32 	%r1131, 64;
	// begin inline asm
	{
    .reg .pred p;
    and.b32 %r1129, %r1133, %r1131;    setp.ne.u32 p, %r1129, 0;
    vote.ballot.sync.b32 %r1129, p, 0xffffffff;
    @!p not.b32 %r1129, %r1129;
}

	// end inline asm
	and.b32  	%r1143, %r1129, %r1142;
	mov.b32 	%r1134, 128;
	// begin inline asm
	{
    .reg .pred p;
    and.b32 %r1132, %r1133, %r1134;    setp.ne.u32 p, %r1132, 0;
    vote.ballot.sync.b32 %r1132, p, 0xffffffff;
    @!p not.b32 %r1132, %r1132;
}

	// end inline asm
	and.b32  	%r1144, %r1132, %r1143;
	clz.b32 	%r1145, %r1144;
	sub.s32 	%r259, 31, %r1145;
	and.b32  	%r1146, %r878, %r1144;
	popc.b32 	%r260, %r1146;
	setp.ne.s32 	%p117, %r443, %r259;
	mov.b32 	%r2235, 0;
	@%p117 bra 	$L__BB11_193;
	shl.b32 	%r1147, %r1133, 2;
	add.s32 	%r1148, %r219, %r1147;
	atom.shared.add.u32 	%r2235, [%r1148], %r260;
$L__BB11_193:
	ld.param.u32 	%r2102, [_ZN3cub18CUB_300001_SM_10006detail10radix_sort29DeviceRadixSortOnesweepKernelINS1_5radix10policy_hubIiiyE10Policy1000ELNS0_9SortOrderE0EiiyiiNS1_21identity_decomposer_tEEEvPT5_SB_PT3_PKSC_PT1_PKSG_PT2_PKSK_T4_iiT6__param_9];
	shfl.sync.idx.b32	%r1174|%p118, %r2235, %r259, 31, -1;
	add.s32 	%r263, %r260, %r1174;
	shr.u32 	%r1175, %r2221, %r2102;
	and.b32  	%r1171, %r1175, %r221;
	mov.b32 	%r1151, 1;
	// begin inline asm
	{
    .reg .pred p;
    and.b32 %r1149, %r1171, %r1151;    setp.ne.u32 p, %r1149, 0;
    vote.ballot.sync.b32 %r1149, p, 0xffffffff;
    @!p not.b32 %r1149, %r1149;
}

	// end inline asm
	mov.b32 	%r1154, 2;
	// begin inline asm
	{
    .reg .pred p;
    and.b32 %r1152, %r1171, %r1154;    setp.ne.u32 p, %r1152, 0;
    vote.ballot.sync.b32 %r1152, p, 0xffffffff;
    @!p not.b32 %r1152, %r1152;
}

	// end inline asm
	and.b32  	%r1176, %r1152, %r1149;
	mov.b32 	%r1157, 4;
	// begin inline asm
	{
    .reg .pred p;
    and.b32 %r1155, %r1171, %r1157;    setp.ne.u32 p, %r1155, 0;
    vote.ballot.sync.b32 %r1155, p, 0xffffffff;
    @!p not.b32 %r1155, %r1155;
}

	// end inline asm
	and.b32  	%r1177, %r1155, %r1176;
	mov.b32 	%r1160, 8;
	// begin inline asm
	{
    .reg .pred p;
    and.b32 %r1158, %r1171, %r1160;    setp.ne.u32 p, %r1158, 0;
    vote.ballot.sync.b32 %r1158, p, 0xffffffff;
    @!p not.b32 %r1158, %r1158;
}

	// end inline asm
	and.b32  	%r1178, %r1158, %r1177;
	mov.b32 	%r1163, 16;
	// begin inline asm
	{
    .reg .pred p;
    and.b32 %r1161, %r1171, %r1163;    setp.ne.u32 p, %r1161, 0;
    vote.ballot.sync.b32 %r1161, p, 0xffffffff;
    @!p not.b32 %r1161, %r1161;
}

	// end inline asm
	and.b32  	%r1179, %r1161, %r1178;
	mov.b32 	%r1166, 32;
	// begin inline asm
	{
    .reg .pred p;
    and.b32 %r1164, %r1171, %r1166;    setp.ne.u32 p, %r1164, 0;
    vote.ballot.sync.b32 %r1164, p, 0xffffffff;
    @!p not.b32 %r1164, %r1164;
}

	// end inline asm
	and.b32  	%r1180, %r1164, %r1179;
	mov.b32 	%r1169, 64;
	// begin inline asm
	{
    .reg .pred p;
    and.b32 %r1167, %r1171, %r1169;    setp.ne.u32 p, %r1167, 0;
    vote.ballot.sync.b32 %r1167, p, 0xffffffff;
    @!p not.b32 %r1167, %r1167;
}

	// end inline asm
	and.b32  	%r1181, %r1167, %r1180;
	mov.b32 	%r1172, 128;
	// begin inline asm
	{
    .reg .pred p;
    and.b32 %r1170, %r1171, %r1172;    setp.ne.u32 p, %r1170, 0;
    vote.ballot.sync.b32 %r1170, p, 0xffffffff;
    @!p not.b32 %r1170, %r1170;
}

	// end inline asm
	and.b32  	%r1182, %r1170, %r1181;
	clz.b32 	%r1183, %r1182;
	sub.s32 	%r265, 31, %r1183;
	and.b32  	%r1184, %r878, %r1182;
	popc.b32 	%r266, %r1184;
	setp.ne.s32 	%p119, %r443, %r265;
	mov.b32 	%r2236, 0;
	@%p119 bra 	$L__BB11_195;
	shl.b32 	%r1185, %r1171, 2;
	add.s32 	%r1186, %r219, %r1185;
	atom.shared.add.u32 	%r2236, [%r1186], %r266;
$L__BB11_195:
	ld.param.u32 	%r2103, [_ZN3cub18CUB_300001_SM_10006detail10radix_sort29DeviceRadixSortOnesweepKernelINS1_5radix10policy_hubIiiyE10Policy1000ELNS0_9SortOrderE0EiiyiiNS1_21identity_decomposer_tEEEvPT5_SB_PT3_PKSC_PT1_PKSG_PT2_PKSK_T4_iiT6__param_9];
	shfl.sync.idx.b32	%r1212|%p120, %r2236, %r265, 31, -1;
	add.s32 	%r269, %r266, %r1212;
	shr.u32 	%r1213, %r2220, %r2103;
	and.b32  	%r1209, %r1213, %r221;
	mov.b32 	%r1189, 1;
	// begin inline asm
	{
    .reg .pred p;
    and.b32 %r1187, %r1209, %r1189;    setp.ne.u32 p, %r1187, 0;
    vote.ballot.sync.b32 %r1187, p, 0xffffffff;
    @!p not.b32 %r1187, %r1187;
}

	// end inline asm
	mov.b32 	%r1192, 2;
	// begin inline asm
	{
    .reg .pred p;
    and.b32 %r1190, %r1209, %r1192;    setp.ne.u32 p, %r1190, 0;
    vote.ballot.sync.b32 %r1190, p, 0xffffffff;
    @!p not.b32 %r1190, %r1190;
}

	// end inline asm
	and.b32  	%r1214, %r1190, %r1187;
	mov.b32 	%r1195, 4;
	// begin inline asm
	{
    .reg .pred p;
    and.b32 %r1193, %r1209, %r1195;    setp.ne.u32 p, %r1193, 0;
    vote.ballot.sync.b32 %r1193, p, 0xffffffff;
    @!p not.b32 %r1193, %r1193;
}

	// end inline asm
	and.b32  	%r1215, %r1193, %r1214;
	mov.b32 	%r1198, 8;
	// begin inline asm
	{
    .reg .pred p;
    and.b32 %r1196, %r1209, %r1198;    setp.ne.u32 p, %r1196, 0;
    vote.ballot.sync.b32 %r1196, p, 0xffffffff;
    @!p not.b32 %r1196, %r1196;
}

	// end inline asm
	and.b32  	%r1216, %r1196, %r1215;
	mov.b32 	%r1201, 16;
	// begin inline asm
	{
    .reg .pred p;
    and.b32 %r1199, %r1209, %r1201;    setp.ne.u32 p, %r1199, 0;
    vote.ballot.sync.b32 %r1199, p, 0xffffffff;
    @!p not.b32 %r1199, %r1199;
}

	// end inline asm
	and.b32  	%r1217, %r1199, %r1216;
	mov.b32 	%r1204, 32;
	// begin inline asm
	{
    .reg .pred p;
    and.b32 %r1202, %r1209, %r1204;    setp.ne.u32 p, %r1202, 0;
    vote.ballot.sync.b32 %r1202, p, 0xffffffff;
    @!p not.b32 %r1202, %r1202;
}

	// end inline asm
	and.b32  	%r1218, %r1202, %r1217;
	mov.b32 	%r1207, 64;
	// begin inline asm
	{
    .reg .pred p;
    and.b32 %r1205, %r1209, %r1207;    setp.ne.u32 p, %r1205, 0;
    vote.ballot.sync.b32 %r1205, p, 0xffffffff;
    @!p not.b32 %r1205, %r1205;
}

	// end inline asm
	and.b32  	%r1219, %r1205, %r1218;
	mov.b32 	%r1210, 128;
	// begin inline asm
	{
    .reg .pred p;
    and.b32 %r1208, %r1209, %r1210;    setp.ne.u32 p, %r1208, 0;
    vote.ballot.sync.b32 %r1208, p, 0xffffffff;
    @!p not.b32 %r1208, %r1208;
}

	// end inline asm
	and.b32  	%r1220, %r1208, %r1219;
	clz.b32 	%r1221, %r1220;
	sub.s32 	%r271, 31, %r1221;
	and.b32  	%r1222, %r878, %r1220;
	popc.b32 	%r272, %r1222;
	setp.ne.s32 	%p121, %r443, %r271;
	mov.b32 	%r2237, 0;
	@%p121 bra 	$L__BB11_197;
	shl.b32 	%r1223, %r1209, 2;
	add.s32 	%r1224, %r219, %r1223;
	atom.shared.add.u32 	%r2237, [%r1224], %r272;
$L__BB11_197:
	ld.param.u32 	%r2104, [_ZN3cub18CUB_300001_SM_10006detail10radix_sort29DeviceRadixSortOnesweepKernelINS1_5radix10policy_hubIiiyE10Policy1000ELNS0_9SortOrderE0EiiyiiNS1_21identity_decomposer_tEEEvPT5_SB_PT3_PKSC_PT1_PKSG_PT2_PKSK_T4_iiT6__param_9];
	shfl.sync.idx.b32	%r1250|%p122, %r2237, %r271, 31, -1;
	add.s32 	%r275, %r272, %r1250;
	shr.u32 	%r1251, %r2219, %r2104;
	and.b32  	%r1247, %r1251, %r221;
	mov.b32 	%r1227, 1;
	// begin inline asm
	{
    .reg .pred p;
    and.b32 %r1225, %r1247, %r1227;    setp.ne.u32 p, %r1225, 0;
    vote.ballot.sync.b32 %r1225, p, 0xffffffff;
    @!p not.b32 %r1225, %r1225;
}

	// end inline asm
	mov.b32 	%r1230, 2;
	// begin inline asm
	{
    .reg .pred p;
    and.b32 %r1228, %r1247, %r1230;    setp.ne.u32 p, %r1228, 0;
    vote.ballot.sync.b32 %r1228, p, 0xffffffff;
    @!p not.b32 %r1228, %r1228;
}

	// end inline asm
	and.b32  	%r1252, %r1228, %r1225;
	mov.b32 	%r1233, 4;
	// begin inline asm
	{
    .reg .pred p;
    and.b32 %r1231, %r1247, %r1233;    setp.ne.u32 p, %r1231, 0;
    vote.ballot.sync.b32 %r1231, p, 0xffffffff;
    @!p not.b32 %r1231, %r1231;
}

	// end inline asm
	and.b32  	%r1253, %r1231, %r1252;
	mov.b32 	%r1236, 8;
	// begin inline asm
	{
    .reg .pred p;
    and.b32 %r1234, %r1247, %r1236;    setp.ne.u32 p, %r1234, 0;
    vote.ballot.sync.b32 %r1234, p, 0xffffffff;
    @!p not.b32 %r1234, %r1234;
}

	// end inline asm
	and.b32  	%r1254, %r1234, %r1253;
	mov.b32 	%r1239, 16;
	// begin inline asm
	{
    .reg .pred p;
    and.b32 %r1237, %r1247, %r1239;    setp.ne.u32 p, %r1237, 0;
    vote.ballot.sync.b32 %r1237, p, 0xffffffff;
    @!p not.b32 %r1237, %r1237;
}

	// end inline asm
	and.b32  	%r1255, %r1237, %r1254;
	mov.b32 	%r1242, 32;
	// begin inline asm
	{
    .reg .pred p;
    and.b32 %r1240, %r1247, %r1242;    setp.ne.u32 p, %r1240, 0;
    vote.ballot.sync.b32 %r1240, p, 0xffffffff;
    @!p not.b32 %r1240, %r1240;
}

	// end inline asm
	and.b32  	%r1256, %r1240, %r1255;
	mov.b32 	%r1245, 64;
	// begin inline asm
	{
    .reg .pred p;
    and.b32 %r1243, %r1247, %r1245;    setp.ne.u32 p, %r1243, 0;
    vote.ballot.sync.b32 %r1243, p, 0xffffffff;
    @!p not.b32 %r1243, %r1243;
}

	// end inline asm
	and.b32  	%r1257, %r1243, %r1256;
	mov.b32 	%r1248, 128;
	// begin inline asm
	{
    .reg .pred p;
    and.b32 %r1246, %r1247, %r1248;    setp.ne.u32 p, %r1246, 0;
    vote.ballot.sync.b32 %r1246, p, 0xffffffff;
    @!p not.b32 %r1246, %r1246;
}

	// end inline asm
	and.b32  	%r1258, %r1246, %r1257;
	clz.b32 	%r1259, %r1258;
	sub.s32 	%r277, 31, %r1259;
	and.b32  	%r1260, %r878, %r1258;
	popc.b32 	%r278, %r1260;
	setp.ne.s32 	%p123, %r443, %r277;
	mov.b32 	%r2238, 0;
	@%p123 bra 	$L__BB11_199;
	shl.b32 	%r1265, %r1247, 2;
	add.s32 	%r1266, %r219, %r1265;
	atom.shared.add.u32 	%r2238, [%r1266], %r278;
$L__BB11_199:
	ld.param.u32 	%r2105, [_ZN3cub18CUB_300001_SM_10006detail10radix_sort29DeviceRadixSortOnesweepKernelINS1_5radix10policy_hubIiiyE10Policy1000ELNS0_9SortOrderE0EiiyiiNS1_21identity_decomposer_tEEEvPT5_SB_PT3_PKSC_PT1_PKSG_PT2_PKSK_T4_iiT6__param_9];
	shfl.sync.idx.b32	%r1292|%p124, %r2238, %r277, 31, -1;
	add.s32 	%r281, %r278, %r1292;
	shr.u32 	%r1293, %r2218, %r2105;
	and.b32  	%r1289, %r1293, %r221;
	mov.b32 	%r1269, 1;
	// begin inline asm
	{
    .reg .pred p;
    and.b32 %r1267, %r1289, %r1269;    setp.ne.u32 p, %r1267, 0;
    vote.ballot.sync.b32 %r1267, p, 0xffffffff;
    @!p not.b32 %r1267, %r1267;
}

	// end inline asm
	mov.b32 	%r1272, 2;
	// begin inline asm
	{
    .reg .pred p;
    and.b32 %r1270, %r1289, %r1272;    setp.ne.u32 p, %r1270, 0;
    vote.ballot.sync.b32 %r1270, p, 0xffffffff;
    @!p not.b32 %r1270, %r1270;
}

	// end inline asm
	and.b32  	%r1294, %r1270, %r1267;
	mov.b32 	%r1275, 4;
	// begin inline asm
	{
    .reg .pred p;
    and.b32 %r1273, %r1289, %r1275;    setp.ne.u32 p, %r1273, 0;
    vote.ballot.sync.b32 %r1273, p, 0xffffffff;
    @!p not.b32 %r1273, %r1273;
}

	// end inline asm
	and.b32  	%r1295, %r1273, %r1294;
	mov.b32 	%r1278, 8;
	// begin inline asm
	{
    .reg .pred p;
    and.b32 %r1276, %r1289, %r1278;    setp.ne.u32 p, %r1276, 0;
    vote.ballot.sync.b32 %r1276, p, 0xffffffff;
    @!p not.b32 %r1276, %r1276;
}

	// end inline asm
	and.b32  	%r1296, %r1276, %r1295;
	mov.b32 	%r1281, 16;
	// begin inline asm
	{
    .reg .pred p;
    and.b32 %r1279, %r1289, %r1281;    setp.ne.u32 p, %r1279, 0;
    vote.ballot.sync.b32 %r1279, p, 0xffffffff;
    @!p not.b32 %r1279, %r1279;
}

	// end inline asm
	and.b32  	%r1297, %r1279, %r1296;
	mov.b32 	%r1284, 32;
	// begin inline asm
	{
    .reg .pred p;
    and.b32 %r1282, %r1289, %r1284;    setp.ne.u32 p, %r1282, 0;
    vote.ballot.sync.b32 %r1282, p, 0xffffffff;
    @!p not.b32 %r1282, %r1282;
}

	// end inline asm
	and.b32  	%r1298, %r1282, %r1297;
	mov.b32 	%r1287, 64;
	// begin inline asm
	{
    .reg .pred p;
    and.b32 %r1285, %r1289, %r1287;    setp.ne.u32 p, %r1285, 0;
    vote.ballot.sync.b32 %r1285, p, 0xffffffff;
    @!p not.b32 %r1285, %r1285;
}

	// end inline asm
	and.b32  	%r1299, %r1285, %r1298;
	mov.b32 	%r1290, 128;
	// begin inline asm
	{
    .reg .pred p;
    and.b32 %r1288, %r1289, %r1290;    setp.ne.u32 p, %r1288, 0;
    vote.ballot.sync.b32 %r1288, p, 0xffffffff;
    @!p not.b32 %r1288, %r1288;
}

	// end inline asm
	and.b32  	%r1300, %r1288, %r1299;
	clz.b32 	%r1301, %r1300;
	sub.s32 	%r283, 31, %r1301;
	and.b32  	%r1302, %r878, %r1300;
	popc.b32 	%r284, %r1302;
	setp.ne.s32 	%p125, %r443, %r283;
	mov.b32 	%r2239, 0;
	@%p125 bra 	$L__BB11_201;
	shl.b32 	%r1307, %r1289, 2;
	add.s32 	%r1308, %r219, %r1307;
	atom.shared.add.u32 	%r2239, [%r1308], %r284;
$L__BB11_201:
	ld.param.u32 	%r2106, [_ZN3cub18CUB_300001_SM_10006detail10radix_sort29DeviceRadixSortOnesweepKernelINS1_5radix10policy_hubIiiyE10Policy1000ELNS0_9SortOrderE0EiiyiiNS1_21identity_decomposer_tEEEvPT5_SB_PT3_PKSC_PT1_PKSG_PT2_PKSK_T4_iiT6__param_9];
	shfl.sync.idx.b32	%r1334|%p126, %r2239, %r283, 31, -1;
	add.s32 	%r287, %r284, %r1334;
	shr.u32 	%r1335, %r2217, %r2106;
	and.b32  	%r1331, %r1335, %r221;
	mov.b32 	%r1311, 1;
	// begin inline asm
	{
    .reg .pred p;
    and.b32 %r1309, %r1331, %r1311;    setp.ne.u32 p, %r1309, 0;
    vote.ballot.sync.b32 %r1309, p, 0xffffffff;
    @!p not.b32 %r1309, %r1309;
}

	// end inline asm
	mov.b32 	%r1314, 2;
	// begin inline asm
	{
    .reg .pred p;
    and.b32 %r1312, %r1331, %r1314;    setp.ne.u32 p, %r1312, 0;
    vote.ballot.sync.b32 %r1312, p, 0xffffffff;
    @!p not.b32 %r1312, %r1312;
}

	// end inline asm
	and.b32  	%r1336, %r1312, %r1309;
	mov.b32 	%r1317, 4;
	// begin inline asm
	{
    .reg .pred p;
    and.b32 %r1315, %r1331, %r1317;    setp.ne.u32 p, %r1315, 0;
    vote.ballot.sync.b32 %r1315, p, 0xffffffff;
    @!p not.b32 %r1315, %r1315;
}

	// end inline asm
	and.b32  	%r1337, %r1315, %r1336;
	mov.b32 	%r1320, 8;
	// begin inline asm
	{
    .reg .pred p;
    and.b32 %r1318, %r1331, %r1320;    setp.ne.u32 p, %r1318, 0;
    vote.ballot.sync.b32 %r1318, p, 0xffffffff;
    @!p not.b32 %r1318, %r1318;
}

	// end inline asm
	and.b32  	%r1338, %r1318, %r1337;
	mov.b32 	%r1323, 16;
	// begin inline asm
	{
    .reg .pred p;
    and.b32 %r1321, %r1331, %r1323;    setp.ne.u32 p, %r1321, 0;
    vote.ballot.sync.b32 %r1321, p, 0xffffffff;
    @!p not.b32 %r1321, %r1321;
}

	// end inline asm
	and.b32  	%r1339, %r1321, %r1338;
	mov.b32 	%r1326, 32;
	// begin inline asm
	{
    .reg .pred p;
    and.b32 %r1324, %r1331, %r1326;    setp.ne.u32 p, %r1324, 0;
    vote.ballot.sync.b32 %r1324, p, 0xffffffff;
    @!p not.b32 %r1324, %r1324;
}

	// end inline asm
	and.b32  	%r1340, %r1324, %r1339;
	mov.b32 	%r1329, 64;
	// begin inline asm
	{
    .reg .pred p;
    and.b32 %r1327, %r1331, %r1329;    setp.ne.u32 p, %r1327, 0;
    vote.ballot.sync.b32 %r1327, p, 0xffffffff;
    @!p not.b32 %r1327, %r1327;
}

	// end inline asm
	and.b32  	%r1341, %r1327, %r1340;
	mov.b32 	%r1332, 128;
	// begin inline asm
	{
    .reg .pred p;
    and.b32 %r1330, %r1331, %r1332;    setp.ne.u32 p, %r1330, 0;
    vote.ballot.sync.b32 %r1330, p, 0xffffffff;
    @!p not.b32 %r1330, %r1330;
}

	// end inline asm
	and.b32  	%r1342, %r1330, %r1341;
	clz.b32 	%r1343, %r1342;
	sub.s32 	%r289, 31, %r1343;
	and.b32  	%r1344, %r878, %r1342;
	popc.b32 	%r290, %r1344;
	setp.ne.s32 	%p127, %r443, %r289;
	mov.b32 	%r2240, 0;
	@%p127 bra 	$L__BB11_203;
	shl.b32 	%r1349, %r1331, 2;
	add.s32 	%r1350, %r219, %r1349;
	atom.shared.add.u32 	%r2240, [%r1350], %r290;
$L__BB11_203:
	ld.param.u32 	%r2107, [_ZN3cub18CUB_300001_SM_10006detail10radix_sort29DeviceRadixSortOnesweepKernelINS1_5radix10policy_hubIiiyE10Policy1000ELNS0_9SortOrderE0EiiyiiNS1_21identity_decomposer_tEEEvPT5_SB_PT3_PKSC_PT1_PKSG_PT2_PKSK_T4_iiT6__param_9];
	shfl.sync.idx.b32	%r1376|%p128, %r2240, %r289, 31, -1;
	add.s32 	%r293, %r290, %r1376;
	shr.u32 	%r1377, %r2216, %r2107;
	and.b32  	%r1373, %r1377, %r221;
	mov.b32 	%r1353, 1;
	// begin inline asm
	{
    .reg .pred p;
    and.b32 %r1351, %r1373, %r1353;    setp.ne.u32 p, %r1351, 0;
    vote.ballot.sync.b32 %r1351, p, 0xffffffff;
    @!p not.b32 %r1351, %r1351;
}

	// end inline asm
	mov.b32 	%r1356, 2;
	// begin inline asm
	{
    .reg .pred p;
    and.b32 %r1354, %r1373, %r1356;    setp.ne.u32 p, %r1354, 0;
    vote.ballot.sync.b32 %r1354, p, 0xffffffff;
    @!p not.b32 %r1354, %r1354;
}

	// end inline asm
	and.b32  	%r1378, %r1354, %r1351;
	mov.b32 	%r1359, 4;
	// begin inline asm
	{
    .reg .pred p;
    and.b32 %r1357, %r1373, %r1359;    setp.ne.u32 p, %r1357, 0;
    vote.ballot.sync.b32 %r1357, p, 0xffffffff;
    @!p not.b32 %r1357, %r1357;
}

	// end inline asm
	and.b32  	%r1379, %r1357, %r1378;
	mov.b32 	%r1362, 8;
	// begin inline asm
	{
    .reg .pred p;
    and.b32 %r1360, %r1373, %r1362;    setp.ne.u32 p, %r1360, 0;
    vote.ballot.sync.b32 %r1360, p, 0xffffffff;
    @!p not.b32 %r1360, %r1360;
}

	// end inline asm
	and.b32  	%r1380, %r1360, %r1379;
	mov.b32 	%r1365, 16;
	// begin inline asm
	{
    .reg .pred p;
    and.b32 %r1363, %r1373, %r1365;    setp.ne.u32 p, %r1363, 0;
    vote.ballot.sync.b32 %r1363, p, 0xffffffff;
    @!p not.b32 %r1363, %r1363;
}

	// end inline asm
	and.b32  	%r1381, %r1363, %r1380;
	mov.b32 	%r1368, 32;
	// begin inline asm
	{
    .reg .pred p;
    and.b32 %r1366, %r1373, %r1368;    setp.ne.u32 p, %r1366, 0;
    vote.ballot.sync.b32 %r1366, p, 0xffffffff;
    @!p not.b32 %r1366, %r1366;
}

	// end inline asm
	and.b32  	%r1382, %r1366, %r1381;
	mov.b32 	%r1371, 64;
	// begin inline asm
	{
    .reg .pred p;
    and.b32 %r1369, %r1373, %r1371;    setp.ne.u32 p, %r1369, 0;
    vote.ballot.sync.b32 %r1369, p, 0xffffffff;
    @!p not.b32 %r1369, %r1369;
}

	// end inline asm
	and.b32  	%r1383, %r1369, %r1382;
	mov.b32 	%r1374, 128;
	// begin inline asm
	{
    .reg .pred p;
    and.b32 %r1372, %r1373, %r1374;    setp.ne.u32 p, %r1372, 0;
    vote.ballot.sync.b32 %r1372, p, 0xffffffff;
    @!p not.b32 %r1372, %r1372;
}

	// end inline asm
	and.b32  	%r1384, %r1372, %r1383;
	clz.b32 	%r1385, %r1384;
	sub.s32 	%r295, 31, %r1385;
	and.b32  	%r1386, %r878, %r1384;
	popc.b32 	%r296, %r1386;
	setp.ne.s32 	%p129, %r443, %r295;
	mov.b32 	%r2241, 0;
	@%p129 bra 	$L__BB11_205;
	shl.b32 	%r1391, %r1373, 2;
	add.s32 	%r1392, %r219, %r1391;
	atom.shared.add.u32 	%r2241, [%r1392], %r296;
$L__BB11_205:
	ld.param.u32 	%r2108, [_ZN3cub18CUB_300001_SM_10006detail10radix_sort29DeviceRadixSortOnesweepKernelINS1_5radix10policy_hubIiiyE10Policy1000ELNS0_9SortOrderE0EiiyiiNS1_21identity_decomposer_tEEEvPT5_SB_PT3_PKSC_PT1_PKSG_PT2_PKSK_T4_iiT6__param_9];
	shfl.sync.idx.b32	%r1418|%p130, %r2241, %r295, 31, -1;
	add.s32 	%r299, %r296, %r1418;
	shr.u32 	%r1419, %r2215, %r2108;
	and.b32  	%r1415, %r1419, %r221;
	mov.b32 	%r1395, 1;
	// begin inline asm
	{
    .reg .pred p;
    and.b32 %r1393, %r1415, %r1395;    setp.ne.u32 p, %r1393, 0;
    vote.ballot.sync.b32 %r1393, p, 0xffffffff;
    @!p not.b32 %r1393, %r1393;
}

	// end inline asm
	mov.b32 	%r1398, 2;
	// begin inline asm
	{
    .reg .pred p;
    and.b32 %r1396, %r1415, %r1398;    setp.ne.u32 p, %r1396, 0;
    vote.ballot.sync.b32 %r1396, p, 0xffffffff;
    @!p not.b32 %r1396, %r1396;
}

	// end inline asm
	and.b32  	%r1420, %r1396, %r1393;
	mov.b32 	%r1401, 4;
	// begin inline asm
	{
    .reg .pred p;
    and.b32 %r1399, %r1415, %r1401;    setp.ne.u32 p, %r1399, 0;
    vote.ballot.sync.b32 %r1399, p, 0xffffffff;
    @!p not.b32 %r1399, %r1399;
}

	// end inline asm
	and.b32  	%r1421, %r1399, %r1420;
	mov.b32 	%r1404, 8;
	// begin inline asm
	{
    .reg .pred p;
    and.b32 %r1402, %r1415, %r1404;    setp.ne.u32 p, %r1402, 0;
    vote.ballot.sync.b32 %r1402, p, 0xffffffff;
    @!p not.b32 %r1402, %r1402;
}

	// end inline asm
	and.b32  	%r1422, %r1402, %r1421;
	mov.b32 	%r1407, 16;
	// begin inline asm
	{
    .reg .pred p;
    and.b32 %r1405, %r1415, %r1407;    setp.ne.u32 p, %r1405, 0;
    vote.ballot.sync.b32 %r1405, p, 0xffffffff;
    @!p not.b32 %r1405, %r1405;
}

	// end inline asm
	and.b32  	%r1423, %r1405, %r1422;
	mov.b32 	%r1410, 32;
	// begin inline asm
	{
    .reg .pred p;
    and.b32 %r1408, %r1415, %r1410;    setp.ne.u32 p, %r1408, 0;
    vote.ballot.sync.b32 %r1408, p, 0xffffffff;
    @!p not.b32 %r1408, %r1408;
}

	// end inline asm
	and.b32  	%r1424, %r1408, %r1423;
	mov.b32 	%r1413, 64;
	// begin inline asm
	{
    .reg .pred p;
    and.b32 %r1411, %r1415, %r1413;    setp.ne.u32 p, %r1411, 0;
    vote.ballot.sync.b32 %r1411, p, 0xffffffff;
    @!p not.b32 %r1411, %r1411;
}

	// end inline asm
	and.b32  	%r1425, %r1411, %r1424;
	mov.b32 	%r1416, 128;
	// begin inline asm
	{
    .reg .pred p;
    and.b32 %r1414, %r1415, %r1416;    setp.ne.u32 p, %r1414, 0;
    vote.ballot.sync.b32 %r1414, p, 0xffffffff;
    @!p not.b32 %r1414, %r1414;
}

	// end inline asm
	and.b32  	%r1426, %r1414, %r1425;
	clz.b32 	%r1427, %r1426;
	sub.s32 	%r301, 31, %r1427;
	and.b32  	%r1428, %r878, %r1426;
	popc.b32 	%r302, %r1428;
	setp.ne.s32 	%p131, %r443, %r301;
	mov.b32 	%r2242, 0;
	@%p131 bra 	$L__BB11_207;
	shl.b32 	%r1433, %r1415, 2;
	add.s32 	%r1434, %r219, %r1433;
	atom.shared.add.u32 	%r2242, [%r1434], %r302;
$L__BB11_207:
	ld.param.u32 	%r2109, [_ZN3cub18CUB_300001_SM_10006detail10radix_sort29DeviceRadixSortOnesweepKernelINS1_5radix10policy_hubIiiyE10Policy1000ELNS0_9SortOrderE0EiiyiiNS1_21identity_decomposer_tEEEvPT5_SB_PT3_PKSC_PT1_PKSG_PT2_PKSK_T4_iiT6__param_9];
	shfl.sync.idx.b32	%r1460|%p132, %r2242, %r301, 31, -1;
	add.s32 	%r305, %r302, %r1460;
	shr.u32 	%r1461, %r2214, %r2109;
	and.b32  	%r1457, %r1461, %r221;
	mov.b32 	%r1437, 1;
	// begin inline asm
	{
    .reg .pred p;
    and.b32 %r1435, %r1457, %r1437;    setp.ne.u32 p, %r1435, 0;
    vote.ballot.sync.b32 %r1435, p, 0xffffffff;
    @!p not.b32 %r1435, %r1435;
}

	// end inline asm
	mov.b32 	%r1440, 2;
	// begin inline asm
	{
    .reg .pred p;
    and.b32 %r1438, %r1457, %r1440;    setp.ne.u32 p, %r1438, 0;
    vote.ballot.sync.b32 %r1438, p, 0xffffffff;
    @!p not.b32 %r1438, %r1438;
}

	// end inline asm
	and.b32  	%r1462, %r1438, %r1435;
	mov.b32 	%r1443, 4;
	// begin inline asm
	{
    .reg .pred p;
    and.b32 %r1441, %r1457, %r1443;    setp.ne.u32 p, %r1441, 0;
    vote.ballot.sync.b32 %r1441, p, 0xffffffff;
    @!p not.b32 %r1441, %r1441;
}

	// end inline asm
	and.b32  	%r1463, %r1441, %r1462;
	mov.b32 	%r1446, 8;
	// begin inline asm
	{
    .reg .pred p;
    and.b32 %r1444, %r1457, %r1446;    setp.ne.u32 p, %r1444, 0;
    vote.ballot.sync.b32 %r1444, p, 0xffffffff;
    @!p not.b32 %r1444, %r1444;
}

	// end inline asm
	and.b32  	%r1464, %r1444, %r1463;
	mov.b32 	%r1449, 16;
	// begin inline asm
	{
    .reg .pred p;
    and.b32 %r1447, %r1457, %r1449;    setp.ne.u32 p, %r1447, 0;
    vote.ballot.sync.b32 %r1447, p, 0xffffffff;
    @!p not.b32 %r1447, %r1447;
}

	// end inline asm
	and.b32  	%r1465, %r1447, %r1464;
	mov.b32 	%r1452, 32;
	// begin inline asm
	{
    .reg .pred p;
    and.b32 %r1450, %r1457, %r1452;    setp.ne.u32 p, %r1450, 0;
    vote.ballot.sync.b32 %r1450, p, 0xffffffff;
    @!p not.b32 %r1450, %r1450;
}

	// end inline asm
	and.b32  	%r1466, %r1450, %r1465;
	mov.b32 	%r1455, 64;
	// begin inline asm
	{
    .reg .pred p;
    and.b32 %r1453, %r1457, %r1455;    setp.ne.u32 p, %r1453, 0;
    vote.ballot.sync.b32 %r1453, p, 0xffffffff;
    @!p not.b32 %r1453, %r1453;
}

	// end inline asm
	and.b32  	%r1467, %r1453, %r1466;
	mov.b32 	%r1458, 128;
	// begin inline asm
	{
    .reg .pred p;
    and.b32 %r1456, %r1457, %r1458;    setp.ne.u32 p, %r1456, 0;
    vote.ballot.sync.b32 %r1456, p, 0xffffffff;
    @!p not.b32 %r1456, %r1456;
}

	// end inline asm
	and.b32  	%r1468, %r1456, %r1467;
	clz.b32 	%r1469, %r1468;
	sub.s32 	%r307, 31, %r1469;
	and.b32  	%r1470, %r878, %r1468;
	popc.b32 	%r308, %r1470;
	setp.ne.s32 	%p133, %r443, %r307;
	mov.b32 	%r2243, 0;
	@%p133 bra 	$L__BB11_209;
	shl.b32 	%r1475, %r1457, 2;
	add.s32 	%r1476, %r219, %r1475;
	atom.shared.add.u32 	%r2243, [%r1476], %r308;
$L__BB11_209:
	ld.param.u32 	%r2110, [_ZN3cub18CUB_300001_SM_10006detail10radix_sort29DeviceRadixSortOnesweepKernelINS1_5radix10policy_hubIiiyE10Policy1000ELNS0_9SortOrderE0EiiyiiNS1_21identity_decomposer_tEEEvPT5_SB_PT3_PKSC_PT1_PKSG_PT2_PKSK_T4_iiT6__param_9];
	shfl.sync.idx.b32	%r1502|%p134, %r2243, %r307, 31, -1;
	add.s32 	%r311, %r308, %r1502;
	shr.u32 	%r1503, %r2213, %r2110;
	and.b32  	%r1499, %r1503, %r221;
	mov.b32 	%r1479, 1;
	// begin inline asm
	{
    .reg .pred p;
    and.b32 %r1477, %r1499, %r1479;    setp.ne.u32 p, %r1477, 0;
    vote.ballot.sync.b32 %r1477, p, 0xffffffff;
    @!p not.b32 %r1477, %r1477;
}

	// end inline asm
	mov.b32 	%r1482, 2;
	// begin inline asm
	{
    .reg .pred p;
    and.b32 %r1480, %r1499, %r1482;    setp.ne.u32 p, %r1480, 0;
    vote.ballot.sync.b32 %r1480, p, 0xffffffff;
    @!p not.b32 %r1480, %r1480;
}

	// end inline asm
	and.b32  	%r1504, %r1480, %r1477;
	mov.b32 	%r1485, 4;
	// begin inline asm
	{
    .reg .pred p;
    and.b32 %r1483, %r1499, %r1485;    setp.ne.u32 p, %r1483, 0;
    vote.ballot.sync.b32 %r1483, p, 0xffffffff;
    @!p not.b32 %r1483, %r1483;
}

	// end inline asm
	and.b32  	%r1505, %r1483, %r1504;
	mov.b32 	%r1488, 8;
	// begin inline asm
	{
    .reg .pred p;
    and.b32 %r1486, %r1499, %r1488;    setp.ne.u32 p, %r1486, 0;
    vote.ballot.sync.b32 %r1486, p, 0xffffffff;
    @!p not.b32 %r1486, %r1486;
}

	// end inline asm
	and.b32  	%r1506, %r1486, %r1505;
	mov.b32 	%r1491, 16;
	// begin inline asm
	{
    .reg .pred p;
    and.b32 %r1489, %r1499, %r1491;    setp.ne.u32 p, %r1489, 0;
    vote.ballot.sync.b32 %r1489, p, 0xffffffff;
    @!p not.b32 %r1489, %r1489;
}

	// end inline asm
	and.b32  	%r1507, %r1489, %r1506;
	mov.b32 	%r1494, 32;
	// begin inline asm
	{
    .reg .pred p;
    and.b32 %r1492, %r1499, %r1494;    setp.ne.u32 p, %r1492, 0;
    vote.ballot.sync.b32 %r1492, p, 0xffffffff;
    @!p not.b32 %r1492, %r1492;
}

	// end inline asm
	and.b32  	%r1508, %r1492, %r1507;
	mov.b32 	%r1497, 64;
	// begin inline asm
	{
    .reg .pred p;
    and.b32 %r1495, %r1499, %r1497;    setp.ne.u32 p, %r1495, 0;
    vote.ballot.sync.b32 %r1495, p, 0xffffffff;
    @!p not.b32 %r1495, %r1495;
}

	// end inline asm
	and.b32  	%r1509, %r1495, %r1508;
	mov.b32 	%r1500, 128;
	// begin inline asm
	{
    .reg .pred p;
    and.b32 %r1498, %r1499, %r1500;    setp.ne.u32 p, %r1498, 0;
    vote.ballot.sync.b32 %r1498, p, 0xffffffff;
    @!p not.b32 %r1498, %r1498;
}

	// end inline asm
	and.b32  	%r1510, %r1498, %r1509;
	clz.b32 	%r1511, %r1510;
	sub.s32 	%r313, 31, %r1511;
	and.b32  	%r1512, %r878, %r1510;
	popc.b32 	%r314, %r1512;
	setp.ne.s32 	%p135, %r443, %r313;
	mov.b32 	%r2244, 0;
	@%p135 bra 	$L__BB11_211;
	shl.b32 	%r1517, %r1499, 2;
	add.s32 	%r1518, %r219, %r1517;
	atom.shared.add.u32 	%r2244, [%r1518], %r314;
$L__BB11_211:
	ld.param.u32 	%r2111, [_ZN3cub18CUB_300001_SM_10006detail10radix_sort29DeviceRadixSortOnesweepKernelINS1_5radix10policy_hubIiiyE10Policy1000ELNS0_9SortOrderE0EiiyiiNS1_21identity_decomposer_tEEEvPT5_SB_PT3_PKSC_PT1_PKSG_PT2_PKSK_T4_iiT6__param_9];
	shfl.sync.idx.b32	%r1544|%p136, %r2244, %r313, 31, -1;
	add.s32 	%r317, %r314, %r1544;
	shr.u32 	%r1545, %r2212, %r2111;
	and.b32  	%r1541, %r1545, %r221;
	mov.b32 	%r1521, 1;
	// begin inline asm
	{
    .reg .pred p;
    and.b32 %r1519, %r1541, %r1521;    setp.ne.u32 p, %r1519, 0;
    vote.ballot.sync.b32 %r1519, p, 0xffffffff;
    @!p not.b32 %r1519, %r1519;
}

	// end inline asm
	mov.b32 	%r1524, 2;
	// begin inline asm
	{
    .reg .pred p;
    and.b32 %r1522, %r1541, %r1524;    setp.ne.u32 p, %r1522, 0;
    vote.ballot.sync.b32 %r1522, p, 0xffffffff;
    @!p not.b32 %r1522, %r1522;
}

	// end inline asm
	and.b32  	%r1546, %r1522, %r1519;
	mov.b32 	%r1527, 4;
	// begin inline asm
	{
    .reg .pred p;
    and.b32 %r1525, %r1541, %r1527;    setp.ne.u32 p, %r1525, 0;
    vote.ballot.sync.b32 %r1525, p, 0xffffffff;
    @!p not.b32 %r1525, %r1525;
}

	// end inline asm
	and.b32  	%r1547, %r1525, %r1546;
	mov.b32 	%r1530, 8;
	// begin inline asm
	{
    .reg .pred p;
    and.b32 %r1528, %r1541, %r1530;    setp.ne.u32 p, %r1528, 0;
    vote.ballot.sync.b32 %r1528, p, 0xffffffff;
    @!p not.b32 %r1528, %r1528;
}

	// end inline asm
	and.b32  	%r1548, %r1528, %r1547;
	mov.b32 	%r1533, 16;
	// begin inline asm
	{
    .reg .pred p;
    and.b32 %r1531, %r1541, %r1533;    setp.ne.u32 p, %r1531, 0;
    vote.ballot.sync.b32 %r1531, p, 0xffffffff;
    @!p not.b32 %r1531, %r1531;
}

	// end inline asm
	and.b32  	%r1549, %r1531, %r1548;
	mov.b32 	%r1536, 32;
	// begin inline asm
	{
    .reg .pred p;
    and.b32 %r1534, %r1541, %r1536;    setp.ne.u32 p, %r1534, 0;
    vote.ballot.sync.b32 %r1534, p, 0xffffffff;
    @!p not.b32 %r1534, %r1534;
}

	// end inline asm
	and.b32  	%r1550, %r1534, %r1549;
	mov.b32 	%r1539, 64;
	// begin inline asm
	{
    .reg .pred p;
    and.b32 %r1537, %r1541, %r1539;    setp.ne.u32 p, %r1537, 0;
    vote.ballot.sync.b32 %r1537, p, 0xffffffff;
    @!p not.b32 %r1537, %r1537;
}

	// end inline asm
	and.b32  	%r1551, %r1537, %r1550;
	mov.b32 	%r1542, 128;
	// begin inline asm
	{
    .reg .pred p;
    and.b32 %r1540, %r1541, %r1542;    setp.ne.u32 p, %r1540, 0;
    vote.ballot.sync.b32 %r1540, p, 0xffffffff;
    @!p not.b32 %r1540, %r1540;
}

	// end inline asm
	and.b32  	%r1552, %r1540, %r1551;
	clz.b32 	%r1553, %r1552;
	sub.s32 	%r319, 31, %r1553;
	and.b32  	%r1554, %r878, %r1552;
	popc.b32 	%r320, %r1554;
	setp.ne.s32 	%p137, %r443, %r319;
	mov.b32 	%r2245, 0;
	@%p137 bra 	$L__BB11_213;
	shl.b32 	%r1559, %r1541, 2;
	add.s32 	%r1560, %r219, %r1559;
	atom.shared.add.u32 	%r2245, [%r1560], %r320;
$L__BB11_213:
	setp.gt.u32 	%p138, %r1, 255;
	shfl.sync.idx.b32	%r1561|%p139, %r2245, %r319, 31, -1;
	add.s32 	%r1562, %r320, %r1561;
	bar.sync 	0;
	shl.b32 	%r1563, %r227, 2;
	add.s32 	%r323, %r783, %r1563;
	st.shared.u32 	[%r323+-4], %r2228;
	shl.b32 	%r1565, %r233, 2;
	add.s32 	%r324, %r783, %r1565;
	st.shared.u32 	[%r324+-4], %r2227;
	shl.b32 	%r1566, %r239, 2;
	add.s32 	%r325, %r783, %r1566;
	st.shared.u32 	[%r325+-4], %r2226;
	shl.b32 	%r1567, %r245, 2;
	add.s32 	%r326, %r783, %r1567;
	st.shared.u32 	[%r326+-4], %r2225;
	shl.b32 	%r1568, %r251, 2;
	add.s32 	%r327, %r783, %r1568;
	st.shared.u32 	[%r327+-4], %r2224;
	shl.b32 	%r1569, %r257, 2;
	add.s32 	%r328, %r783, %r1569;
	st.shared.u32 	[%r328+-4], %r2223;
	shl.b32 	%r1570, %r263, 2;
	add.s32 	%r329, %r783, %r1570;
	st.shared.u32 	[%r329+-4], %r2222;
	shl.b32 	%r1571, %r269, 2;
	add.s32 	%r330, %r783, %r1571;
	st.shared.u32 	[%r330+-4], %r2221;
	shl.b32 	%r1572, %r275, 2;
	add.s32 	%r331, %r783, %r1572;
	st.shared.u32 	[%r331+-4], %r2220;
	shl.b32 	%r1573, %r281, 2;
	add.s32 	%r332, %r783, %r1573;
	st.shared.u32 	[%r332+-4], %r2219;
	shl.b32 	%r1574, %r287, 2;
	add.s32 	%r333, %r783, %r1574;
	st.shared.u32 	[%r333+-4], %r2218;
	shl.b32 	%r1575, %r293, 2;
	add.s32 	%r334, %r783, %r1575;
	st.shared.u32 	[%r334+-4], %r2217;
	shl.b32 	%r1576, %r299, 2;
	add.s32 	%r335, %r783, %r1576;
	st.shared.u32 	[%r335+-4], %r2216;
	shl.b32 	%r1577, %r305, 2;
	add.s32 	%r336, %r783, %r1577;
	st.shared.u32 	[%r336+-4], %r2215;
	shl.b32 	%r1578, %r311, 2;
	add.s32 	%r337, %r783, %r1578;
	st.shared.u32 	[%r337+-4], %r2214;
	shl.b32 	%r1579, %r317, 2;
	add.s32 	%r338, %r783, %r1579;
	st.shared.u32 	[%r338+-4], %r2213;
	shl.b32 	%r1580, %r1562, 2;
	add.s32 	%r339, %r783, %r1580;
	st.shared.u32 	[%r339+-4], %r2212;
	shl.b32 	%r1581, %r1, 3;
	add.s32 	%r1582, %r783, %r1581;
	add.s32 	%r340, %r1582, 26112;
	@%p138 bra 	$L__BB11_221;
	ld.param.u64 	%rd437, [_ZN3cub18CUB_300001_SM_10006detail10radix_sort29DeviceRadixSortOnesweepKernelINS1_5radix10policy_hubIiiyE10Policy1000ELNS0_9SortOrderE0EiiyiiNS1_21identity_decomposer_tEEEvPT5_SB_PT3_PKSC_PT1_PKSG_PT2_PKSK_T4_iiT6__param_3];
	cvta.to.global.u64 	%rd93, %rd437;
	shl.b64 	%rd94, %rd9, 3;
	add.s64 	%rd95, %rd93, %rd94;
	ld.global.u64 	%rd96, [%rd95];
	cvt.s64.s32 	%rd97, %r218;
	sub.s64 	%rd456, %rd96, %rd97;
	st.shared.u64 	[%r340], %rd456;
	setp.lt.s32 	%p140, %r3, 1;
	mov.u32 	%r2249, %r2174;
	@%p140 bra 	$L__BB11_220;
	mov.b32 	%r2247, -1;
	mov.u32 	%r2246, %r3;
	mov.u32 	%r2249, %r2174;
$L__BB11_216:
	ld.param.u64 	%rd430, [_ZN3cub18CUB_300001_SM_10006detail10radix_sort29DeviceRadixSortOnesweepKernelINS1_5radix10policy_hubIiiyE10Policy1000ELNS0_9SortOrderE0EiiyiiNS1_21identity_decomposer_tEEEvPT5_SB_PT3_PKSC_PT1_PKSG_PT2_PKSK_T4_iiT6__param_0];
	add.s32 	%r344, %r2246, -1;
	shl.b32 	%r1584, %r344, 8;
	add.s32 	%r1585, %r1584, %r1;
	cvta.to.global.u64 	%rd98, %rd430;
	mul.wide.s32 	%rd99, %r1585, 4;
	add.s64 	%rd19, %rd98, %rd99;
$L__BB11_217:
	membar.cta;
	ld.volatile.global.u32 	%r345, [%rd19];
	setp.eq.s32 	%p141, %r345, 0;
	@%p141 bra 	$L__BB11_217;
	and.b32  	%r1586, %r345, 1073741823;
	add.s32 	%r2249, %r1586, %r2249;
	setp.gt.s32 	%p142, %r345, -1;
	vote.sync.ballot.b32 	%r2247, %p142, %r2247;
	setp.gt.u32 	%p144, %r2246, 1;
	and.pred  	%p145, %p142, %p144;
	mov.u32 	%r2246, %r344;
	@%p145 bra 	$L__BB11_216;
	ld.shared.u64 	%rd456, [%r340];
$L__BB11_220:
	ld.param.u64 	%rd431, [_ZN3cub18CUB_300001_SM_10006detail10radix_sort29DeviceRadixSortOnesweepKernelINS1_5radix10policy_hubIiiyE10Policy1000ELNS0_9SortOrderE0EiiyiiNS1_21identity_decomposer_tEEEvPT5_SB_PT3_PKSC_PT1_PKSG_PT2_PKSK_T4_iiT6__param_0];
	or.b32  	%r1587, %r2249, -2147483648;
	cvta.to.global.u64 	%rd100, %rd431;
	shl.b32 	%r1588, %r3, 8;
	add.s32 	%r1589, %r1588, %r1;
	mul.wide.s32 	%rd101, %r1589, 4;
	add.s64 	%rd102, %rd100, %rd101;
	st.volatile.global.u32 	[%rd102], %r1587;
	sub.s32 	%r1590, %r2249, %r2174;
	cvt.s64.s32 	%rd103, %r1590;
	add.s64 	%rd104, %rd456, %rd103;
	st.shared.u64 	[%r340], %rd104;
$L__BB11_221:
	ld.param.u32 	%r2087, [_ZN3cub18CUB_300001_SM_10006detail10radix_sort29DeviceRadixSortOnesweepKernelINS1_5radix10policy_hubIiiyE10Policy1000ELNS0_9SortOrderE0EiiyiiNS1_21identity_decomposer_tEEEvPT5_SB_PT3_PKSC_PT1_PKSG_PT2_PKSK_T4_iiT6__param_8];
	ld.param.u64 	%rd434, [_ZN3cub18CUB_300001_SM_10006detail10radix_sort29DeviceRadixSortOnesweepKernelINS1_5radix10policy_hubIiiyE10Policy1000ELNS0_9SortOrderE0EiiyiiNS1_21identity_decomposer_tEEEvPT5_SB_PT3_PKSC_PT1_PKSG_PT2_PKSK_T4_iiT6__param_2];
	setp.gt.u32 	%p146, %r1, 255;
	mad.lo.s32 	%r349, %r3, 6528, 6528;
	setp.lt.s32 	%p147, %r349, %r2087;
	setp.eq.s64 	%p148, %rd434, 0;
	or.pred  	%p149, %p148, %p147;
	or.pred  	%p150, %p146, %p149;
	@%p150 bra 	$L__BB11_223;
	ld.param.u64 	%rd435, [_ZN3cub18CUB_300001_SM_10006detail10radix_sort29DeviceRadixSortOnesweepKernelINS1_5radix10policy_hubIiiyE10Policy1000ELNS0_9SortOrderE0EiiyiiNS1_21identity_decomposer_tEEEvPT5_SB_PT3_PKSC_PT1_PKSG_PT2_PKSK_T4_iiT6__param_2];
	ld.shared.u64 	%rd105, [%r340];
	cvt.s64.s32 	%rd106, %r2174;
	cvt.s64.s32 	%rd107, %r218;
	add.s64 	%rd108, %rd107, %rd106;
	add.s64 	%rd109, %rd108, %rd105;
	cvta.to.global.u64 	%rd110, %rd435;
	shl.b64 	%rd111, %rd9, 3;
	add.s64 	%rd112, %rd110, %rd111;
	st.global.u64 	[%rd112], %rd109;
$L__BB11_223:
	ld.param.u32 	%r2088, [_ZN3cub18CUB_300001_SM_10006detail10radix_sort29DeviceRadixSortOnesweepKernelINS1_5radix10policy_hubIiiyE10Policy1000ELNS0_9SortOrderE0EiiyiiNS1_21identity_decomposer_tEEEvPT5_SB_PT3_PKSC_PT1_PKSG_PT2_PKSK_T4_iiT6__param_8];
	ld.param.u64 	%rd438, [_ZN3cub18CUB_300001_SM_10006detail10radix_sort29DeviceRadixSortOnesweepKernelINS1_5radix10policy_hubIiiyE10Policy1000ELNS0_9SortOrderE0EiiyiiNS1_21identity_decomposer_tEEEvPT5_SB_PT3_PKSC_PT1_PKSG_PT2_PKSK_T4_iiT6__param_4];
	cvta.to.global.u64 	%rd22, %rd438;
	shl.b32 	%r1591, %r1, 2;
	add.s32 	%r350, %r783, %r1591;
	setp.gt.s32 	%p151, %r349, %r2088;
	bar.sync 	0;
	@%p151 bra 	$L__BB11_225;
	ld.param.u32 	%r2112, [_ZN3cub18CUB_300001_SM_10006detail10radix_sort29DeviceRadixSortOnesweepKernelINS1_5radix10policy_hubIiiyE10Policy1000ELNS0_9SortOrderE0EiiyiiNS1_21identity_decomposer_tEEEvPT5_SB_PT3_PKSC_PT1_PKSG_PT2_PKSK_T4_iiT6__param_9];
	ld.shared.u32 	%r1593, [%r350];
	shr.u32 	%r1594, %r1593, %r2112;
	and.b32  	%r1595, %r1594, %r221;
	shl.b32 	%r1596, %r1595, 3;
	add.s32 	%r1598, %r783, 26112;
	add.s32 	%r1599, %r1598, %r1596;
	ld.shared.u64 	%rd113, [%r1599];
	add.s64 	%rd114, %rd113, %rd9;
	xor.b32  	%r1600, %r1593, -2147483648;
	shl.b64 	%rd115, %rd114, 2;
	add.s64 	%rd116, %rd22, %rd115;
	st.global.u32 	[%rd116], %r1600;
	bar.warp.sync 	-1;
	ld.shared.u32 	%r1601, [%r350+1536];
	shr.u32 	%r1602, %r1601, %r2112;
	and.b32  	%r1603, %r1602, %r221;
	shl.b32 	%r1604, %r1603, 3;
	add.s32 	%r1605, %r1598, %r1604;
	ld.shared.u64 	%rd117, [%r1605];
	add.s64 	%rd118, %rd117, %rd9;
	xor.b32  	%r1606, %r1601, -2147483648;
	shl.b64 	%rd119, %rd118, 2;
	add.s64 	%rd120, %rd22, %rd119;
	st.global.u32 	[%rd120+1536], %r1606;
	bar.warp.sync 	-1;
	ld.shared.u32 	%r1607, [%r350+3072];
	shr.u32 	%r1608, %r1607, %r2112;
	and.b32  	%r1609, %r1608, %r221;
	shl.b32 	%r1610, %r1609, 3;
	add.s32 	%r1611, %r1598, %r1610;
	ld.shared.u64 	%rd121, [%r1611];
	add.s64 	%rd122, %rd121, %rd9;
	xor.b32  	%r1612, %r1607, -2147483648;
	shl.b64 	%rd123, %rd122, 2;
	add.s64 	%rd124, %rd22, %rd123;
	st.global.u32 	[%rd124+3072], %r1612;
	bar.warp.sync 	-1;
	ld.shared.u32 	%r1613, [%r350+4608];
	shr.u32 	%r1614, %r1613, %r2112;
	and.b32  	%r1615, %r1614, %r221;
	shl.b32 	%r1616, %r1615, 3;
	add.s32 	%r1617, %r1598, %r1616;
	ld.shared.u64 	%rd125, [%r1617];
	add.s64 	%rd126, %rd125, %rd9;
	xor.b32  	%r1618, %r1613, -2147483648;
	shl.b64 	%rd127, %rd126, 2;
	add.s64 	%rd128, %rd22, %rd127;
	st.global.u32 	[%rd128+4608], %r1618;
	bar.warp.sync 	-1;
	ld.shared.u32 	%r1619, [%r350+6144];
	shr.u32 	%r1620, %r1619, %r2112;
	and.b32  	%r1621, %r1620, %r221;
	shl.b32 	%r1622, %r1621, 3;
	add.s32 	%r1623, %r1598, %r1622;
	ld.shared.u64 	%rd129, [%r1623];
	add.s64 	%rd130, %rd129, %rd9;
	xor.b32  	%r1624, %r1619, -2147483648;
	shl.b64 	%rd131, %rd130, 2;
	add.s64 	%rd132, %rd22, %rd131;
	st.global.u32 	[%rd132+6144], %r1624;
	bar.warp.sync 	-1;
	ld.shared.u32 	%r1625, [%r350+7680];
	shr.u32 	%r1626, %r1625, %r2112;
	and.b32  	%r1627, %r1626, %r221;
	shl.b32 	%r1628, %r1627, 3;
	add.s32 	%r1629, %r1598, %r1628;
	ld.shared.u64 	%rd133, [%r1629];
	add.s64 	%rd134, %rd133, %rd9;
	xor.b32  	%r1630, %r1625, -2147483648;
	shl.b64 	%rd135, %rd134, 2;
	add.s64 	%rd136, %rd22, %rd135;
	st.global.u32 	[%rd136+7680], %r1630;
	bar.warp.sync 	-1;
	ld.shared.u32 	%r1631, [%r350+9216];
	shr.u32 	%r1632, %r1631, %r2112;
	and.b32  	%r1633, %r1632, %r221;
	shl.b32 	%r1634, %r1633, 3;
	add.s32 	%r1635, %r1598, %r1634;
	ld.shared.u64 	%rd137, [%r1635];
	add.s64 	%rd138, %rd137, %rd9;
	xor.b32  	%r1636, %r1631, -2147483648;
	shl.b64 	%rd139, %rd138, 2;
	add.s64 	%rd140, %rd22, %rd139;
	st.global.u32 	[%rd140+9216], %r1636;
	bar.warp.sync 	-1;
	ld.shared.u32 	%r1637, [%r350+10752];
	shr.u32 	%r1638, %r1637, %r2112;
	and.b32  	%r1639, %r1638, %r221;
	shl.b32 	%r1640, %r1639, 3;
	add.s32 	%r1641, %r1598, %r1640;
	ld.shared.u64 	%rd141, [%r1641];
	add.s64 	%rd142, %rd141, %rd9;
	xor.b32  	%r1642, %r1637, -2147483648;
	shl.b64 	%rd143, %rd142, 2;
	add.s64 	%rd144, %rd22, %rd143;
	st.global.u32 	[%rd144+10752], %r1642;
	bar.warp.sync 	-1;
	ld.shared.u32 	%r1643, [%r350+12288];
	shr.u32 	%r1644, %r1643, %r2112;
	and.b32  	%r1645, %r1644, %r221;
	shl.b32 	%r1646, %r1645, 3;
	add.s32 	%r1647, %r1598, %r1646;
	ld.shared.u64 	%rd145, [%r1647];
	add.s64 	%rd146, %rd145, %rd9;
	xor.b32  	%r1648, %r1643, -2147483648;
	shl.b64 	%rd147, %rd146, 2;
	add.s64 	%rd148, %rd22, %rd147;
	st.global.u32 	[%rd148+12288], %r1648;
	bar.warp.sync 	-1;
	ld.shared.u32 	%r1649, [%r350+13824];
	shr.u32 	%r1650, %r1649, %r2112;
	and.b32  	%r1651, %r1650, %r221;
	shl.b32 	%r1652, %r1651, 3;
	add.s32 	%r1653, %r1598, %r1652;
	ld.shared.u64 	%rd149, [%r1653];
	add.s64 	%rd150, %rd149, %rd9;
	xor.b32  	%r1654, %r1649, -2147483648;
	shl.b64 	%rd151, %rd150, 2;
	add.s64 	%rd152, %rd22, %rd151;
	st.global.u32 	[%rd152+13824], %r1654;
	bar.warp.sync 	-1;
	ld.shared.u32 	%r1655, [%r350+15360];
	shr.u32 	%r1656, %r1655, %r2112;
	and.b32  	%r1657, %r1656, %r221;
	shl.b32 	%r1658, %r1657, 3;
	add.s32 	%r1659, %r1598, %r1658;
	ld.shared.u64 	%rd153, [%r1659];
	add.s64 	%rd154, %rd153, %rd9;
	xor.b32  	%r1660, %r1655, -2147483648;
	shl.b64 	%rd155, %rd154, 2;
	add.s64 	%rd156, %rd22, %rd155;
	st.global.u32 	[%rd156+15360], %r1660;
	bar.warp.sync 	-1;
	ld.shared.u32 	%r1661, [%r350+16896];
	shr.u32 	%r1662, %r1661, %r2112;
	and.b32  	%r1663, %r1662, %r221;
	shl.b32 	%r1664, %r1663, 3;
	add.s32 	%r1665, %r1598, %r1664;
	ld.shared.u64 	%rd157, [%r1665];
	add.s64 	%rd158, %rd157, %rd9;
	xor.b32  	%r1666, %r1661, -2147483648;
	shl.b64 	%rd159, %rd158, 2;
	add.s64 	%rd160, %rd22, %rd159;
	st.global.u32 	[%rd160+16896], %r1666;
	bar.warp.sync 	-1;
	ld.shared.u32 	%r1667, [%r350+18432];
	shr.u32 	%r1668, %r1667, %r2112;
	and.b32  	%r1669, %r1668, %r221;
	shl.b32 	%r1670, %r1669, 3;
	add.s32 	%r1671, %r1598, %r1670;
	ld.shared.u64 	%rd161, [%r1671];
	add.s64 	%rd162, %rd161, %rd9;
	xor.b32  	%r1672, %r1667, -2147483648;
	shl.b64 	%rd163, %rd162, 2;
	add.s64 	%rd164, %rd22, %rd163;
	st.global.u32 	[%rd164+18432], %r1672;
	bar.warp.sync 	-1;
	ld.shared.u32 	%r1673, [%r350+19968];
	shr.u32 	%r1674, %r1673, %r2112;
	and.b32  	%r1675, %r1674, %r221;
	shl.b32 	%r1676, %r1675, 3;
	add.s32 	%r1677, %r1598, %r1676;
	ld.shared.u64 	%rd165, [%r1677];
	add.s64 	%rd166, %rd165, %rd9;
	xor.b32  	%r1678, %r1673, -2147483648;
	shl.b64 	%rd167, %rd166, 2;
	add.s64 	%rd168, %rd22, %rd167;
	st.global.u32 	[%rd168+19968], %r1678;
	bar.warp.sync 	-1;
	ld.shared.u32 	%r1679, [%r350+21504];
	shr.u32 	%r1680, %r1679, %r2112;
	and.b32  	%r1681, %r1680, %r221;
	shl.b32 	%r1682, %r1681, 3;
	add.s32 	%r1683, %r1598, %r1682;
	ld.shared.u64 	%rd169, [%r1683];
	add.s64 	%rd170, %rd169, %rd9;
	xor.b32  	%r1684, %r1679, -2147483648;
	shl.b64 	%rd171, %rd170, 2;
	add.s64 	%rd172, %rd22, %rd171;
	st.global.u32 	[%rd172+21504], %r1684;
	bar.warp.sync 	-1;
	ld.shared.u32 	%r1685, [%r350+23040];
	shr.u32 	%r1686, %r1685, %r2112;
	and.b32  	%r1687, %r1686, %r221;
	shl.b32 	%r1688, %r1687, 3;
	add.s32 	%r1689, %r1598, %r1688;
	ld.shared.u64 	%rd173, [%r1689];
	add.s64 	%rd174, %rd173, %rd9;
	xor.b32  	%r1690, %r1685, -2147483648;
	shl.b64 	%rd175, %rd174, 2;
	add.s64 	%rd176, %rd22, %rd175;
	st.global.u32 	[%rd176+23040], %r1690;
	bar.warp.sync 	-1;
	ld.shared.u32 	%r1691, [%r350+24576];
	shr.u32 	%r1692, %r1691, %r2112;
	and.b32  	%r1693, %r1692, %r221;
	shl.b32 	%r1694, %r1693, 3;
	add.s32 	%r1695, %r1598, %r1694;
	ld.shared.u64 	%rd177, [%r1695];
	add.s64 	%rd178, %rd177, %rd9;
	xor.b32  	%r1696, %r1691, -2147483648;
	shl.b64 	%rd179, %rd178, 2;
	add.s64 	%rd180, %rd22, %rd179;
	st.global.u32 	[%rd180+24576], %r1696;
	bar.warp.sync 	-1;
	bra.uni 	$L__BB11_260;
$L__BB11_225:
	ld.param.u32 	%r2089, [_ZN3cub18CUB_300001_SM_10006detail10radix_sort29DeviceRadixSortOnesweepKernelINS1_5radix10policy_hubIiiyE10Policy1000ELNS0_9SortOrderE0EiiyiiNS1_21identity_decomposer_tEEEvPT5_SB_PT3_PKSC_PT1_PKSG_PT2_PKSK_T4_iiT6__param_8];
	mad.lo.s32 	%r351, %r3, -6528, %r2089;
	setp.ge.s32 	%p152, %r1, %r351;
	@%p152 bra 	$L__BB11_227;
	ld.param.u32 	%r2113, [_ZN3cub18CUB_300001_SM_10006detail10radix_sort29DeviceRadixSortOnesweepKernelINS1_5radix10policy_hubIiiyE10Policy1000ELNS0_9SortOrderE0EiiyiiNS1_21identity_decomposer_tEEEvPT5_SB_PT3_PKSC_PT1_PKSG_PT2_PKSK_T4_iiT6__param_9];
	ld.shared.u32 	%r1697, [%r350];
	shr.u32 	%r1698, %r1697, %r2113;
	and.b32  	%r1699, %r1698, %r221;
	shl.b32 	%r1700, %r1699, 3;
	add.s32 	%r1702, %r783, %r1700;
	ld.shared.u64 	%rd181, [%r1702+26112];
	xor.b32  	%r1703, %r1697, -2147483648;
	add.s64 	%rd182, %rd181, %rd9;
	shl.b64 	%rd183, %rd182, 2;
	add.s64 	%rd184, %rd22, %rd183;
	st.global.u32 	[%rd184], %r1703;
$L__BB11_227:
	bar.warp.sync 	-1;
	add.s32 	%r1704, %r1, 384;
	setp.ge.s32 	%p153, %r1704, %r351;
	@%p153 bra 	$L__BB11_229;
	ld.param.u32 	%r2114, [_ZN3cub18CUB_300001_SM_10006detail10radix_sort29DeviceRadixSortOnesweepKernelINS1_5radix10policy_hubIiiyE10Policy1000ELNS0_9SortOrderE0EiiyiiNS1_21identity_decomposer_tEEEvPT5_SB_PT3_PKSC_PT1_PKSG_PT2_PKSK_T4_iiT6__param_9];
	ld.shared.u32 	%r1705, [%r350+1536];
	shr.u32 	%r1706, %r1705, %r2114;
	and.b32  	%r1707, %r1706, %r221;
	shl.b32 	%r1708, %r1707, 3;
	add.s32 	%r1710, %r783, %r1708;
	ld.shared.u64 	%rd185, [%r1710+26112];
	xor.b32  	%r1711, %r1705, -2147483648;
	add.s64 	%rd186, %rd185, %rd9;
	shl.b64 	%rd187, %rd186, 2;
	add.s64 	%rd188, %rd22, %rd187;
	st.global.u32 	[%rd188+1536], %r1711;
$L__BB11_229:
	bar.warp.sync 	-1;
	add.s32 	%r1712, %r1, 768;
	setp.ge.s32 	%p154, %r1712, %r351;
	@%p154 bra 	$L__BB11_231;
	ld.param.u32 	%r2115, [_ZN3cub18CUB_300001_SM_10006detail10radix_sort29DeviceRadixSortOnesweepKernelINS1_5radix10policy_hubIiiyE10Policy1000ELNS0_9SortOrderE0EiiyiiNS1_21identity_decomposer_tEEEvPT5_SB_PT3_PKSC_PT1_PKSG_PT2_PKSK_T4_iiT6__param_9];
	ld.shared.u32 	%r1713, [%r350+3072];
	shr.u32 	%r1714, %r1713, %r2115;
	and.b32  	%r1715, %r1714, %r221;
	shl.b32 	%r1716, %r1715, 3;
	add.s32 	%r1718, %r783, %r1716;
	ld.shared.u64 	%rd189, [%r1718+26112];
	xor.b32  	%r1719, %r1713, -2147483648;
	add.s64 	%rd190, %rd189, %rd9;
	shl.b64 	%rd191, %rd190, 2;
	add.s64 	%rd192, %rd22, %rd191;
	st.global.u32 	[%rd192+3072], %r1719;
$L__BB11_231:
	bar.warp.sync 	-1;
	add.s32 	%r1720, %r1, 1152;
	setp.ge.s32 	%p155, %r1720, %r351;
	@%p155 bra 	$L__BB11_233;
	ld.param.u32 	%r2116, [_ZN3cub18CUB_300001_SM_10006detail10radix_sort29DeviceRadixSortOnesweepKernelINS1_5radix10policy_hubIiiyE10Policy1000ELNS0_9SortOrderE0EiiyiiNS1_21identity_decomposer_tEEEvPT5_SB_PT3_PKSC_PT1_PKSG_PT2_PKSK_T4_iiT6__param_9];
	ld.shared.u32 	%r1721, [%r350+4608];
	shr.u32 	%r1722, %r1721, %r2116;
	and.b32  	%r1723, %r1722, %r221;
	shl.b32 	%r1724, %r1723, 3;
	add.s32 	%r1726, %r783, %r1724;
	ld.shared.u64 	%rd193, [%r1726+26112];
	xor.b32  	%r1727, %r1721, -2147483648;
	add.s64 	%rd194, %rd193, %rd9;
	shl.b64 	%rd195, %rd194, 2;
	add.s64 	%rd196, %rd22, %rd195;
	st.global.u32 	[%rd196+4608], %r1727;
$L__BB11_233:
	bar.warp.sync 	-1;
	add.s32 	%r1728, %r1, 1536;
	setp.ge.s32 	%p156, %r1728, %r351;
	@%p156 bra 	$L__BB11_235;
	ld.param.u32 	%r2117, [_ZN3cub18CUB_300001_SM_10006detail10radix_sort29DeviceRadixSortOnesweepKernelINS1_5radix10policy_hubIiiyE10Policy1000ELNS0_9SortOrderE0EiiyiiNS1_21identity_decomposer_tEEEvPT5_SB_PT3_PKSC_PT1_PKSG_PT2_PKSK_T4_iiT6__param_9];
	ld.shared.u32 	%r1729, [%r350+6144];
	shr.u32 	%r1730, %r1729, %r2117;
	and.b32  	%r1731, %r1730, %r221;
	shl.b32 	%r1732, %r1731, 3;
	add.s32 	%r1734, %r783, %r1732;
	ld.shared.u64 	%rd197, [%r1734+26112];
	xor.b32  	%r1735, %r1729, -2147483648;
	add.s64 	%rd198, %rd197, %rd9;
	shl.b64 	%rd199, %rd198, 2;
	add.s64 	%rd200, %rd22, %rd199;
	st.global.u32 	[%rd200+6144], %r1735;
$L__BB11_235:
	bar.warp.sync 	-1;
	add.s32 	%r1736, %r1, 1920;
	setp.ge.s32 	%p157, %r1736, %r351;
	@%p157 bra 	$L__BB11_237;
	ld.param.u32 	%r2118, [_ZN3cub18CUB_300001_SM_10006detail10radix_sort29DeviceRadixSortOnesweepKernelINS1_5radix10policy_hubIiiyE10Policy1000ELNS0_9SortOrderE0EiiyiiNS1_21identity_decomposer_tEEEvPT5_SB_PT3_PKSC_PT1_PKSG_PT2_PKSK_T4_iiT6__param_9];
	ld.shared.u32 	%r1737, [%r350+7680];
	shr.u32 	%r1738, %r1737, %r2118;
	and.b32  	%r1739, %r1738, %r221;
	shl.b32 	%r1740, %r1739, 3;
	add.s32 	%r1742, %r783, %r1740;
	ld.shared.u64 	%rd201, [%r1742+26112];
	xor.b32  	%r1743, %r1737, -2147483648;
	add.s64 	%rd202, %rd201, %rd9;
	shl.b64 	%rd203, %rd202, 2;
	add.s64 	%rd204, %rd22, %rd203;
	st.global.u32 	[%rd204+7680], %r1743;
$L__BB11_237:
	bar.warp.sync 	-1;
	add.s32 	%r1744, %r1, 2304;
	setp.ge.s32 	%p158, %r1744, %r351;
	@%p158 bra 	$L__BB11_239;
	ld.param.u32 	%r2119, [_ZN3cub18CUB_300001_SM_10006detail10radix_sort29DeviceRadixSortOnesweepKernelINS1_5radix10policy_hubIiiyE10Policy1000ELNS0_9SortOrderE0EiiyiiNS1_21identity_decomposer_tEEEvPT5_SB_PT3_PKSC_PT1_PKSG_PT2_PKSK_T4_iiT6__param_9];
	ld.shared.u32 	%r1745, [%r350+9216];
	shr.u32 	%r1746, %r1745, %r2119;
	and.b32  	%r1747, %r1746, %r221;
	shl.b32 	%r1748, %r1747, 3;
	add.s32 	%r1750, %r783, %r1748;
	ld.shared.u64 	%rd205, [%r1750+26112];
	xor.b32  	%r1751, %r1745, -2147483648;
	add.s64 	%rd206, %rd205, %rd9;
	shl.b64 	%rd207, %rd206, 2;
	add.s64 	%rd208, %rd22, %rd207;
	st.global.u32 	[%rd208+9216], %r1751;
$L__BB11_239:
	bar.warp.sync 	-1;
	add.s32 	%r1752, %r1, 2688;
	setp.ge.s32 	%p159, %r1752, %r351;
	@%p159 bra 	$L__BB11_241;
	ld.param.u32 	%r2120, [_ZN3cub18CUB_300001_SM_10006detail10radix_sort29DeviceRadixSortOnesweepKernelINS1_5radix10policy_hubIiiyE10Policy1000ELNS0_9SortOrderE0EiiyiiNS1_21identity_decomposer_tEEEvPT5_SB_PT3_PKSC_PT1_PKSG_PT2_PKSK_T4_iiT6__param_9];
	ld.shared.u32 	%r1753, [%r350+10752];
	shr.u32 	%r1754, %r1753, %r2120;
	and.b32  	%r1755, %r1754, %r221;
	shl.b32 	%r1756, %r1755, 3;
	add.s32 	%r1758, %r783, %r1756;
	ld.shared.u64 	%rd209, [%r1758+26112];
	xor.b32  	%r1759, %r1753, -2147483648;
	add.s64 	%rd210, %rd209, %rd9;
	shl.b64 	%rd211, %rd210, 2;
	add.s64 	%rd212, %rd22, %rd211;
	st.global.u32 	[%rd212+10752], %r1759;
$L__BB11_241:
	bar.warp.sync 	-1;
	or.b32  	%r1760, %r1, 3072;
	setp.ge.s32 	%p160, %r1760, %r351;
	@%p160 bra 	$L__BB11_243;
	ld.param.u32 	%r2121, [_ZN3cub18CUB_300001_SM_10006detail10radix_sort29DeviceRadixSortOnesweepKernelINS1_5radix10policy_hubIiiyE10Policy1000ELNS0_9SortOrderE0EiiyiiNS1_21identity_decomposer_tEEEvPT5_SB_PT3_PKSC_PT1_PKSG_PT2_PKSK_T4_iiT6__param_9];
	ld.shared.u32 	%r1761, [%r350+12288];
	shr.u32 	%r1762, %r1761, %r2121;
	and.b32  	%r1763, %r1762, %r221;
	shl.b32 	%r1764, %r1763, 3;
	add.s32 	%r1766, %r783, %r1764;
	ld.shared.u64 	%rd213, [%r1766+26112];
	xor.b32  	%r1767, %r1761, -2147483648;
	add.s64 	%rd214, %rd213, %rd9;
	shl.b64 	%rd215, %rd214, 2;
	add.s64 	%rd216, %rd22, %rd215;
	st.global.u32 	[%rd216+12288], %r1767;
$L__BB11_243:
	bar.warp.sync 	-1;
	add.s32 	%r1768, %r1, 3456;
	setp.ge.s32 	%p161, %r1768, %r351;
	@%p161 bra 	$L__BB11_245;
	ld.param.u32 	%r2122, [_ZN3cub18CUB_300001_SM_10006detail10radix_sort29DeviceRadixSortOnesweepKernelINS1_5radix10policy_hubIiiyE10Policy1000ELNS0_9SortOrderE0EiiyiiNS1_21identity_decomposer_tEEEvPT5_SB_PT3_PKSC_PT1_PKSG_PT2_PKSK_T4_iiT6__param_9];
	ld.shared.u32 	%r1769, [%r350+13824];
	shr.u32 	%r1770, %r1769, %r2122;
	and.b32  	%r1771, %r1770, %r221;
	shl.b32 	%r1772, %r1771, 3;
	add.s32 	%r1774, %r783, %r1772;
	ld.shared.u64 	%rd217, [%r1774+26112];
	xor.b32  	%r1775, %r1769, -2147483648;
	add.s64 	%rd218, %rd217, %rd9;
	shl.b64 	%rd219, %rd218, 2;
	add.s64 	%rd220, %rd22, %rd219;
	st.global.u32 	[%rd220+13824], %r1775;
$L__BB11_245:
	bar.warp.sync 	-1;
	add.s32 	%r1776, %r1, 3840;
	setp.ge.s32 	%p162, %r1776, %r351;
	@%p162 bra 	$L__BB11_247;
	ld.param.u32 	%r2123, [_ZN3cub18CUB_300001_SM_10006detail10radix_sort29DeviceRadixSortOnesweepKernelINS1_5radix10policy_hubIiiyE10Policy1000ELNS0_9SortOrderE0EiiyiiNS1_21identity_decomposer_tEEEvPT5_SB_PT3_PKSC_PT1_PKSG_PT2_PKSK_T4_iiT6__param_9];
	ld.shared.u32 	%r1777, [%r350+15360];
	shr.u32 	%r1778, %r1777, %r2123;
	and.b32  	%r1779, %r1778, %r221;
	shl.b32 	%r1780, %r1779, 3;
	add.s32 	%r1782, %r783, %r1780;
	ld.shared.u64 	%rd221, [%r1782+26112];
	xor.b32  	%r1783, %r1777, -2147483648;
	add.s64 	%rd222, %rd221, %rd9;
	shl.b64 	%rd223, %rd222, 2;
	add.s64 	%rd224, %rd22, %rd223;
	st.global.u32 	[%rd224+15360], %r1783;
$L__BB11_247:
	bar.warp.sync 	-1;
	add.s32 	%r1784, %r1, 4224;
	setp.ge.s32 	%p163, %r1784, %r351;
	@%p163 bra 	$L__BB11_249;
	ld.param.u32 	%r2124, [_ZN3cub18CUB_300001_SM_10006detail10radix_sort29DeviceRadixSortOnesweepKernelINS1_5radix10policy_hubIiiyE10Policy1000ELNS0_9SortOrderE0EiiyiiNS1_21identity_decomposer_tEEEvPT5_SB_PT3_PKSC_PT1_PKSG_PT2_PKSK_T4_iiT6__param_9];
	ld.shared.u32 	%r1785, [%r350+16896];
	shr.u32 	%r1786, %r1785, %r2124;
	and.b32  	%r1787, %r1786, %r221;
	shl.b32 	%r1788, %r1787, 3;
	add.s32 	%r1790, %r783, %r1788;
	ld.shared.u64 	%rd225, [%r1790+26112];
	xor.b32  	%r1791, %r1785, -2147483648;
	add.s64 	%rd226, %rd225, %rd9;
	shl.b64 	%rd227, %rd226, 2;
	add.s64 	%rd228, %rd22, %rd227;
	st.global.u32 	[%rd228+16896], %r1791;
$L__BB11_249:
	bar.warp.sync 	-1;
	add.s32 	%r1792, %r1, 4608;
	setp.ge.s32 	%p164, %r1792, %r351;
	@%p164 bra 	$L__BB11_251;
	ld.param.u32 	%r2125, [_ZN3cub18CUB_300001_SM_10006detail10radix_sort29DeviceRadixSortOnesweepKernelINS1_5radix10policy_hubIiiyE10Policy1000ELNS0_9SortOrderE0EiiyiiNS1_21identity_decomposer_tEEEvPT5_SB_PT3_PKSC_PT1_PKSG_PT2_PKSK_T4_iiT6__param_9];
	ld.shared.u32 	%r1793, [%r350+18432];
	shr.u32 	%r1794, %r1793, %r2125;
	and.b32  	%r1795, %r1794, %r221;
	shl.b32 	%r1796, %r1795, 3;
	add.s32 	%r1798, %r783, %r1796;
	ld.shared.u64 	%rd229, [%r1798+26112];
	xor.b32  	%r1799, %r1793, -2147483648;
	add.s64 	%rd230, %rd229, %rd9;
	shl.b64 	%rd231, %rd230, 2;
	add.s64 	%rd232, %rd22, %rd231;
	st.global.u32 	[%rd232+18432], %r1799;
$L__BB11_251:
	bar.warp.sync 	-1;
	add.s32 	%r1800, %r1, 4992;
	setp.ge.s32 	%p165, %r1800, %r351;
	@%p165 bra 	$L__BB11_253;
	ld.param.u32 	%r2126, [_ZN3cub18CUB_300001_SM_10006detail10radix_sort29DeviceRadixSortOnesweepKernelINS1_5radix10policy_hubIiiyE10Policy1000ELNS0_9SortOrderE0EiiyiiNS1_21identity_decomposer_tEEEvPT5_SB_PT3_PKSC_PT1_PKSG_PT2_PKSK_T4_iiT6__param_9];
	ld.shared.u32 	%r1801, [%r350+19968];
	shr.u32 	%r1802, %r1801, %r2126;
	and.b32  	%r1803, %r1802, %r221;
	shl.b32 	%r1804, %r1803, 3;
	add.s32 	%r1806, %r783, %r1804;
	ld.shared.u64 	%rd233, [%r1806+26112];
	xor.b32  	%r1807, %r1801, -2147483648;
	add.s64 	%rd234, %rd233, %rd9;
	shl.b64 	%rd235, %rd234, 2;
	add.s64 	%rd236, %rd22, %rd235;
	st.global.u32 	[%rd236+19968], %r1807;
$L__BB11_253:
	bar.warp.sync 	-1;
	add.s32 	%r1808, %r1, 5376;
	setp.ge.s32 	%p166, %r1808, %r351;
	@%p166 bra 	$L__BB11_255;
	ld.param.u32 	%r2127, [_ZN3cub18CUB_300001_SM_10006detail10radix_sort29DeviceRadixSortOnesweepKernelINS1_5radix10policy_hubIiiyE10Policy1000ELNS0_9SortOrderE0EiiyiiNS1_21identity_decomposer_tEEEvPT5_SB_PT3_PKSC_PT1_PKSG_PT2_PKSK_T4_iiT6__param_9];
	ld.shared.u32 	%r1809, [%r350+21504];
	shr.u32 	%r1810, %r1809, %r2127;
	and.b32  	%r1811, %r1810, %r221;
	shl.b32 	%r1812, %r1811, 3;
	add.s32 	%r1814, %r783, %r1812;
	ld.shared.u64 	%rd237, [%r1814+26112];
	xor.b32  	%r1815, %r1809, -2147483648;
	add.s64 	%rd238, %rd237, %rd9;
	shl.b64 	%rd239, %rd238, 2;
	add.s64 	%rd240, %rd22, %rd239;
	st.global.u32 	[%rd240+21504], %r1815;
$L__BB11_255:
	bar.warp.sync 	-1;
	add.s32 	%r1816, %r1, 5760;
	setp.ge.s32 	%p167, %r1816, %r351;
	@%p167 bra 	$L__BB11_257;
	ld.param.u32 	%r2128, [_ZN3cub18CUB_300001_SM_10006detail10radix_sort29DeviceRadixSortOnesweepKernelINS1_5radix10policy_hubIiiyE10Policy1000ELNS0_9SortOrderE0EiiyiiNS1_21identity_decomposer_tEEEvPT5_SB_PT3_PKSC_PT1_PKSG_PT2_PKSK_T4_iiT6__param_9];
	ld.shared.u32 	%r1817, [%r350+23040];
	shr.u32 	%r1818, %r1817, %r2128;
	and.b32  	%r1819, %r1818, %r221;
	shl.b32 	%r1820, %r1819, 3;
	add.s32 	%r1822, %r783, %r1820;
	ld.shared.u64 	%rd241, [%r1822+26112];
	xor.b32  	%r1823, %r1817, -2147483648;
	add.s64 	%rd242, %rd241, %rd9;
	shl.b64 	%rd243, %rd242, 2;
	add.s64 	%rd244, %rd22, %rd243;
	st.global.u32 	[%rd244+23040], %r1823;
$L__BB11_257:
	bar.warp.sync 	-1;
	or.b32  	%r1824, %r1, 6144;
	setp.ge.s32 	%p168, %r1824, %r351;
	@%p168 bra 	$L__BB11_259;
	ld.param.u32 	%r2129, [_ZN3cub18CUB_300001_SM_10006detail10radix_sort29DeviceRadixSortOnesweepKernelINS1_5radix10policy_hubIiiyE10Policy1000ELNS0_9SortOrderE0EiiyiiNS1_21identity_decomposer_tEEEvPT5_SB_PT3_PKSC_PT1_PKSG_PT2_PKSK_T4_iiT6__param_9];
	ld.shared.u32 	%r1825, [%r350+24576];
	shr.u32 	%r1826, %r1825, %r2129;
	and.b32  	%r1827, %r1826, %r221;
	shl.b32 	%r1828, %r1827, 3;
	add.s32 	%r1830, %r783, %r1828;
	ld.shared.u64 	%rd245, [%r1830+26112];
	xor.b32  	%r1831, %r1825, -2147483648;
	add.s64 	%rd246, %rd245, %rd9;
	shl.b64 	%rd247, %rd246, 2;
	add.s64 	%rd248, %rd22, %rd247;
	st.global.u32 	[%rd248+24576], %r1831;
$L__BB11_259:
	bar.warp.sync 	-1;
$L__BB11_260:
	ld.param.u32 	%r2130, [_ZN3cub18CUB_300001_SM_10006detail10radix_sort29DeviceRadixSortOnesweepKernelINS1_5radix10policy_hubIiiyE10Policy1000ELNS0_9SortOrderE0EiiyiiNS1_21identity_decomposer_tEEEvPT5_SB_PT3_PKSC_PT1_PKSG_PT2_PKSK_T4_iiT6__param_9];
	ld.param.u32 	%r2090, [_ZN3cub18CUB_300001_SM_10006detail10radix_sort29DeviceRadixSortOnesweepKernelINS1_5radix10policy_hubIiiyE10Policy1000ELNS0_9SortOrderE0EiiyiiNS1_21identity_decomposer_tEEEvPT5_SB_PT3_PKSC_PT1_PKSG_PT2_PKSK_T4_iiT6__param_8];
	setp.gt.s32 	%p169, %r349, %r2090;
	ld.shared.u32 	%r1832, [%r350];
	shr.u32 	%r1833, %r1832, %r2130;
	and.b32  	%r352, %r1833, %r221;
	ld.shared.u32 	%r1834, [%r350+1536];
	shr.u32 	%r1835, %r1834, %r2130;
	and.b32  	%r353, %r1835, %r221;
	ld.shared.u32 	%r1836, [%r350+3072];
	shr.u32 	%r1837, %r1836, %r2130;
	and.b32  	%r354, %r1837, %r221;
	ld.shared.u32 	%r1838, [%r350+4608];
	shr.u32 	%r1839, %r1838, %r2130;
	and.b32  	%r355, %r1839, %r221;
	ld.shared.u32 	%r1840, [%r350+6144];
	shr.u32 	%r1841, %r1840, %r2130;
	and.b32  	%r356, %r1841, %r221;
	ld.shared.u32 	%r1842, [%r350+7680];
	shr.u32 	%r1843, %r1842, %r2130;
	and.b32  	%r357, %r1843, %r221;
	ld.shared.u32 	%r1844, [%r350+9216];
	shr.u32 	%r1845, %r1844, %r2130;
	and.b32  	%r358, %r1845, %r221;
	ld.shared.u32 	%r1846, [%r350+10752];
	shr.u32 	%r1847, %r1846, %r2130;
	and.b32  	%r359, %r1847, %r221;
	ld.shared.u32 	%r1848, [%r350+12288];
	shr.u32 	%r1849, %r1848, %r2130;
	and.b32  	%r360, %r1849, %r221;
	ld.shared.u32 	%r1850, [%r350+13824];
	shr.u32 	%r1851, %r1850, %r2130;
	and.b32  	%r361, %r1851, %r221;
	ld.shared.u32 	%r1852, [%r350+15360];
	shr.u32 	%r1853, %r1852, %r2130;
	and.b32  	%r362, %r1853, %r221;
	ld.shared.u32 	%r1854, [%r350+16896];
	shr.u32 	%r1855, %r1854, %r2130;
	and.b32  	%r363, %r1855, %r221;
	ld.shared.u32 	%r1856, [%r350+18432];
	shr.u32 	%r1857, %r1856, %r2130;
	and.b32  	%r364, %r1857, %r221;
	ld.shared.u32 	%r1858, [%r350+19968];
	shr.u32 	%r1859, %r1858, %r2130;
	and.b32  	%r365, %r1859, %r221;
	ld.shared.u32 	%r1860, [%r350+21504];
	shr.u32 	%r1861, %r1860, %r2130;
	and.b32  	%r366, %r1861, %r221;
	ld.shared.u32 	%r1862, [%r350+23040];
	shr.u32 	%r1863, %r1862, %r2130;
	and.b32  	%r367, %r1863, %r221;
	ld.shared.u32 	%r1864, [%r350+24576];
	shr.u32 	%r1865, %r1864, %r2130;
	and.b32  	%r368, %r1865, %r221;
	@%p169 bra 	$L__BB11_262;
	ld.param.u64 	%rd443, [_ZN3cub18CUB_300001_SM_10006detail10radix_sort29DeviceRadixSortOnesweepKernelINS1_5radix10policy_hubIiiyE10Policy1000ELNS0_9SortOrderE0EiiyiiNS1_21identity_decomposer_tEEEvPT5_SB_PT3_PKSC_PT1_PKSG_PT2_PKSK_T4_iiT6__param_7];
	cvta.to.global.u64 	%rd249, %rd443;
	and.b32  	%r1869, %r1, 31;
	or.b32  	%r1870, %r647, %r1869;
	cvt.u64.u32 	%rd250, %r1870;
	mul.lo.s32 	%r1871, %r3, 6528;
	cvt.s64.s32 	%rd251, %r1871;
	add.s64 	%rd252, %rd250, %rd251;
	shl.b64 	%rd253, %rd252, 2;
	add.s64 	%rd254, %rd249, %rd253;
	ld.global.u32 	%r2266, [%rd254];
	ld.global.u32 	%r2267, [%rd254+128];
	ld.global.u32 	%r2268, [%rd254+256];
	ld.global.u32 	%r2269, [%rd254+384];
	ld.global.u32 	%r2270, [%rd254+512];
	ld.global.u32 	%r2271, [%rd254+640];
	ld.global.u32 	%r2272, [%rd254+768];
	ld.global.u32 	%r2273, [%rd254+896];
	ld.global.u32 	%r2274, [%rd254+1024];
	ld.global.u32 	%r2275, [%rd254+1152];
	ld.global.u32 	%r2276, [%rd254+1280];
	ld.global.u32 	%r2277, [%rd254+1408];
	ld.global.u32 	%r2278, [%rd254+1536];
	ld.global.u32 	%r2279, [%rd254+1664];
	ld.global.u32 	%r2280, [%rd254+1792];
	ld.global.u32 	%r2281, [%rd254+1920];
	ld.global.u32 	%r2282, [%rd254+2048];
	bra.uni 	$L__BB11_296;
$L__BB11_262:
	ld.param.u32 	%r2091, [_ZN3cub18CUB_300001_SM_10006detail10radix_sort29DeviceRadixSortOnesweepKernelINS1_5radix10policy_hubIiiyE10Policy1000ELNS0_9SortOrderE0EiiyiiNS1_21identity_decomposer_tEEEvPT5_SB_PT3_PKSC_PT1_PKSG_PT2_PKSK_T4_iiT6__param_8];
	ld.param.u64 	%rd444, [_ZN3cub18CUB_300001_SM_10006detail10radix_sort29DeviceRadixSortOnesweepKernelINS1_5radix10policy_hubIiiyE10Policy1000ELNS0_9SortOrderE0EiiyiiNS1_21identity_decomposer_tEEEvPT5_SB_PT3_PKSC_PT1_PKSG_PT2_PKSK_T4_iiT6__param_7];
	cvta.to.global.u64 	%rd255, %rd444;
	add.s64 	%rd23, %rd255, %rd63;
	cvt.u32.u64 	%r1874, %rd7;
	sub.s32 	%r386, %r2091, %r649;
	setp.ge.s32 	%p170, %r1874, %r386;
	@%p170 bra 	$L__BB11_264;
	ld.global.u32 	%r2266, [%rd23];
$L__BB11_264:
	add.s32 	%r1877, %r1874, 32;
	setp.ge.s32 	%p171, %r1877, %r386;
	@%p171 bra 	$L__BB11_266;
	ld.global.u32 	%r2267, [%rd23+128];
$L__BB11_266:
	add.s32 	%r1880, %r1874, 64;
	setp.ge.s32 	%p172, %r1880, %r386;
	@%p172 bra 	$L__BB11_268;
	ld.global.u32 	%r2268, [%rd23+256];
$L__BB11_268:
	add.s32 	%r1883, %r1874, 96;
	setp.ge.s32 	%p173, %r1883, %r386;
	@%p173 bra 	$L__BB11_270;
	ld.global.u32 	%r2269, [%rd23+384];
$L__BB11_270:
	add.s32 	%r1886, %r1874, 128;
	setp.ge.s32 	%p174, %r1886, %r386;
	@%p174 bra 	$L__BB11_272;
	ld.global.u32 	%r2270, [%rd23+512];
$L__BB11_272:
	add.s32 	%r1889, %r1874, 160;
	setp.ge.s32 	%p175, %r1889, %r386;
	@%p175 bra 	$L__BB11_274;
	ld.global.u32 	%r2271, [%rd23+640];
$L__BB11_274:
	add.s32 	%r1892, %r1874, 192;
	setp.ge.s32 	%p176, %r1892, %r386;
	@%p176 bra 	$L__BB11_276;
	ld.global.u32 	%r2272, [%rd23+768];
$L__BB11_276:
	add.s32 	%r1895, %r1874, 224;
	setp.ge.s32 	%p177, %r1895, %r386;
	@%p177 bra 	$L__BB11_278;
	ld.param.u64 	%rd445, [_ZN3cub18CUB_300001_SM_10006detail10radix_sort29DeviceRadixSortOnesweepKernelINS1_5radix10policy_hubIiiyE10Policy1000ELNS0_9SortOrderE0EiiyiiNS1_21identity_decomposer_tEEEvPT5_SB_PT3_PKSC_PT1_PKSG_PT2_PKSK_T4_iiT6__param_7];
	cvta.to.global.u64 	%rd259, %rd445;
	cvt.s64.s32 	%rd260, %r649;
	add.s64 	%rd261, %rd7, %rd260;
	shl.b64 	%rd262, %rd261, 2;
	add.s64 	%rd263, %rd259, %rd262;
	ld.global.u32 	%r2273, [%rd263+896];
$L__BB11_278:
	add.s32 	%r1899, %r1874, 256;
	setp.ge.s32 	%p178, %r1899, %r386;
	@%p178 bra 	$L__BB11_280;
	ld.param.u64 	%rd446, [_ZN3cub18CUB_300001_SM_10006detail10radix_sort29DeviceRadixSortOnesweepKernelINS1_5radix10policy_hubIiiyE10Policy1000ELNS0_9SortOrderE0EiiyiiNS1_21identity_decomposer_tEEEvPT5_SB_PT3_PKSC_PT1_PKSG_PT2_PKSK_T4_iiT6__param_7];
	cvta.to.global.u64 	%rd264, %rd446;
	cvt.s64.s32 	%rd265, %r649;
	add.s64 	%rd266, %rd7, %rd265;
	shl.b64 	%rd267, %rd266, 2;
	add.s64 	%rd268, %rd264, %rd267;
	ld.global.u32 	%r2274, [%rd268+1024];
$L__BB11_280:
	add.s32 	%r1903, %r1874, 288;
	setp.ge.s32 	%p179, %r1903, %r386;
	@%p179 bra 	$L__BB11_282;
	ld.param.u64 	%rd447, [_ZN3cub18CUB_300001_SM_10006detail10radix_sort29DeviceRadixSortOnesweepKernelINS1_5radix10policy_hubIiiyE10Policy1000ELNS0_9SortOrderE0EiiyiiNS1_21identity_decomposer_tEEEvPT5_SB_PT3_PKSC_PT1_PKSG_PT2_PKSK_T4_iiT6__param_7];
	cvta.to.global.u64 	%rd269, %rd447;
	cvt.s64.s32 	%rd270, %r649;
	add.s64 	%rd271, %rd7, %rd270;
	shl.b64 	%rd272, %rd271, 2;
	add.s64 	%rd273, %rd269, %rd272;
	ld.global.u32 	%r2275, [%rd273+1152];
$L__BB11_282:
	add.s32 	%r1907, %r1874, 320;
	setp.ge.s32 	%p180, %r1907, %r386;
	@%p180 bra 	$L__BB11_284;
	ld.param.u64 	%rd448, [_ZN3cub18CUB_300001_SM_10006detail10radix_sort29DeviceRadixSortOnesweepKernelINS1_5radix10policy_hubIiiyE10Policy1000ELNS0_9SortOrderE0EiiyiiNS1_21identity_decomposer_tEEEvPT5_SB_PT3_PKSC_PT1_PKSG_PT2_PKSK_T4_iiT6__param_7];
	cvta.to.global.u64 	%rd274, %rd448;
	cvt.s64.s32 	%rd275, %r649;
	add.s64 	%rd276, %rd7, %rd275;
	shl.b64 	%rd277, %rd276, 2;
	add.s64 	%rd278, %rd274, %rd277;
	ld.global.u32 	%r2276, [%rd278+1280];
$L__BB11_284:
	add.s32 	%r1911, %r1874, 352;
	setp.ge.s32 	%p181, %r1911, %r386;
	@%p181 bra 	$L__BB11_286;
	ld.param.u64 	%rd449, [_ZN3cub18CUB_300001_SM_10006detail10radix_sort29DeviceRadixSortOnesweepKernelINS1_5radix10policy_hubIiiyE10Policy1000ELNS0_9SortOrderE0EiiyiiNS1_21identity_decomposer_tEEEvPT5_SB_PT3_PKSC_PT1_PKSG_PT2_PKSK_T4_iiT6__param_7];
	cvta.to.global.u64 	%rd279, %rd449;
	mul.lo.s32 	%r1912, %r3, 6528;
	cvt.s64.s32 	%rd280, %r1912;
	add.s64 	%rd281, %rd7, %rd280;
	shl.b64 	%rd282, %rd281, 2;
	add.s64 	%rd283, %rd279, %rd282;
	ld.global.u32 	%r2277, [%rd283+1408];
$L__BB11_286:
	add.s32 	%r1915, %r1874, 384;
	setp.ge.s32 	%p182, %r1915, %r386;
	@%p182 bra 	$L__BB11_288;
	ld.param.u64 	%rd450, [_ZN3cub18CUB_300001_SM_10006detail10radix_sort29DeviceRadixSortOnesweepKernelINS1_5radix10policy_hubIiiyE10Policy1000ELNS0_9SortOrderE0EiiyiiNS1_21identity_decomposer_tEEEvPT5_SB_PT3_PKSC_PT1_PKSG_PT2_PKSK_T4_iiT6__param_7];
	cvta.to.global.u64 	%rd284, %rd450;
	mul.lo.s32 	%r1916, %r3, 6528;
	cvt.s64.s32 	%rd285, %r1916;
	add.s64 	%rd286, %rd7, %rd285;
	shl.b64 	%rd287, %rd286, 2;
	add.s64 	%rd288, %rd284, %rd287;
	ld.global.u32 	%r2278, [%rd288+1536];
$L__BB11_288:
	cvt.u32.u64 	%r1918, %rd7;
	add.s32 	%r1919, %r1918, 416;
	setp.ge.s32 	%p183, %r1919, %r386;
	@%p183 bra 	$L__BB11_290;
	ld.param.u64 	%rd451, [_ZN3cub18CUB_300001_SM_10006detail10radix_sort29DeviceRadixSortOnesweepKernelINS1_5radix10policy_hubIiiyE10Policy1000ELNS0_9SortOrderE0EiiyiiNS1_21identity_decomposer_tEEEvPT5_SB_PT3_PKSC_PT1_PKSG_PT2_PKSK_T4_iiT6__param_7];
	cvta.to.global.u64 	%rd289, %rd451;
	mul.lo.s32 	%r1920, %r3, 6528;
	cvt.s64.s32 	%rd290, %r1920;
	add.s64 	%rd291, %rd7, %rd290;
	shl.b64 	%rd292, %rd291, 2;
	add.s64 	%rd293, %rd289, %rd292;
	ld.global.u32 	%r2279, [%rd293+1664];
$L__BB11_290:
	cvt.u32.u64 	%r1922, %rd7;
	add.s32 	%r1923, %r1922, 448;
	setp.ge.s32 	%p184, %r1923, %r386;
	@%p184 bra 	$L__BB11_292;
	ld.param.u64 	%rd452, [_ZN3cub18CUB_300001_SM_10006detail10radix_sort29DeviceRadixSortOnesweepKernelINS1_5radix10policy_hubIiiyE10Policy1000ELNS0_9SortOrderE0EiiyiiNS1_21identity_decomposer_tEEEvPT5_SB_PT3_PKSC_PT1_PKSG_PT2_PKSK_T4_iiT6__param_7];
	cvta.to.global.u64 	%rd294, %rd452;
	mul.lo.s32 	%r1924, %r3, 6528;
	cvt.s64.s32 	%rd295, %r1924;
	add.s64 	%rd296, %rd7, %rd295;
	shl.b64 	%rd297, %rd296, 2;
	add.s64 	%rd298, %rd294, %rd297;
	ld.global.u32 	%r2280, [%rd298+1792];
$L__BB11_292:
	cvt.u32.u64 	%r1926, %rd7;
	add.s32 	%r1927, %r1926, 480;
	setp.ge.s32 	%p185, %r1927, %r386;
	@%p185 bra 	$L__BB11_294;
	ld.param.u64 	%rd453, [_ZN3cub18CUB_300001_SM_10006detail10radix_sort29DeviceRadixSortOnesweepKernelINS1_5radix10policy_hubIiiyE10Policy1000ELNS0_9SortOrderE0EiiyiiNS1_21identity_decomposer_tEEEvPT5_SB_PT3_PKSC_PT1_PKSG_PT2_PKSK_T4_iiT6__param_7];
	cvta.to.global.u64 	%rd299, %rd453;
	mul.lo.s32 	%r1928, %r3, 6528;
	cvt.s64.s32 	%rd300, %r1928;
	add.s64 	%rd301, %rd7, %rd300;
	shl.b64 	%rd302, %rd301, 2;
	add.s64 	%rd303, %rd299, %rd302;
	ld.global.u32 	%r2281, [%rd303+1920];
$L__BB11_294:
	cvt.u32.u64 	%r1930, %rd7;
	add.s32 	%r1931, %r1930, 512;
	setp.ge.s32 	%p186, %r1931, %r386;
	@%p186 bra 	$L__BB11_296;
	ld.param.u64 	%rd454, [_ZN3cub18CUB_300001_SM_10006detail10radix_sort29DeviceRadixSortOnesweepKernelINS1_5radix10policy_hubIiiyE10Policy1000ELNS0_9SortOrderE0EiiyiiNS1_21identity_decomposer_tEEEvPT5_SB_PT3_PKSC_PT1_PKSG_PT2_PKSK_T4_iiT6__param_7];
	cvta.to.global.u64 	%rd304, %rd454;
	mov.u32 	%r1932, %tid.x;
	and.b32  	%r1933, %r1932, 992;
	mul.lo.s32 	%r1934, %r1933, 17;
	and.b32  	%r1935, %r1932, 31;
	or.b32  	%r1936, %r1934, %r1935;
	cvt.u64.u32 	%rd305, %r1936;
	mul.lo.s32 	%r1937, %r3, 6528;
	cvt.s64.s32 	%rd306, %r1937;
	add.s64 	%rd307, %rd305, %rd306;
	shl.b64 	%rd308, %rd307, 2;
	add.s64 	%rd309, %rd304, %rd308;
	ld.global.u32 	%r2282, [%rd309+2048];
$L__BB11_296:
	ld.param.u32 	%r2092, [_ZN3cub18CUB_300001_SM_10006detail10radix_sort29DeviceRadixSortOnesweepKernelINS1_5radix10policy_hubIiiyE10Policy1000ELNS0_9SortOrderE0EiiyiiNS1_21identity_decomposer_tEEEvPT5_SB_PT3_PKSC_PT1_PKSG_PT2_PKSK_T4_iiT6__param_8];
	ld.param.u64 	%rd441, [_ZN3cub18CUB_300001_SM_10006detail10radix_sort29DeviceRadixSortOnesweepKernelINS1_5radix10policy_hubIiiyE10Policy1000ELNS0_9SortOrderE0EiiyiiNS1_21identity_decomposer_tEEEvPT5_SB_PT3_PKSC_PT1_PKSG_PT2_PKSK_T4_iiT6__param_6];
	cvta.to.global.u64 	%rd24, %rd441;
	mov.u32 	%r437, %tid.x;
	cvt.u64.u32 	%rd25, %r437;
	shl.b32 	%r1938, %r437, 2;
	mov.u32 	%r1939, _ZZN3cub18CUB_300001_SM_10006detail10radix_sort29DeviceRadixSortOnesweepKernelINS1_5radix10policy_hubIiiyE10Policy1000ELNS0_9SortOrderE0EiiyiiNS1_21identity_decomposer_tEEEvPT5_SB_PT3_PKSC_PT1_PKSG_PT2_PKSK_T4_iiT6_E1s;
	add.s32 	%r438, %r1939, %r1938;
	mad.lo.s32 	%r1940, %r3, 6528, 6528;
	setp.gt.s32 	%p187, %r1940, %r2092;
	bar.sync 	0;
	st.shared.u32 	[%r323+-4], %r2266;
	st.shared.u32 	[%r324+-4], %r2267;
	st.shared.u32 	[%r325+-4], %r2268;
	st.shared.u32 	[%r326+-4], %r2269;
	st.shared.u32 	[%r327+-4], %r2270;
	st.shared.u32 	[%r328+-4], %r2271;
	st.shared.u32 	[%r329+-4], %r2272;
	st.shared.u32 	[%r330+-4], %r2273;
	st.shared.u32 	[%r331+-4], %r2274;
	st.shared.u32 	[%r332+-4], %r2275;
	st.shared.u32 	[%r333+-4], %r2276;
	st.shared.u32 	[%r334+-4], %r2277;
	st.shared.u32 	[%r335+-4], %r2278;
	st.shared.u32 	[%r336+-4], %r2279;
	st.shared.u32 	[%r337+-4], %r2280;
	st.shared.u32 	[%r338+-4], %r2281;
	st.shared.u32 	[%r339+-4], %r2282;
	bar.sync 	0;
	@%p187 bra 	$L__BB11_298;
	ld.shared.u32 	%r1941, [%r438];
	shl.b32 	%r1942, %r352, 3;
	add.s32 	%r1944, %r1939, 26112;
	add.s32 	%r1945, %r1944, %r1942;
	ld.shared.u64 	%rd310, [%r1945];
	add.s64 	%rd311, %rd310, %rd25;
	shl.b64 	%rd312, %rd311, 2;
	add.s64 	%rd313, %rd24, %rd312;
	st.global.u32 	[%rd313], %r1941;
	bar.warp.sync 	-1;
	ld.shared.u32 	%r1946, [%r438+1536];
	shl.b32 	%r1947, %r353, 3;
	add.s32 	%r1948, %r1944, %r1947;
	ld.shared.u64 	%rd314, [%r1948];
	add.s64 	%rd315, %rd314, %rd25;
	shl.b64 	%rd316, %rd315, 2;
	add.s64 	%rd317, %rd24, %rd316;
	st.global.u32 	[%rd317+1536], %r1946;
	bar.warp.sync 	-1;
	ld.shared.u32 	%r1949, [%r438+3072];
	shl.b32 	%r1950, %r354, 3;
	add.s32 	%r1951, %r1944, %r1950;
	ld.shared.u64 	%rd318, [%r1951];
	add.s64 	%rd319, %rd318, %rd25;
	shl.b64 	%rd320, %rd319, 2;
	add.s64 	%rd321, %rd24, %rd320;
	st.global.u32 	[%rd321+3072], %r1949;
	bar.warp.sync 	-1;
	ld.shared.u32 	%r1952, [%r438+4608];
	shl.b32 	%r1953, %r355, 3;
	add.s32 	%r1954, %r1944, %r1953;
	ld.shared.u64 	%rd322, [%r1954];
	add.s64 	%rd323, %rd322, %rd25;
	shl.b64 	%rd324, %rd323, 2;
	add.s64 	%rd325, %rd24, %rd324;
	st.global.u32 	[%rd325+4608], %r1952;
	bar.warp.sync 	-1;
	ld.shared.u32 	%r1955, [%r438+6144];
	shl.b32 	%r1956, %r356, 3;
	add.s32 	%r1957, %r1944, %r1956;
	ld.shared.u64 	%rd326, [%r1957];
	add.s64 	%rd327, %rd326, %rd25;
	shl.b64 	%rd328, %rd327, 2;
	add.s64 	%rd329, %rd24, %rd328;
	st.global.u32 	[%rd329+6144], %r1955;
	bar.warp.sync 	-1;
	ld.shared.u32 	%r1958, [%r438+7680];
	shl.b32 	%r1959, %r357, 3;
	add.s32 	%r1960, %r1944, %r1959;
	ld.shared.u64 	%rd330, [%r1960];
	add.s64 	%rd331, %rd330, %rd25;
	shl.b64 	%rd332, %rd331, 2;
	add.s64 	%rd333, %rd24, %rd332;
	st.global.u32 	[%rd333+7680], %r1958;
	bar.warp.sync 	-1;
	ld.shared.u32 	%r1961, [%r438+9216];
	shl.b32 	%r1962, %r358, 3;
	add.s32 	%r1963, %r1944, %r1962;
	ld.shared.u64 	%rd334, [%r1963];
	add.s64 	%rd335, %rd334, %rd25;
	shl.b64 	%rd336, %rd335, 2;
	add.s64 	%rd337, %rd24, %rd336;
	st.global.u32 	[%rd337+9216], %r1961;
	bar.warp.sync 	-1;
	ld.shared.u32 	%r1964, [%r438+10752];
	shl.b32 	%r1965, %r359, 3;
	add.s32 	%r1966, %r1944, %r1965;
	ld.shared.u64 	%rd338, [%r1966];
	add.s64 	%rd339, %rd338, %rd25;
	shl.b64 	%rd340, %rd339, 2;
	add.s64 	%rd341, %rd24, %rd340;
	st.global.u32 	[%rd341+10752], %r1964;
	bar.warp.sync 	-1;
	ld.shared.u32 	%r1967, [%r438+12288];
	shl.b32 	%r1968, %r360, 3;
	add.s32 	%r1969, %r1944, %r1968;
	ld.shared.u64 	%rd342, [%r1969];
	add.s64 	%rd343, %rd342, %rd25;
	shl.b64 	%rd344, %rd343, 2;
	add.s64 	%rd345, %rd24, %rd344;
	st.global.u32 	[%rd345+12288], %r1967;
	bar.warp.sync 	-1;
	ld.shared.u32 	%r1970, [%r438+13824];
	shl.b32 	%r1971, %r361, 3;
	add.s32 	%r1972, %r1944, %r1971;
	ld.shared.u64 	%rd346, [%r1972];
	add.s64 	%rd347, %rd346, %rd25;
	shl.b64 	%rd348, %rd347, 2;
	add.s64 	%rd349, %rd24, %rd348;
	st.global.u32 	[%rd349+13824], %r1970;
	bar.warp.sync 	-1;
	ld.shared.u32 	%r1973, [%r438+15360];
	shl.b32 	%r1974, %r362, 3;
	add.s32 	%r1975, %r1944, %r1974;
	ld.shared.u64 	%rd350, [%r1975];
	add.s64 	%rd351, %rd350, %rd25;
	shl.b64 	%rd352, %rd351, 2;
	add.s64 	%rd353, %rd24, %rd352;
	st.global.u32 	[%rd353+15360], %r1973;
	bar.warp.sync 	-1;
	ld.shared.u32 	%r1976, [%r438+16896];
	shl.b32 	%r1977, %r363, 3;
	add.s32 	%r1978, %r1944, %r1977;
	ld.shared.u64 	%rd354, [%r1978];
	add.s64 	%rd355, %rd354, %rd25;
	shl.b64 	%rd356, %rd355, 2;
	add.s64 	%rd357, %rd24, %rd356;
	st.global.u32 	[%rd357+16896], %r1976;
	bar.warp.sync 	-1;
	ld.shared.u32 	%r1979, [%r438+18432];
	shl.b32 	%r1980, %r364, 3;
	add.s32 	%r1981, %r1944, %r1980;
	ld.shared.u64 	%rd358, [%r1981];
	add.s64 	%rd359, %rd358, %rd25;
	shl.b64 	%rd360, %rd359, 2;
	add.s64 	%rd361, %rd24, %rd360;
	st.global.u32 	[%rd361+18432], %r1979;
	bar.warp.sync 	-1;
	ld.shared.u32 	%r1982, [%r438+19968];
	shl.b32 	%r1983, %r365, 3;
	add.s32 	%r1984, %r1944, %r1983;
	ld.shared.u64 	%rd362, [%r1984];
	add.s64 	%rd363, %rd362, %rd25;
	shl.b64 	%rd364, %rd363, 2;
	add.s64 	%rd365, %rd24, %rd364;
	st.global.u32 	[%rd365+19968], %r1982;
	bar.warp.sync 	-1;
	ld.shared.u32 	%r1985, [%r438+21504];
	shl.b32 	%r1986, %r366, 3;
	add.s32 	%r1987, %r1944, %r1986;
	ld.shared.u64 	%rd366, [%r1987];
	add.s64 	%rd367, %rd366, %rd25;
	shl.b64 	%rd368, %rd367, 2;
	add.s64 	%rd369, %rd24, %rd368;
	st.global.u32 	[%rd369+21504], %r1985;
	bar.warp.sync 	-1;
	ld.shared.u32 	%r1988, [%r438+23040];
	shl.b32 	%r1989, %r367, 3;
	add.s32 	%r1990, %r1944, %r1989;
	ld.shared.u64 	%rd370, [%r1990];
	add.s64 	%rd371, %rd370, %rd25;
	shl.b64 	%rd372, %rd371, 2;
	add.s64 	%rd373, %rd24, %rd372;
	st.global.u32 	[%rd373+23040], %r1988;
	bar.warp.sync 	-1;
	ld.shared.u32 	%r1991, [%r438+24576];
	shl.b32 	%r1992, %r368, 3;
	add.s32 	%r1993, %r1944, %r1992;
	ld.shared.u64 	%rd374, [%r1993];
	add.s64 	%rd375, %rd374, %rd25;
	shl.b64 	%rd376, %rd375, 2;
	add.s64 	%rd377, %rd24, %rd376;
	st.global.u32 	[%rd377+24576], %r1991;
	bar.warp.sync 	-1;
	bra.uni 	$L__BB11_333;
$L__BB11_298:
	ld.param.u32 	%r2093, [_ZN3cub18CUB_300001_SM_10006detail10radix_sort29DeviceRadixSortOnesweepKernelINS1_5radix10policy_hubIiiyE10Policy1000ELNS0_9SortOrderE0EiiyiiNS1_21identity_decomposer_tEEEvPT5_SB_PT3_PKSC_PT1_PKSG_PT2_PKSK_T4_iiT6__param_8];
	mad.lo.s32 	%r439, %r3, -6528, %r2093;
	shl.b32 	%r1994, %r352, 3;
	add.s32 	%r1996, %r1939, %r1994;
	ld.shared.u64 	%rd26, [%r1996+26112];
	setp.ge.s32 	%p188, %r437, %r439;
	@%p188 bra 	$L__BB11_300;
	ld.shared.u32 	%r1997, [%r438];
	add.s64 	%rd378, %rd26, %rd25;
	shl.b64 	%rd379, %rd378, 2;
	add.s64 	%rd380, %rd24, %rd379;
	st.global.u32 	[%rd380], %r1997;
$L__BB11_300:
	bar.warp.sync 	-1;
	shl.b32 	%r1998, %r353, 3;
	add.s32 	%r2000, %r1939, %r1998;
	ld.shared.u64 	%rd27, [%r2000+26112];
	add.s32 	%r2001, %r437, 384;
	setp.ge.s32 	%p189, %r2001, %r439;
	@%p189 bra 	$L__BB11_302;
	ld.shared.u32 	%r2002, [%r438+1536];
	add.s64 	%rd381, %rd27, %rd25;
	shl.b64 	%rd382, %rd381, 2;
	add.s64 	%rd383, %rd24, %rd382;
	st.global.u32 	[%rd383+1536], %r2002;
$L__BB11_302:
	bar.warp.sync 	-1;
	shl.b32 	%r2003, %r354, 3;
	add.s32 	%r2005, %r1939, %r2003;
	ld.shared.u64 	%rd28, [%r2005+26112];
	add.s32 	%r2006, %r437, 768;
	setp.ge.s32 	%p190, %r2006, %r439;
	@%p190 bra 	$L__BB11_304;
	ld.shared.u32 	%r2007, [%r438+3072];
	add.s64 	%rd384, %rd28, %rd25;
	shl.b64 	%rd385, %rd384, 2;
	add.s64 	%rd386, %rd24, %rd385;
	st.global.u32 	[%rd386+3072], %r2007;
$L__BB11_304:
	bar.warp.sync 	-1;
	shl.b32 	%r2008, %r355, 3;
	add.s32 	%r2010, %r1939, %r2008;
	ld.shared.u64 	%rd29, [%r2010+26112];
	add.s32 	%r2011, %r437, 1152;
	setp.ge.s32 	%p191, %r2011, %r439;
	@%p191 bra 	$L__BB11_306;
	ld.shared.u32 	%r2012, [%r438+4608];
	add.s64 	%rd387, %rd29, %rd25;
	shl.b64 	%rd388, %rd387, 2;
	add.s64 	%rd389, %rd24, %rd388;
	st.global.u32 	[%rd389+4608], %r2012;
$L__BB11_306:
	bar.warp.sync 	-1;
	shl.b32 	%r2013, %r356, 3;
	add.s32 	%r2015, %r1939, %r2013;
	ld.shared.u64 	%rd30, [%r2015+26112];
	add.s32 	%r2016, %r437, 1536;
	setp.ge.s32 	%p192, %r2016, %r439;
	@%p192 bra 	$L__BB11_308;
	ld.shared.u32 	%r2017, [%r438+6144];
	add.s64 	%rd390, %rd30, %rd25;
	shl.b64 	%rd391, %rd390, 2;
	add.s64 	%rd392, %rd24, %rd391;
	st.global.u32 	[%rd392+6144], %r2017;
$L__BB11_308:
	bar.warp.sync 	-1;
	shl.b32 	%r2018, %r357, 3;
	add.s32 	%r2020, %r1939, %r2018;
	ld.shared.u64 	%rd31, [%r2020+26112];
	add.s32 	%r2021, %r437, 1920;
	setp.ge.s32 	%p193, %r2021, %r439;
	@%p193 bra 	$L__BB11_310;
	ld.shared.u32 	%r2022, [%r438+7680];
	add.s64 	%rd393, %rd31, %rd25;
	shl.b64 	%rd394, %rd393, 2;
	add.s64 	%rd395, %rd24, %rd394;
	st.global.u32 	[%rd395+7680], %r2022;
$L__BB11_310:
	bar.warp.sync 	-1;
	shl.b32 	%r2023, %r358, 3;
	add.s32 	%r2025, %r1939, %r2023;
	ld.shared.u64 	%rd32, [%r2025+26112];
	add.s32 	%r2026, %r437, 2304;
	setp.ge.s32 	%p194, %r2026, %r439;
	@%p194 bra 	$L__BB11_312;
	ld.shared.u32 	%r2027, [%r438+9216];
	add.s64 	%rd396, %rd32, %rd25;
	shl.b64 	%rd397, %rd396, 2;
	add.s64 	%rd398, %rd24, %rd397;
	st.global.u32 	[%rd398+9216], %r2027;
$L__BB11_312:
	bar.warp.sync 	-1;
	shl.b32 	%r2028, %r359, 3;
	add.s32 	%r2030, %r1939, %r2028;
	ld.shared.u64 	%rd33, [%r2030+26112];
	add.s32 	%r2031, %r437, 2688;
	setp.ge.s32 	%p195, %r2031, %r439;
	@%p195 bra 	$L__BB11_314;
	ld.shared.u32 	%r2032, [%r438+10752];
	add.s64 	%rd399, %rd33, %rd25;
	shl.b64 	%rd400, %rd399, 2;
	add.s64 	%rd401, %rd24, %rd400;
	st.global.u32 	[%rd401+10752], %r2032;
$L__BB11_314:
	bar.warp.sync 	-1;
	shl.b32 	%r2033, %r360, 3;
	add.s32 	%r2035, %r1939, %r2033;
	ld.shared.u64 	%rd34, [%r2035+26112];
	or.b32  	%r2036, %r437, 3072;
	setp.ge.s32 	%p196, %r2036, %r439;
	@%p196 bra 	$L__BB11_316;
	ld.shared.u32 	%r2037, [%r438+12288];
	add.s64 	%rd402, %rd34, %rd25;
	shl.b64 	%rd403, %rd402, 2;
	add.s64 	%rd404, %rd24, %rd403;
	st.global.u32 	[%rd404+12288], %r2037;
$L__BB11_316:
	bar.warp.sync 	-1;
	shl.b32 	%r2038, %r361, 3;
	add.s32 	%r2040, %r1939, %r2038;
	ld.shared.u64 	%rd35, [%r2040+26112];
	add.s32 	%r2041, %r437, 3456;
	setp.ge.s32 	%p197, %r2041, %r439;
	@%p197 bra 	$L__BB11_318;
	ld.shared.u32 	%r2042, [%r438+13824];
	add.s64 	%rd405, %rd35, %rd25;
	shl.b64 	%rd406, %rd405, 2;
	add.s64 	%rd407, %rd24, %rd406;
	st.global.u32 	[%rd407+13824], %r2042;
$L__BB11_318:
	bar.warp.sync 	-1;
	shl.b32 	%r2043, %r362, 3;
	add.s32 	%r2045, %r1939, %r2043;
	ld.shared.u64 	%rd36, [%r2045+26112];
	add.s32 	%r2046, %r437, 3840;
	setp.ge.s32 	%p198, %r2046, %r439;
	@%p198 bra 	$L__BB11_320;
	ld.shared.u32 	%r2047, [%r438+15360];
	add.s64 	%rd408, %rd36, %rd25;
	shl.b64 	%rd409, %rd408, 2;
	add.s64 	%rd410, %rd24, %rd409;
	st.global.u32 	[%rd410+15360], %r2047;
$L__BB11_320:
	bar.warp.sync 	-1;
	shl.b32 	%r2048, %r363, 3;
	add.s32 	%r2050, %r1939, %r2048;
	ld.shared.u64 	%rd37, [%r2050+26112];
	add.s32 	%r2051, %r437, 4224;
	setp.ge.s32 	%p199, %r2051, %r439;
	@%p199 bra 	$L__BB11_322;
	ld.shared.u32 	%r2052, [%r438+16896];
	add.s64 	%rd411, %rd37, %rd25;
	shl.b64 	%rd412, %rd411, 2;
	add.s64 	%rd413, %rd24, %rd412;
	st.global.u32 	[%rd413+16896], %r2052;
$L__BB11_322:
	bar.warp.sync 	-1;
	shl.b32 	%r2053, %r364, 3;
	add.s32 	%r2055, %r1939, %r2053;
	ld.shared.u64 	%rd38, [%r2055+26112];
	add.s32 	%r2056, %r437, 4608;
	setp.ge.s32 	%p200, %r2056, %r439;
	@%p200 bra 	$L__BB11_324;
	ld.shared.u32 	%r2057, [%r438+18432];
	add.s64 	%rd414, %rd38, %rd25;
	shl.b64 	%rd415, %rd414, 2;
	add.s64 	%rd416, %rd24, %rd415;
	st.global.u32 	[%rd416+18432], %r2057;
$L__BB11_324:
	bar.warp.sync 	-1;
	shl.b32 	%r2058, %r365, 3;
	add.s32 	%r2060, %r1939, %r2058;
	ld.shared.u64 	%rd39, [%r2060+26112];
	add.s32 	%r2061, %r437, 4992;
	setp.ge.s32 	%p201, %r2061, %r439;
	@%p201 bra 	$L__BB11_326;
	ld.shared.u32 	%r2062, [%r438+19968];
	add.s64 	%rd417, %rd39, %rd25;
	shl.b64 	%rd418, %rd417, 2;
	add.s64 	%rd419, %rd24, %rd418;
	st.global.u32 	[%rd419+19968], %r2062;
$L__BB11_326:
	bar.warp.sync 	-1;
	shl.b32 	%r2063, %r366, 3;
	add.s32 	%r2065, %r1939, %r2063;
	ld.shared.u64 	%rd40, [%r2065+26112];
	add.s32 	%r2066, %r437, 5376;
	setp.ge.s32 	%p202, %r2066, %r439;
	@%p202 bra 	$L__BB11_328;
	ld.shared.u32 	%r2067, [%r438+21504];
	add.s64 	%rd420, %rd40, %rd25;
	shl.b64 	%rd421, %rd420, 2;
	add.s64 	%rd422, %rd24, %rd421;
	st.global.u32 	[%rd422+21504], %r2067;
$L__BB11_328:
	bar.warp.sync 	-1;
	shl.b32 	%r2068, %r367, 3;
	add.s32 	%r2070, %r1939, %r2068;
	ld.shared.u64 	%rd41, [%r2070+26112];
	add.s32 	%r2071, %r437, 5760;
	setp.ge.s32 	%p203, %r2071, %r439;
	@%p203 bra 	$L__BB11_330;
	ld.shared.u32 	%r2072, [%r438+23040];
	add.s64 	%rd423, %rd41, %rd25;
	shl.b64 	%rd424, %rd423, 2;
	add.s64 	%rd425, %rd24, %rd424;
	st.global.u32 	[%rd425+23040], %r2072;
$L__BB11_330:
	bar.warp.sync 	-1;
	shl.b32 	%r2073, %r368, 3;
	add.s32 	%r2075, %r1939, %r2073;
	ld.shared.u64 	%rd426, [%r2075+26112];
	add.s64 	%rd42, %rd426, %rd25;
	or.b32  	%r2076, %r437, 6144;
	setp.ge.s32 	%p204, %r2076, %r439;
	@%p204 bra 	$L__BB11_332;
	ld.shared.u32 	%r2077, [%r438+24576];
	shl.b64 	%rd427, %rd42, 2;
	add.s64 	%rd428, %rd24, %rd427;
	st.global.u32 	[%rd428+24576], %r2077;
$L__BB11_332:
	bar.warp.sync 	-1;
$L__BB11_333:
	ret;

}


// ===== COMPILED SASS (sm_100) =====

	.target	sm_100

	.elftype	@"ET_EXEC"


//--------------------- .note.nv.tkinfo           --------------------------
	.section	.note.nv.tkinfo,"",@"SHT_NOTE"
	.sectionflags	@"SHF_NOTE_NV_TKINFO"
	.tkinfo
        /*0018*/ 	.word	0x00000002
        /*0030*/ 	.string	""
        /*0030*/ 	.string	"ptxas"
        /*0030*/ 	.string	"Cuda compilation tools, release 13.0, V13.0.88"
        /*0030*/ 	.string	"Build cuda_13.0.r13.0/compiler.36424714_0"
        /*0030*/ 	.string	"-arch sm_100 -m 64 "



//--------------------- .note.nv.cuinfo           --------------------------
	.section	.note.nv.cuinfo,"",@"SHT_NOTE"
	.sectionflags	@"SHF_NOTE_NV_CUINFO"
        /*0018*/ 	.short	0x0002
        /*001a*/ 	.short	0x0064
        /*001c*/ 	.short	0x0082
	.zero		2


//--------------------- .nv.info                  --------------------------
	.section	.nv.info,"",@"SHT_CUDA_INFO"
	.align	4


	//----- nvinfo : EIATTR_REGCOUNT
	.align		4
        /*0000*/ 	.byte	0x04, 0x2f
        /*0002*/ 	.short	(.L_55 - .L_54)
	.align		4
.L_54:
        /*0004*/ 	.word	index@(_Z7initRNGP17curandStateXORWOWim)
        /*0008*/ 	.word	0x0000001f


	//----- nvinfo : EIATTR_FRAME_SIZE
	.align		4
.L_55:
        /*000c*/ 	.byte	0x04, 0x11
        /*000e*/ 	.short	(.L_57 - .L_56)
	.align		4
.L_56:
        /*0010*/ 	.word	index@(_Z7initRNGP17curandStateXORWOWim)
        /*0014*/ 	.word	0x00000000


	//----- nvinfo : EIATTR_REGCOUNT
	.align		4
.L_57:
        /*0018*/ 	.byte	0x04, 0x2f
        /*001a*/ 	.short	(.L_59 - .L_58)
	.align		4
.L_58:
        /*001c*/ 	.word	index@(_Z10gpuFitnessPKiS0_Piii)
        /*0020*/ 	.word	0x00000020


	//----- nvinfo : EIATTR_FRAME_SIZE
	.align		4
.L_59:
        /*0024*/ 	.byte	0x04, 0x11
        /*0026*/ 	.short	(.L_61 - .L_60)
	.align		4
.L_60:
        /*0028*/ 	.word	index@(_Z10gpuFitnessPKiS0_Piii)
        /*002c*/ 	.word	0x00000000


	//----- nvinfo : EIATTR_REGCOUNT
	.align		4
.L_61:
        /*0030*/ 	.byte	0x04, 0x2f
        /*0032*/ 	.short	(.L_63 - .L_62)
	.align		4
.L_62:
        /*0034*/ 	.word	index@(_Z7gpu2OptPiPKiS1_ii)
        /*0038*/ 	.word	0x00000020


	//----- nvinfo : EIATTR_FRAME_SIZE
	.align		4
.L_63:
        /*003c*/ 	.byte	0x04, 0x11
        /*003e*/ 	.short	(.L_65 - .L_64)
	.align		4
.L_64:
        /*0040*/ 	.word	index@(_Z7gpu2OptPiPKiS1_ii)
        /*0044*/ 	.word	0x00000000


	//----- nvinfo : EIATTR_REGCOUNT
	.align		4
.L_65:
        /*0048*/ 	.byte	0x04, 0x2f
        /*004a*/ 	.short	(.L_67 - .L_66)
	.align		4
.L_66:
        /*004c*/ 	.word	index@(_Z8gpuBreedPKiPiS0_iiiP17curandStateXORWOW)
        /*0050*/ 	.word	0x00000028


	//----- nvinfo : EIATTR_FRAME_SIZE
	.align		4
.L_67:
        /*0054*/ 	.byte	0x04, 0x11
        /*0056*/ 	.short	(.L_69 - .L_68)
	.align		4
.L_68:
        /*0058*/ 	.word	index@(_Z8gpuBreedPKiPiS0_iiiP17curandStateXORWOW)
        /*005c*/ 	.word	0x00000800


	//----- nvinfo : EIATTR_REGCOUNT
	.align		4
.L_69:
        /*0060*/ 	.byte	0x04, 0x2f
        /*0062*/ 	.short	(.L_71 - .L_70)
	.align		4
.L_70:
        /*0064*/ 	.word	index@(_Z10copyElitesPKiPiS0_ii)
        /*0068*/ 	.word	0x00000020


	//----- nvinfo : EIATTR_FRAME_SIZE
	.align		4
.L_71:
        /*006c*/ 	.byte	0x04, 0x11
        /*006e*/ 	.short	(.L_73 - .L_72)
	.align		4
.L_72:
        /*0070*/ 	.word	index@(_Z10copyElitesPKiPiS0_ii)
        /*0074*/ 	.word	0x00000000


	//----- nvinfo : EIATTR_REGCOUNT
	.align		4
.L_73:
        /*0078*/ 	.byte	0x04, 0x2f
        /*007a*/ 	.short	(.L_75 - .L_74)
	.align		4
.L_74:
        /*007c*/ 	.word	index@(_ZN3cub18CUB_300001_SM_10006detail11EmptyKernelIvEEvv)
        /*0080*/ 	.word	0x00000004


	//----- nvinfo : EIATTR_FRAME_SIZE
	.align		4
.L_75:
        /*0084*/ 	.byte	0x04, 0x11
        /*0086*/ 	.short	(.L_77 - .L_76)
	.align		4
.L_76:
        /*0088*/ 	.word	index@(_ZN3cub18CUB_300001_SM_10006detail11EmptyKernelIvEEvv)
        /*008c*/ 	.word	0x00000000


	//----- nvinfo : EIATTR_REGCOUNT
	.align		4
.L_77:
        /*0090*/ 	.byte	0x04, 0x2f
        /*0092*/ 	.short	(.L_79 - .L_78)
	.align		4
.L_78:
        /*0094*/ 	.word	index@(_ZN3cub18CUB_300001_SM_10006detail8for_each13static_kernelINS2_12policy_hub_t12policy_500_tEmN6thrust24THRUST_300001_SM_1000_NS8cuda_cub20__uninitialized_fill7functorINS7_10device_ptrIiEEiEEEEvT0_T1_)
        /*0098*/ 	.word	0x00000008


	//----- nvinfo : EIATTR_FRAME_SIZE
	.align		4
.L_79:
        /*009c*/ 	.byte	0x04, 0x11
        /*009e*/ 	.short	(.L_81 - .L_80)
	.align		4
.L_80:
        /*00a0*/ 	.word	index@(_ZN3cub18CUB_300001_SM_10006detail8for_each13static_kernelINS2_12policy_hub_t12policy_500_tEmN6thrust24THRUST_300001_SM_1000_NS8cuda_cub20__uninitialized_fill7functorINS7_10device_ptrIiEEiEEEEvT0_T1_)
        /*00a4*/ 	.word	0x00000000


	//----- nvinfo : EIATTR_REGCOUNT
	.align		4
.L_81:
        /*00a8*/ 	.byte	0x04, 0x2f
        /*00aa*/ 	.short	(.L_83 - .L_82)
	.align		4
.L_82:
        /*00ac*/ 	.word	index@(_ZN3cub18CUB_300001_SM_10006detail8for_each13static_kernelINS2_12policy_hub_t12policy_500_tElN6thrust24THRUST_300001_SM_1000_NS8cuda_cub10__tabulate7functorINS7_6detail15normal_iteratorINS7_10device_ptrIiEEEENS7_6system6detail7generic6detail22compute_sequence_valueIivEElEEEEvT0_T1_)
        /*00b0*/ 	.word	0x0000000a


	//----- nvinfo : EIATTR_FRAME_SIZE
	.align		4
.L_83:
        /*00b4*/ 	.byte	0x04, 0x11
        /*00b6*/ 	.short	(.L_85 - .L_84)
	.align		4
.L_84:
        /*00b8*/ 	.word	index@(_ZN3cub18CUB_300001_SM_10006detail8for_each13static_kernelINS2_12policy_hub_t12policy_500_tElN6thrust24THRUST_300001_SM_1000_NS8cuda_cub10__tabulate7functorINS7_6detail15normal_iteratorINS7_10device_ptrIiEEEENS7_6system6detail7generic6detail22compute_sequence_valueIivEElEEEEvT0_T1_)
        /*00bc*/ 	.word	0x00000000


	//----- nvinfo : EIATTR_REGCOUNT
	.align		4
.L_85:
        /*00c0*/ 	.byte	0x04, 0x2f
        /*00c2*/ 	.short	(.L_87 - .L_86)
	.align		4
.L_86:
        /*00c4*/ 	.word	index@(_ZN3cub18CUB_300001_SM_10006detail10radix_sort31DeviceRadixSortSingleTileKernelINS1_5radix10policy_hubIiiyE10Policy1000ELNS0_9SortOrderE0EiiyNS1_21identity_decomposer_tEEEvPKT1_PSA_PKT2_PSE_T3_iiT4_)
        /*00c8*/ 	.word	0x00000099


	//----- nvinfo : EIATTR_FRAME_SIZE
	.align		4
.L_87:
        /*00cc*/ 	.byte	0x04, 0x11
        /*00ce*/ 	.short	(.L_89 - .L_88)
	.align		4
.L_88:
        /*00d0*/ 	.word	index@(_ZN3cub18CUB_300001_SM_10006detail10radix_sort31DeviceRadixSortSingleTileKernelINS1_5radix10policy_hubIiiyE10Policy1000ELNS0_9SortOrderE0EiiyNS1_21identity_decomposer_tEEEvPKT1_PSA_PKT2_PSE_T3_iiT4_)
        /*00d4*/ 	.word	0x00000000


	//----- nvinfo : EIATTR_REGCOUNT
	.align		4
.L_89:
        /*00d8*/ 	.byte	0x04, 0x2f
        /*00da*/ 	.short	(.L_91 - .L_90)
	.align		4
.L_90:
        /*00dc*/ 	.word	index@(_ZN3cub18CUB_300001_SM_10006detail10radix_sort30DeviceRadixSortHistogramKernelINS1_5radix10policy_hubIiiyE10Policy1000ELNS0_9SortOrderE0EiyNS1_21identity_decomposer_tEEEvPT2_PKT1_SA_iiT3_)
        /*00e0*/ 	.word	0x00000020


	//----- nvinfo : EIATTR_FRAME_SIZE
	.align		4
.L_91:
        /*00e4*/ 	.byte	0x04, 0x11
        /*00e6*/ 	.short	(.L_93 - .L_92)
	.align		4
.L_92:
        /*00e8*/ 	.word	index@(_ZN3cub18CUB_300001_SM_10006detail10radix_sort30DeviceRadixSortHistogramKernelINS1_5radix10policy_hubIiiyE10Policy1000ELNS0_9SortOrderE0EiyNS1_21identity_decomposer_tEEEvPT2_PKT1_SA_iiT3_)
        /*00ec*/ 	.word	0x00000000


	//----- nvinfo : EIATTR_REGCOUNT
	.align		4
.L_93:
        /*00f0*/ 	.byte	0x04, 0x2f
        /*00f2*/ 	.short	(.L_95 - .L_94)
	.align		4
.L_94:
        /*00f4*/ 	.word	index@(_ZN3cub18CUB_300001_SM_10006detail10radix_sort33DeviceRadixSortExclusiveSumKernelINS1_5radix10policy_hubIiiyE10Policy1000EyEEvPT0_)
        /*00f8*/ 	.word	0x00000020


	//----- nvinfo : EIATTR_FRAME_SIZE
	.align		4
.L_95:
        /*00fc*/ 	.byte	0x04, 0x11
        /*00fe*/ 	.short	(.L_97 - .L_96)
	.align		4
.L_96:
        /*0100*/ 	.word	index@(_ZN3cub18CUB_300001_SM_10006detail10radix_sort33DeviceRadixSortExclusiveSumKernelINS1_5radix10policy_hubIiiyE10Policy1000EyEEvPT0_)
        /*0104*/ 	.word	0x00000000


	//----- nvinfo : EIATTR_REGCOUNT
	.align		4
.L_97:
        /*0108*/ 	.byte	0x04, 0x2f
        /*010a*/ 	.short	(.L_99 - .L_98)
	.align		4
.L_98:
        /*010c*/ 	.word	index@(_ZN3cub18CUB_300001_SM_10006detail10radix_sort29DeviceRadixSortOnesweepKernelINS1_5radix10policy_hubIiiyE10Policy1000ELNS0_9SortOrderE0EiiyiiNS1_21identity_decomposer_tEEEvPT5_SB_PT3_PKSC_PT1_PKSG_PT2_PKSK_T4_iiT6_)
        /*0110*/ 	.word	0x00000049


	//----- nvinfo : EIATTR_FRAME_SIZE
	.align		4
.L_99:
        /*0114*/ 	.byte	0x04, 0x11
        /*0116*/ 	.short	(.L_101 - .L_100)
	.align		4
.L_100:
        /*0118*/ 	.word	index@(_ZN3cub18CUB_300001_SM_10006detail10radix_sort29DeviceRadixSortOnesweepKernelINS1_5radix10policy_hubIiiyE10Policy1000ELNS0_9SortOrderE0EiiyiiNS1_21identity_decomposer_tEEEvPT5_SB_PT3_PKSC_PT1_PKSG_PT2_PKSK_T4_iiT6_)
        /*011c*/ 	.word	0x00000000


	//----- nvinfo : EIATTR_MIN_STACK_SIZE
	.align		4
.L_101:
        /*0120*/ 	.byte	0x04, 0x12
        /*0122*/ 	.short	(.L_103 - .L_102)
	.align		4
.L_102:
        /*0124*/ 	.word	index@(_ZN3cub18CUB_300001_SM_10006detail10radix_sort29DeviceRadixSortOnesweepKernelINS1_5radix10policy_hubIiiyE10Policy1000ELNS0_9SortOrderE0EiiyiiNS1_21identity_decomposer_tEEEvPT5_SB_PT3_PKSC_PT1_PKSG_PT2_PKSK_T4_iiT6_)
        /*0128*/ 	.word	0x00000000


	//----- nvinfo : EIATTR_MIN_STACK_SIZE
	.align		4
.L_103:
        /*012c*/ 	.byte	0x04, 0x12
        /*012e*/ 	.short	(.L_105 - .L_104)
	.align		4
.L_104:
        /*0130*/ 	.word	index@(_ZN3cub18CUB_300001_SM_10006detail10radix_sort33DeviceRadixSortExclusiveSumKernelINS1_5radix10policy_hubIiiyE10Policy1000EyEEvPT0_)
        /*0134*/ 	.word	0x00000000


	//----- nvinfo : EIATTR_MIN_STACK_SIZE
	.align		4
.L_105:
        /*0138*/ 	.byte	0x04, 0x12
        /*013a*/ 	.short	(.L_107 - .L_106)
	.align		4
.L_106:
        /*013c*/ 	.word	index@(_ZN3cub18CUB_300001_SM_10006detail10radix_sort30DeviceRadixSortHistogramKernelINS1_5radix10policy_hubIiiyE10Policy1000ELNS0_9SortOrderE0EiyNS1_21identity_decomposer_tEEEvPT2_PKT1_SA_iiT3_)
        /*0140*/ 	.word	0x00000000


	//----- nvinfo : EIATTR_MIN_STACK_SIZE
	.align		4
.L_107:
        /*0144*/ 	.byte	0x04, 0x12
        /*0146*/ 	.short	(.L_109 - .L_108)
	.align		4
.L_108:
        /*0148*/ 	.word	index@(_ZN3cub18CUB_300001_SM_10006detail10radix_sort31DeviceRadixSortSingleTileKernelINS1_5radix10policy_hubIiiyE10Policy1000ELNS0_9SortOrderE0EiiyNS1_21identity_decomposer_tEEEvPKT1_PSA_PKT2_PSE_T3_iiT4_)
        /*014c*/ 	.word	0x00000000


	//----- nvinfo : EIATTR_MIN_STACK_SIZE
	.align		4
.L_109:
        /*0150*/ 	.byte	0x04, 0x12
        /*0152*/ 	.short	(.L_111 - .L_110)
	.align		4
.L_110:
        /*0154*/ 	.word	index@(_ZN3cub18CUB_300001_SM_10006detail8for_each13static_kernelINS2_12policy_hub_t12policy_500_tElN6thrust24THRUST_300001_SM_1000_NS8cuda_cub10__tabulate7functorINS7_6detail15normal_iteratorINS7_10device_ptrIiEEEENS7_6system6detail7generic6detail22compute_sequence_valueIivEElEEEEvT0_T1_)
        /*0158*/ 	.word	0x00000000


	//----- nvinfo : EIATTR_MIN_STACK_SIZE
	.align		4
.L_111:
        /*015c*/ 	.byte	0x04, 0x12
        /*015e*/ 	.short	(.L_113 - .L_112)
	.align		4
.L_112:
        /*0160*/ 	.word	index@(_ZN3cub18CUB_300001_SM_10006detail8for_each13static_kernelINS2_12policy_hub_t12policy_500_tEmN6thrust24THRUST_300001_SM_1000_NS8cuda_cub20__uninitialized_fill7functorINS7_10device_ptrIiEEiEEEEvT0_T1_)
        /*0164*/ 	.word	0x00000000


	//----- nvinfo : EIATTR_MIN_STACK_SIZE
	.align		4
.L_113:
        /*0168*/ 	.byte	0x04, 0x12
        /*016a*/ 	.short	(.L_115 - .L_114)
	.align		4
.L_114:
        /*016c*/ 	.word	index@(_ZN3cub18CUB_300001_SM_10006detail11EmptyKernelIvEEvv)
        /*0170*/ 	.word	0x00000000


	//----- nvinfo : EIATTR_MIN_STACK_SIZE
	.align		4
.L_115:
        /*0174*/ 	.byte	0x04, 0x12
        /*0176*/ 	.short	(.L_117 - .L_116)
	.align		4
.L_116:
        /*0178*/ 	.word	index@(_Z10copyElitesPKiPiS0_ii)
        /*017c*/ 	.word	0x00000000


	//----- nvinfo : EIATTR_MIN_STACK_SIZE
	.align		4
.L_117:
        /*0180*/ 	.byte	0x04, 0x12
        /*0182*/ 	.short	(.L_119 - .L_118)
	.align		4
.L_118:
        /*0184*/ 	.word	index@(_Z8gpuBreedPKiPiS0_iiiP17curandStateXORWOW)
        /*0188*/ 	.word	0x00000800


	//----- nvinfo : EIATTR_MIN_STACK_SIZE
	.align		4
.L_119:
        /*018c*/ 	.byte	0x04, 0x12
        /*018e*/ 	.short	(.L_121 - .L_120)
	.align		4
.L_120:
        /*0190*/ 	.word	index@(_Z7gpu2OptPiPKiS1_ii)
        /*0194*/ 	.word	0x00000000


	//----- nvinfo : EIATTR_MIN_STACK_SIZE
	.align		4
.L_121:
        /*0198*/ 	.byte	0x04, 0x12
        /*019a*/ 	.short	(.L_123 - .L_122)
	.align		4
.L_122:
        /*019c*/ 	.word	index@(_Z10gpuFitnessPKiS0_Piii)
        /*01a0*/ 	.word	0x00000000


	//----- nvinfo : EIATTR_MIN_STACK_SIZE
	.align		4
.L_123:
        /*01a4*/ 	.byte	0x04, 0x12
        /*01a6*/ 	.short	(.L_125 - .L_124)
	.align		4
.L_124:
        /*01a8*/ 	.word	index@(_Z7initRNGP17curandStateXORWOWim)
        /*01ac*/ 	.word	0x00000000
.L_125:


//--------------------- .nv.compat                --------------------------
	.section	.nv.compat,"",@"SHT_CUDA_COMPAT_INFO"
	.align	4
        /*0000*/ 	.byte	0x02, 0x09, 0x00, 0x00, 0x02, 0x02, 0x01, 0x00, 0x02, 0x05, 0x05, 0x00, 0x03, 0x07, 0x01, 0x01
        /*0010*/ 	.byte	0x02, 0x03, 0x00, 0x00, 0x02, 0x06, 0x01, 0x00, 0x04, 0x0b, 0x08, 0x00, 0x01, 0x00, 0x00, 0x00
        /*0020*/ 	.byte	0x00, 0x00, 0x00, 0x00


//--------------------- .nv.info._ZN3cub18CUB_300001_SM_10006detail10radix_sort29DeviceRadixSortOnesweepKernelINS1_5radix10policy_hubIiiyE10Policy1000ELNS0_9SortOrderE0EiiyiiNS1_21identity_decomposer_tEEEvPT5_SB_PT3_PKSC_PT1_PKSG_PT2_PKSK_T4_iiT6_ --------------------------
	.section	.nv.info._ZN3cub18CUB_300001_SM_10006detail10radix_sort29DeviceRadixSortOnesweepKernelINS1_5radix10policy_hubIiiyE10Policy1000ELNS0_9SortOrderE0EiiyiiNS1_21identity_decomposer_tEEEvPT5_SB_PT3_PKSC_PT1_PKSG_PT2_PKSK_T4_iiT6_,"",@"SHT_CUDA_INFO"
	.sectionflags	@""
	.align	4


	//----- nvinfo : EIATTR_CUDA_API_VERSION
	.align		4
        /*0000*/ 	.byte	0x04, 0x37
        /*0002*/ 	.short	(.L_127 - .L_126)
.L_126:
        /*0004*/ 	.word	0x00000082


	//----- nvinfo : EIATTR_KPARAM_INFO
	.align		4
.L_127:
        /*0008*/ 	.byte	0x04, 0x17
        /*000a*/ 	.short	(.L_129 - .L_128)
.L_128:
        /*000c*/ 	.word	0x00000000
        /*0010*/ 	.short	0x000b
        /*0012*/ 	.short	0x004c
        /*0014*/ 	.byte	0x00, 0xf0, 0x05, 0x00


	//----- nvinfo : EIATTR_KPARAM_INFO
	.align		4
.L_129:
        /*0018*/ 	.byte	0x04, 0x17
        /*001a*/ 	.short	(.L_131 - .L_130)
.L_130:
        /*001c*/ 	.word	0x00000000
        /*0020*/ 	.short	0x000a
        /*0022*/ 	.short	0x0048
        /*0024*/ 	.byte	0x00, 0xf0, 0x11, 0x00


	//----- nvinfo : EIATTR_KPARAM_INFO
	.align		4
.L_131:
        /*0028*/ 	.byte	0x04, 0x17
        /*002a*/ 	.short	(.L_133 - .L_132)
.L_132:
        /*002c*/ 	.word	0x00000000
        /*0030*/ 	.short	0x0009
        /*0032*/ 	.short	0x0044
        /*0034*/ 	.byte	0x00, 0xf0, 0x11, 0x00


	//----- nvinfo : EIATTR_KPARAM_INFO
	.align		4
.L_133:
        /*0038*/ 	.byte	0x04, 0x17
        /*003a*/ 	.short	(.L_135 - .L_134)
.L_134:
        /*003c*/ 	.word	0x00000000
        /*0040*/ 	.short	0x0008
        /*0042*/ 	.short	0x0040
        /*0044*/ 	.byte	0x00, 0xf0, 0x11, 0x00


	//----- nvinfo : EIATTR_KPARAM_INFO
	.align		4
.L_135:
        /*0048*/ 	.byte	0x04, 0x17
        /*004a*/ 	.short	(.L_137 - .L_136)
.L_136:
        /*004c*/ 	.word	0x00000000
        /*0050*/ 	.short	0x0007
        /*0052*/ 	.short	0x0038
        /*0054*/ 	.byte	0x00, 0xf5, 0x21, 0x00


	//----- nvinfo : EIATTR_KPARAM_INFO
	.align		4
.L_137:
        /*0058*/ 	.byte	0x04, 0x17
        /*005a*/ 	.short	(.L_139 - .L_138)
.L_138:
        /*005c*/ 	.word	0x00000000
        /*0060*/ 	.short	0x0006
        /*0062*/ 	.short	0x0030
        /*0064*/ 	.byte	0x00, 0xf5, 0x21, 0x00


	//----- nvinfo : EIATTR_KPARAM_INFO
	.align		4
.L_139:
        /*0068*/ 	.byte	0x04, 0x17
        /*006a*/ 	.short	(.L_141 - .L_140)
.L_140:
        /*006c*/ 	.word	0x00000000
        /*0070*/ 	.short	0x0005
        /*0072*/ 	.short	0x0028
        /*0074*/ 	.byte	0x00, 0xf5, 0x21, 0x00


	//----- nvinfo : EIATTR_KPARAM_INFO
	.align		4
.L_141:
        /*0078*/ 	.byte	0x04, 0x17
        /*007a*/ 	.short	(.L_143 - .L_142)
.L_142:
        /*007c*/ 	.word	0x00000000
        /*0080*/ 	.short	0x0004
        /*0082*/ 	.short	0x0020
        /*0084*/ 	.byte	0x00, 0xf5, 0x21, 0x00


	//----- nvinfo : EIATTR_KPARAM_INFO
	.align		4
.L_143:
        /*0088*/ 	.byte	0x04, 0x17
        /*008a*/ 	.short	(.L_145 - .L_144)
.L_144:
        /*008c*/ 	.word	0x00000000
        /*0090*/ 	.short	0x0003
        /*0092*/ 	.short	0x0018
        /*0094*/ 	.byte	0x00, 0xf5, 0x21, 0x00


	//----- nvinfo : EIATTR_KPARAM_INFO
	.align		4
.L_145:
        /*0098*/ 	.byte	0x04, 0x17
        /*009a*/ 	.short	(.L_147 - .L_146)
.L_146:
        /*009c*/ 	.word	0x00000000
        /*00a0*/ 	.short	0x0002
        /*00a2*/ 	.short	0x0010
        /*00a4*/ 	.byte	0x00, 0xf5, 0x21, 0x00


	//----- nvinfo : EIATTR_KPARAM_INFO
	.align		4
.L_147:
        /*00a8*/ 	.byte	0x04, 0x17
        /*00aa*/ 	.short	(.L_149 - .L_148)
.L_148:
        /*00ac*/ 	.word	0x00000000
        /*00b0*/ 	.short	0x0001
        /*00b2*/ 	.short	0x0008
        /*00b4*/ 	.byte	0x00, 0xf5, 0x21, 0x00


	//----- nvinfo : EIATTR_KPARAM_INFO
	.align		4
.L_149:
        /*00b8*/ 	.byte	0x04, 0x17
        /*00ba*/ 	.short	(.L_151 - .L_150)
.L_150:
        /*00bc*/ 	.word	0x00000000
        /*00c0*/ 	.short	0x0000
        /*00c2*/ 	.short	0x0000
        /*00c4*/ 	.byte	0x00, 0xf5, 0x21, 0x00


	//----- nvinfo : EIATTR_SPARSE_MMA_MASK
	.align		4
.L_151:
        /*00c8*/ 	.byte	0x03, 0x50
        /*00ca*/ 	.short	0x0000


	//----- nvinfo : EIATTR_MAXREG_COUNT
	.align		4
        /*00cc*/ 	.byte	0x03, 0x1b
        /*00ce*/ 	.short	0x00a8


	//----- nvinfo : EIATTR_NUM_BARRIERS
	.align		4
        /*00d0*/ 	.byte	0x02, 0x4c
        /*00d2*/ 	.byte	0x01
	.zero		1


	//----- nvinfo : EIATTR_MERCURY_ISA_VERSION
	.align		4
        /*00d4*/ 	.byte	0x03, 0x5f
        /*00d6*/ 	.short	0x0101


	//----- nvinfo : EIATTR_COOP_GROUP_MASK_REGIDS
	.align		4
        /*00d8*/ 	.byte	0x04, 0x29
        /*00da*/ 	.short	(.L_153 - .L_152)


	//   ....[0]....
.L_152:
        /*00dc*/ 	.word	0xffffffff


	//   ....[1]....
        /*00e0*/ 	.word	0x05000006


	//   ....[2]....
        /*00e4*/ 	.word	0xffffffff


	//   ....[3]....
        /*00e8*/ 	.word	0xffffffff


	//   ....[4]....
        /*00ec*/ 	.word	0xffffffff


	//   ....[5]....
        /*00f0*/ 	.word	0xffffffff


	//   ....[6]....
        /*00f4*/ 	.word	0xffffffff


	//   ....[7]....
        /*00f8*/ 	.word	0xffffffff


	//   ....[8]....
        /*00fc*/ 	.word	0xffffffff


	//   ....[9]....
        /*0100*/ 	.word	0xffffffff


	//   ....[10]....
        /*0104*/ 	.word	0xffffffff


	//   ....[11]....
        /*0108*/ 	.word	0xffffffff


	//   ....[12]....
        /*010c*/ 	.word	0xffffffff


	//   ....[13]....
        /*0110*/ 	.word	0xffffffff


	//   ....[14]....
        /*0114*/ 	.word	0xffffffff


	//   ....[15]....
        /*0118*/ 	.word	0xffffffff


	//   ....[16]....
        /*011c*/ 	.word	0xffffffff


	//   ....[17]....
        /*0120*/ 	.word	0xffffffff


	//   ....[18]....
        /*0124*/ 	.word	0xffffffff


	//   ....[19]....
        /*0128*/ 	.word	0xffffffff


	//   ....[20]....
        /*012c*/ 	.word	0xffffffff


	//   ....[21]....
        /*0130*/ 	.word	0xffffffff


	//   ....[22]....
        /*0134*/ 	.word	0xffffffff


	//   ....[23]....
        /*0138*/ 	.word	0xffffffff


	//   ....[24]....
        /*013c*/ 	.word	0xffffffff


	//   ....[25]....
        /*0140*/ 	.word	0xffffffff


	//   ....[26]....
        /*0144*/ 	.word	0xffffffff


	//   ....[27]....
        /*0148*/ 	.word	0xffffffff


	//   ....[28]....
        /*014c*/ 	.word	0xffffffff


	//   ....[29]....
        /*0150*/ 	.word	0xffffffff


	//   ....[30]....
        /*0154*/ 	.word	0xffffffff


	//   ....[31]....
        /*0158*/ 	.word	0xffffffff


	//   ....[32]....
        /*015c*/ 	.word	0xffffffff


	//   ....[33]....
        /*0160*/ 	.word	0xffffffff


	//   ....[34]....
        /*0164*/ 	.word	0xffffffff


	//   ....[35]....
        /*0168*/ 	.word	0xffffffff


	//   ....[36]....
        /*016c*/ 	.word	0xffffffff


	//   ....[37]....
        /*0170*/ 	.word	0xffffffff


	//   ....[38]....
        /*0174*/ 	.word	0xffffffff


	//   ....[39]....
        /*0178*/ 	.word	0xffffffff


	//   ....[40]....
        /*017c*/ 	.word	0xffffffff


	//   ....[41]....
        /*0180*/ 	.word	0xffffffff


	//   ....[42]....
        /*0184*/ 	.word	0xffffffff


	//   ....[43]....
        /*0188*/ 	.word	0xffffffff


	//   ....[44]....
        /*018c*/ 	.word	0xffffffff


	//   ....[45]....
        /*0190*/ 	.word	0xffffffff


	//   ....[46]....
        /*0194*/ 	.word	0xffffffff


	//   ....[47]....
        /*0198*/ 	.word	0xffffffff


	//   ....[48]....
        /*019c*/ 	.word	0xffffffff


	//   ....[49]....
        /*01a0*/ 	.word	0xffffffff


	//   ....[50]....
        /*01a4*/ 	.word	0xffffffff


	//   ....[51]....
        /*01a8*/ 	.word	0xffffffff


	//   ....[52]....
        /*01ac*/ 	.word	0xffffffff


	//   ....[53]....
        /*01b0*/ 	.word	0xffffffff


	//   ....[54]....
        /*01b4*/ 	.word	0xffffffff


	//   ....[55]....
        /*01b8*/ 	.word	0xffffffff


	//   ....[56]....
        /*01bc*/ 	.word	0xffffffff


	//   ....[57]....
        /*01c0*/ 	.word	0xffffffff


	//   ....[58]....
        /*01c4*/ 	.word	0xffffffff


	//   ....[59]....
        /*01c8*/ 	.word	0xffffffff


	//   ....[60]....
        /*01cc*/ 	.word	0xffffffff


	//   ....[61]....
        /*01d0*/ 	.word	0xffffffff


	//   ....[62]....
        /*01d4*/ 	.word	0xffffffff


	//   ....[63]....
        /*01d8*/ 	.word	0xffffffff


	//   ....[64]....
        /*01dc*/ 	.word	0xffffffff


	//   ....[65]....
        /*01e0*/ 	.word	0xffffffff


	//   ....[66]....
        /*01e4*/ 	.word	0xffffffff


	//   ....[67]....
        /*01e8*/ 	.word	0xffffffff


	//   ....[68]....
        /*01ec*/ 	.word	0xffffffff


	//   ....[69]....
        /*01f0*/ 	.word	0xffffffff


	//   ....[70]....
        /*01f4*/ 	.word	0xffffffff


	//   ....[71]....
        /*01f8*/ 	.word	0xffffffff


	//   ....[72]....
        /*01fc*/ 	.word	0xffffffff


	//   ....[73]....
        /*0200*/ 	.word	0xffffffff


	//   ....[74]....
        /*0204*/ 	.word	0xffffffff


	//   ....[75]....
        /*0208*/ 	.word	0xffffffff


	//   ....[76]....
        /*020c*/ 	.word	0xffffffff


	//   ....[77]....
        /*0210*/ 	.word	0xffffffff


	//   ....[78]....
        /*0214*/ 	.word	0xffffffff


	//   ....[79]....
        /*0218*/ 	.word	0xffffffff


	//   ....[80]....
        /*021c*/ 	.word	0xffffffff


	//   ....[81]....
        /*0220*/ 	.word	0xffffffff


	//   ....[82]....
        /*0224*/ 	.word	0xffffffff


	//   ....[83]....
        /*0228*/ 	.word	0xffffffff


	//   ....[84]....
        /*022c*/ 	.word	0xffffffff


	//   ....[85]....
        /*0230*/ 	.word	0xffffffff


	//   ....[86]....
        /*0234*/ 	.word	0xffffffff


	//   ....[87]....
        /*0238*/ 	.word	0xffffffff


	//   ....[88]....
        /*023c*/ 	.word	0xffffffff


	//   ....[89]....
        /*0240*/ 	.word	0xffffffff


	//   ....[90]....
        /*0244*/ 	.word	0xffffffff


	//   ....[91]....
        /*0248*/ 	.word	0xffffffff


	//   ....[92]....
        /*024c*/ 	.word	0xffffffff


	//   ....[93]....
        /*0250*/ 	.word	0xffffffff


	//   ....[94]....
        /*0254*/ 	.word	0xffffffff


	//   ....[95]....
        /*0258*/ 	.word	0xffffffff


	//   ....[96]....
        /*025c*/ 	.word	0xffffffff


	//   ....[97]....
        /*0260*/ 	.word	0xffffffff


	//   ....[98]....
        /*0264*/ 	.word	0xffffffff


	//   ....[99]....
        /*0268*/ 	.word	0xffffffff


	//   ....[100]....
        /*026c*/ 	.word	0xffffffff


	//   ....[101]....
        /*0270*/ 	.word	0xffffffff


	//   ....[102]....
        /*0274*/ 	.word	0xffffffff


	//   ....[103]....
        /*0278*/ 	.word	0xffffffff


	//   ....[104]....
        /*027c*/ 	.word	0xffffffff


	//   ....[105]....
        /*0280*/ 	.word	0xffffffff


	//   ....[106]....
        /*0284*/ 	.word	0xffffffff


	//   ....[107]....
        /*0288*/ 	.word	0xffffffff


	//   ....[108]....
        /*028c*/ 	.word	0xffffffff


	//   ....[109]....
        /*0290*/ 	.word	0xffffffff


	//   ....[110]....
        /*0294*/ 	.word	0xffffffff


	//   ....[111]....
        /*0298*/ 	.word	0xffffffff


	//   ....[112]....
        /*029c*/ 	.word	0xffffffff


	//   ....[113]....
        /*02a0*/ 	.word	0xffffffff


	//   ....[114]....
        /*02a4*/ 	.word	0xffffffff


	//   ....[115]....
        /*02a8*/ 	.word	0xffffffff


	//   ....[116]....
        /*02ac*/ 	.word	0xffffffff


	//   ....[117]....
        /*02b0*/ 	.word	0xffffffff


	//   ....[118]....
        /*02b4*/ 	.word	0xffffffff


	//   ....[119]....
        /*02b8*/ 	.word	0xffffffff


	//   ....[120]....
        /*02bc*/ 	.word	0xffffffff


	//   ....[121]....
        /*02c0*/ 	.word	0xffffffff


	//   ....[122]....
        /*02c4*/ 	.word	0xffffffff


	//   ....[123]....
        /*02c8*/ 	.word	0xffffffff


	//   ....[124]....
        /*02cc*/ 	.word	0xffffffff


	//   ....[125]....
        /*02d0*/ 	.word	0xffffffff


	//   ....[126]....
        /*02d4*/ 	.word	0xffffffff


	//   ....[127]....
        /*02d8*/ 	.word	0xffffffff


	//   ....[128]....
        /*02dc*/ 	.word	0xffffffff


	//   ....[129]....
        /*02e0*/ 	.word	0xffffffff


	//   ....[130]....
        /*02e4*/ 	.word	0xffffffff


	//   ....[131]....
        /*02e8*/ 	.word	0xffffffff


	//   ....[132]....
        /*02ec*/ 	.word	0xffffffff


	//   ....[133]....
        /*02f0*/ 	.word	0xffffffff


	//   ....[134]....
        /*02f4*/ 	.word	0xffffffff


	//   ....[135]....
        /*02f8*/ 	.word	0xffffffff


	//   ....[136]....
        /*02fc*/ 	.word	0xffffffff


	//   ....[137]....
        /*0300*/ 	.word	0xffffffff


	//   ....[138]....
        /*0304*/ 	.word	0xffffffff


	//   ....[139]....
        /*0308*/ 	.word	0xffffffff


	//   ....[140]....
        /*030c*/ 	.word	0xffffffff


	//   ....[141]....
        /*0310*/ 	.word	0xffffffff


	//   ....[142]....
        /*0314*/ 	.word	0xffffffff


	//   ....[143]....
        /*0318*/ 	.word	0xffffffff


	//   ....[144]....
        /*031c*/ 	.word	0xffffffff


	//   ....[145]....
        /*0320*/ 	.word	0xffffffff


	//   ....[146]....
        /*0324*/ 	.word	0xffffffff


	//   ....[147]....
        /*0328*/ 	.word	0xffffffff


	//   ....[148]....
        /*032c*/ 	.word	0xffffffff


	//   ....[149]....
        /*0330*/ 	.word	0xffffffff


	//   ....[150]....
        /*0334*/ 	.word	0xffffffff


	//   ....[151]....
        /*0338*/ 	.word	0xffffffff


	//   ....[152]....
        /*033c*/ 	.word	0xffffffff


	//   ....[153]....
        /*0340*/ 	.word	0xffffffff


	//   ....[154]....
        /*0344*/ 	.word	0xffffffff


	//   ....[155]....
        /*0348*/ 	.word	0xffffffff


	//   ....[156]....
        /*034c*/ 	.word	0xffffffff


	//   ....[157]....
        /*0350*/ 	.word	0xffffffff


	//   ....[158]....
        /*0354*/ 	.word	0xffffffff


	//   ....[159]....
        /*0358*/ 	.word	0xffffffff


	//   ....[160]....
        /*035c*/ 	.word	0x05000006


	//   ....[161]....
        /*0360*/ 	.word	0xffffffff


	//   ....[162]....
        /*0364*/ 	.word	0xffffffff


	//   ....[163]....
        /*0368*/ 	.word	0xffffffff


	//   ....[164]....
        /*036c*/ 	.word	0xffffffff


	//   ....[165]....
        /*0370*/ 	.word	0xffffffff


	//   ....[166]....
        /*0374*/ 	.word	0xffffffff


	//   ....[167]....
        /*0378*/ 	.word	0xffffffff


	//   ....[168]....
        /*037c*/ 	.word	0xffffffff


	//   ....[169]....
        /*0380*/ 	.word	0xffffffff


	//   ....[170]....
        /*0384*/ 	.word	0xffffffff


	//   ....[171]....
        /*0388*/ 	.word	0xffffffff


	//   ....[172]....
        /*038c*/ 	.word	0xffffffff


	//   ....[173]....
        /*0390*/ 	.word	0xffffffff


	//   ....[174]....
        /*0394*/ 	.word	0xffffffff


	//   ....[175]....
        /*0398*/ 	.word	0xffffffff


	//   ....[176]....
        /*039c*/ 	.word	0xffffffff


	//   ....[177]....
        /*03a0*/ 	.word	0xffffffff


	//   ....[178]....
        /*03a4*/ 	.word	0xffffffff


	//   ....[179]....
        /*03a8*/ 	.word	0xffffffff


	//   ....[180]....
        /*03ac*/ 	.word	0xffffffff


	//   ....[181]....
        /*03b0*/ 	.word	0xffffffff


	//   ....[182]....
        /*03b4*/ 	.word	0xffffffff


	//   ....[183]....
        /*03b8*/ 	.word	0xffffffff


	//   ....[184]....
        /*03bc*/ 	.word	0xffffffff


	//   ....[185]....
        /*03c0*/ 	.word	0xffffffff


	//   ....[186]....
        /*03c4*/ 	.word	0xffffffff


	//   ....[187]....
        /*03c8*/ 	.word	0xffffffff


	//   ....[188]....
        /*03cc*/ 	.word	0xffffffff


	//   ....[189]....
        /*03d0*/ 	.word	0xffffffff


	//   ....[190]....
        /*03d4*/ 	.word	0xffffffff


	//   ....[191]....
        /*03d8*/ 	.word	0xffffffff


	//   ....[192]....
        /*03dc*/ 	.word	0xffffffff


	//   ....[193]....
        /*03e0*/ 	.word	0xffffffff


	//   ....[194]....
        /*03e4*/ 	.word	0xffffffff


	//   ....[195]....
        /*03e8*/ 	.word	0xffffffff


	//   ....[196]....
        /*03ec*/ 	.word	0xffffffff


	//   ....[197]....
        /*03f0*/ 	.word	0xffffffff


	//   ....[198]....
        /*03f4*/ 	.word	0xffffffff


	//   ....[199]....
        /*03f8*/ 	.word	0xffffffff


	//   ....[200]....
        /*03fc*/ 	.word	0xffffffff


	//   ....[201]....
        /*0400*/ 	.word	0xffffffff


	//   ....[202]....
        /*0404*/ 	.word	0xffffffff


	//   ....[203]....
        /*0408*/ 	.word	0xffffffff


	//   ....[204]....
        /*040c*/ 	.word	0xffffffff


	//   ....[205]....
        /*0410*/ 	.word	0xffffffff


	//   ....[206]....
        /*0414*/ 	.word	0xffffffff


	//   ....[207]....
        /*0418*/ 	.word	0xffffffff


	//   ....[208]....
        /*041c*/ 	.word	0xffffffff


	//   ....[209]....
        /*0420*/ 	.word	0xffffffff


	//   ....[210]....
        /*0424*/ 	.word	0xffffffff


	//   ....[211]....
        /*0428*/ 	.word	0xffffffff


	//   ....[212]....
        /*042c*/ 	.word	0xffffffff


	//   ....[213]....
        /*0430*/ 	.word	0xffffffff


	//   ....[214]....
        /*0434*/ 	.word	0xffffffff


	//   ....[215]....
        /*0438*/ 	.word	0xffffffff


	//   ....[216]....
        /*043c*/ 	.word	0xffffffff


	//   ....[217]....
        /*0440*/ 	.word	0xffffffff


	//   ....[218]....
        /*0444*/ 	.word	0xffffffff


	//   ....[219]....
        /*0448*/ 	.word	0xffffffff


	//   ....[220]....
        /*044c*/ 	.word	0xffffffff


	//   ....[221]....
        /*0450*/ 	.word	0xffffffff


	//   ....[222]....
        /*0454*/ 	.word	0xffffffff


	//   ....[223]....
        /*0458*/ 	.word	0xffffffff


	//   ....[224]....
        /*045c*/ 	.word	0xffffffff


	//   ....[225]....
        /*0460*/ 	.word	0xffffffff


	//   ....[226]....
        /*0464*/ 	.word	0xffffffff


	//   ....[227]....
        /*0468*/ 	.word	0xffffffff


	//   ....[228]....
        /*046c*/ 	.word	0xffffffff


	//   ....[229]....
        /*0470*/ 	.word	0x0500002f


	//   ....[230]....
        /*0474*/ 	.word	0x0500002f


	//   ....[231]....
        /*0478*/ 	.word	0x0500002f


	//   ....[232]....
        /*047c*/ 	.word	0x0500002f


	//   ....[233]....
        /*0480*/ 	.word	0x0500002f


	//----- nvinfo : EIATTR_COOP_GROUP_INSTR_OFFSETS
	.align		4
.L_153:
        /*0484*/ 	.byte	0x04, 0x28
        /*0486*/ 	.short	(.L_155 - .L_154)


	//   ....[0]....
.L_154:
        /*0488*/ 	.word	0x00000e40


	//   ....[1]....
        /*048c*/ 	.word	0x00001890


	//   ....[2]....
        /*0490*/ 	.word	0x00002ad0


	//   ....[3]....
        /*0494*/ 	.word	0x00002af0


	//   ....[4]....
        /*0498*/ 	.word	0x00002b10


	//   ....[5]....
        /*049c*/ 	.word	0x00002b30


	//   ....[6]....
        /*04a0*/ 	.word	0x00002b50


	//   ....[7]....
        /*04a4*/ 	.word	0x00003000


	//   ....[8]....
        /*04a8*/ 	.word	0x00003010


	//   ....[9]....
        /*04ac*/ 	.word	0x00003030


	//   ....[10]....
        /*04b0*/ 	.word	0x00003050


	//   ....[11]....
        /*04b4*/ 	.word	0x000030a0


	//   ....[12]....
        /*04b8*/ 	.word	0x000030d0


	//   ....[13]....
        /*04bc*/ 	.word	0x00003120


	//   ....[14]....
        /*04c0*/ 	.word	0x00003160


	//   ....[15]....
        /*04c4*/ 	.word	0x00003250


	//   ....[16]....
        /*04c8*/ 	.word	0x00003280


	//   ....[17]....
        /*04cc*/ 	.word	0x00003290


	//   ....[18]....
        /*04d0*/ 	.word	0x000032b0


	//   ....[19]....
        /*04d4*/ 	.word	0x000032f0


	//   ....[20]....
        /*04d8*/ 	.word	0x00003320


	//   ....[21]....
        /*04dc*/ 	.word	0x00003360


	//   ....[22]....
        /*04e0*/ 	.word	0x00003380


	//   ....[23]....
        /*04e4*/ 	.word	0x000033a0


	//   ....[24]....
        /*04e8*/ 	.word	0x00003490


	//   ....[25]....
        /*04ec*/ 	.word	0x000034c0


	//   ....[26]....
        /*04f0*/ 	.word	0x000034d0


	//   ....[27]....
        /*04f4*/ 	.word	0x000034f0


	//   ....[28]....
        /*04f8*/ 	.word	0x00003530


	//   ....[29]....
        /*04fc*/ 	.word	0x00003560


	//   ....[30]....
        /*0500*/ 	.word	0x000035a0


	//   ....[31]....
        /*0504*/ 	.word	0x000035c0


	//   ....[32]....
        /*0508*/ 	.word	0x000035e0


	//   ....[33]....
        /*050c*/ 	.word	0x000036d0


	//   ....[34]....
        /*0510*/ 	.word	0x00003700


	//   ....[35]....
        /*0514*/ 	.word	0x00003710


	//   ....[36]....
        /*0518*/ 	.word	0x00003730


	//   ....[37]....
        /*051c*/ 	.word	0x00003770


	//   ....[38]....
        /*0520*/ 	.word	0x000037a0


	//   ....[39]....
        /*0524*/ 	.word	0x000037e0


	//   ....[40]....
        /*0528*/ 	.word	0x00003800


	//   ....[41]....
        /*052c*/ 	.word	0x00003820


	//   ....[42]....
        /*0530*/ 	.word	0x00003930


	//   ....[43]....
        /*0534*/ 	.word	0x00003960


	//   ....[44]....
        /*0538*/ 	.word	0x00003970


	//   ....[45]....
        /*053c*/ 	.word	0x00003990


	//   ....[46]....
        /*0540*/ 	.word	0x000039d0


	//   ....[47]....
        /*0544*/ 	.word	0x00003a00


	//   ....[48]....
        /*0548*/ 	.word	0x00003a40


	//   ....[49]....
        /*054c*/ 	.word	0x00003a60


	//   ....[50]....
        /*0550*/ 	.word	0x00003a80


	//   ....[51]....
        /*0554*/ 	.word	0x00003b90


	//   ....[52]....
        /*0558*/ 	.word	0x00003bc0


	//   ....[53]....
        /*055c*/ 	.word	0x00003bd0


	//   ....[54]....
        /*0560*/ 	.word	0x00003bf0


	//   ....[55]....
        /*0564*/ 	.word	0x00003c30


	//   ....[56]....
        /*0568*/ 	.word	0x00003c60


	//   ....[57]....
        /*056c*/ 	.word	0x00003ca0


	//   ....[58]....
        /*0570*/ 	.word	0x00003cc0


	//   ....[59]....
        /*0574*/ 	.word	0x00003ce0


	//   ....[60]....
        /*0578*/ 	.word	0x00003df0


	//   ....[61]....
        /*057c*/ 	.word	0x00003e20


	//   ....[62]....
        /*0580*/ 	.word	0x00003e30


	//   ....[63]....
        /*0584*/ 	.word	0x00003e50


	//   ....[64]....
        /*0588*/ 	.word	0x00003e90


	//   ....[65]....
        /*058c*/ 	.word	0x00003ec0


	//   ....[66]....
        /*0590*/ 	.word	0x00003f00


	//   ....[67]....
        /*0594*/ 	.word	0x00003f20


	//   ....[68]....
        /*0598*/ 	.word	0x00003f40


	//   ....[69]....
        /*059c*/ 	.word	0x00004050


	//   ....[70]....
        /*05a0*/ 	.word	0x00004080


	//   ....[71]....
        /*05a4*/ 	.word	0x00004090


	//   ....[72]....
        /*05a8*/ 	.word	0x000040b0


	//   ....[73]....
        /*05ac*/ 	.word	0x000040f0


	//   ....[74]....
        /*05b0*/ 	.word	0x00004120


	//   ....[75]....
        /*05b4*/ 	.word	0x00004160


	//   ....[76]....
        /*05b8*/ 	.word	0x00004180


	//   ....[77]....
        /*05bc*/ 	.word	0x000041a0


	//   ....[78]....
        /*05c0*/ 	.word	0x000042b0


	//   ....[79]....
        /*05c4*/ 	.word	0x00004300


	//   ....[80]....
        /*05c8*/ 	.word	0x00004310


	//   ....[81]....
        /*05cc*/ 	.word	0x00004330


	//   ....[82]....
        /*05d0*/ 	.word	0x00004370


	//   ....[83]....
        /*05d4*/ 	.word	0x000043a0


	//   ....[84]....
        /*05d8*/ 	.word	0x000043e0


	//   ....[85]....
        /*05dc*/ 	.word	0x00004400


	//   ....[86]....
        /*05e0*/ 	.word	0x00004420


	//   ....[87]....
        /*05e4*/ 	.word	0x00004510


	//   ....[88]....
        /*05e8*/ 	.word	0x00004560


	//   ....[89]....
        /*05ec*/ 	.word	0x00004570


	//   ....[90]....
        /*05f0*/ 	.word	0x000045a0


	//   ....[91]....
        /*05f4*/ 	.word	0x000045c0


	//   ....[92]....
        /*05f8*/ 	.word	0x00004610


	//   ....[93]....
        /*05fc*/ 	.word	0x00004630


	//   ....[94]....
        /*0600*/ 	.word	0x00004670


	//   ....[95]....
        /*0604*/ 	.word	0x00004690


	//   ....[96]....
        /*0608*/ 	.word	0x00004770


	//   ....[97]....
        /*060c*/ 	.word	0x000047c0


	//   ....[98]....
        /*0610*/ 	.word	0x000047d0


	//   ....[99]....
        /*0614*/ 	.word	0x00004820


	//   ....[100]....
        /*0618*/ 	.word	0x00004850


	//   ....[101]....
        /*061c*/ 	.word	0x00004880


	//   ....[102]....
        /*0620*/ 	.word	0x000048b0


	//   ....[103]....
        /*0624*/ 	.word	0x000048e0


	//   ....[104]....
        /*0628*/ 	.word	0x00004910


	//   ....[105]....
        /*062c*/ 	.word	0x000049d0


	//   ....[106]....
        /*0630*/ 	.word	0x00004a20


	//   ....[107]....
        /*0634*/ 	.word	0x00004a30


	//   ....[108]....
        /*0638*/ 	.word	0x00004a80


	//   ....[109]....
        /*063c*/ 	.word	0x00004ab0


	//   ....[110]....
        /*0640*/ 	.word	0x00004ae0


	//   ....[111]....
        /*0644*/ 	.word	0x00004b10


	//   ....[112]....
        /*0648*/ 	.word	0x00004b40


	//   ....[113]....
        /*064c*/ 	.word	0x00004b70


	//   ....[114]....
        /*0650*/ 	.word	0x00004c60


	//   ....[115]....
        /*0654*/ 	.word	0x00004c80


	//   ....[116]....
        /*0658*/ 	.word	0x00004c90


	//   ....[117]....
        /*065c*/ 	.word	0x00004ce0


	//   ....[118]....
        /*0660*/ 	.word	0x00004d10


	//   ....[119]....
        /*0664*/ 	.word	0x00004d40


	//   ....[120]....
        /*0668*/ 	.word	0x00004d70


	//   ....[121]....
        /*066c*/ 	.word	0x00004da0


	//   ....[122]....
        /*0670*/ 	.word	0x00004dd0


	//   ....[123]....
        /*0674*/ 	.word	0x00004ec0


	//   ....[124]....
        /*0678*/ 	.word	0x00004f00


	//   ....[125]....
        /*067c*/ 	.word	0x00004f10


	//   ....[126]....
        /*0680*/ 	.word	0x00004f60


	//   ....[127]....
        /*0684*/ 	.word	0x00004f90


	//   ....[128]....
        /*0688*/ 	.word	0x00004fc0


	//   ....[129]....
        /*068c*/ 	.word	0x00004ff0


	//   ....[130]....
        /*0690*/ 	.word	0x00005020


	//   ....[131]....
        /*0694*/ 	.word	0x00005050


	//   ....[132]....
        /*0698*/ 	.word	0x00005140


	//   ....[133]....
        /*069c*/ 	.word	0x00005170


	//   ....[134]....
        /*06a0*/ 	.word	0x00005180


	//   ....[135]....
        /*06a4*/ 	.word	0x000051d0


	//   ....[136]....
        /*06a8*/ 	.word	0x00005200


	//   ....[137]....
        /*06ac*/ 	.word	0x00005230


	//   ....[138]....
        /*06b0*/ 	.word	0x00005260


	//   ....[139]....
        /*06b4*/ 	.word	0x00005290


	//   ....[140]....
        /*06b8*/ 	.word	0x000052c0


	//   ....[141]....
        /*06bc*/ 	.word	0x000053e0


	//   ....[142]....
        /*06c0*/ 	.word	0x000053f0


	//   ....[143]....
        /*06c4*/ 	.word	0x00005440


	//   ....[144]....
        /*06c8*/ 	.word	0x00005470


	//   ....[145]....
        /*06cc*/ 	.word	0x000054a0


	//   ....[146]....
        /*06d0*/ 	.word	0x000054d0


	//   ....[147]....
        /*06d4*/ 	.word	0x00005500


	//   ....[148]....
        /*06d8*/ 	.word	0x00005530


	//   ....[149]....
        /*06dc*/ 	.word	0x00005560


	//   ....[150]....
        /*06e0*/ 	.word	0x00005600


	//   ....[151]....
        /*06e4*/ 	.word	0x00005620


	//   ....[152]....
        /*06e8*/ 	.word	0x00005630


	//   ....[153]....
        /*06ec*/ 	.word	0x00005680


	//   ....[154]....
        /*06f0*/ 	.word	0x000056b0


	//   ....[155]....
        /*06f4*/ 	.word	0x000056e0


	//   ....[156]....
        /*06f8*/ 	.word	0x00005710


	//   ....[157]....
        /*06fc*/ 	.word	0x00005740


	//   ....[158]....
        /*0700*/ 	.word	0x00005770


	//   ....[159]....
        /*0704*/ 	.word	0x000058a0


	//   ....[160]....
        /*0708*/ 	.word	0x00005d40


	//   ....[161]....
        /*070c*/ 	.word	0x00006070


	//   ....[162]....
        /*0710*/ 	.word	0x00006130


	//   ....[163]....
        /*0714*/ 	.word	0x000061f0


	//   ....[164]....
        /*0718*/ 	.word	0x000062b0


	//   ....[165]....
        /*071c*/ 	.word	0x00006370


	//   ....[166]....
        /*0720*/ 	.word	0x00006430


	//   ....[167]....
        /*0724*/ 	.word	0x000064f0


	//   ....[168]....
        /*0728*/ 	.word	0x000065b0


	//   ....[169]....
        /*072c*/ 	.word	0x00006670


	//   ....[170]....
        /*0730*/ 	.word	0x00006730


	//   ....[171]....
        /*0734*/ 	.word	0x000067f0


	//   ....[172]....
        /*0738*/ 	.word	0x000068b0


	//   ....[173]....
        /*073c*/ 	.word	0x00006970


	//   ....[174]....
        /*0740*/ 	.word	0x00006a30


	//   ....[175]....
        /*0744*/ 	.word	0x00006af0


	//   ....[176]....
        /*0748*/ 	.word	0x00006bb0


	//   ....[177]....
        /*074c*/ 	.word	0x00006c70


	//   ....[178]....
        /*0750*/ 	.word	0x00006e60


	//   ....[179]....
        /*0754*/ 	.word	0x00006f90


	//   ....[180]....
        /*0758*/ 	.word	0x000070c0


	//   ....[181]....
        /*075c*/ 	.word	0x000071f0


	//   ....[182]....
        /*0760*/ 	.word	0x00007320


	//   ....[183]....
        /*0764*/ 	.word	0x00007450


	//   ....[184]....
        /*0768*/ 	.word	0x00007580


	//   ....[185]....
        /*076c*/ 	.word	0x000076b0


	//   ....[186]....
        /*0770*/ 	.word	0x000077e0


	//   ....[187]....
        /*0774*/ 	.word	0x00007910


	//   ....[188]....
        /*0778*/ 	.word	0x00007a40


	//   ....[189]....
        /*077c*/ 	.word	0x00007b60


	//   ....[190]....
        /*0780*/ 	.word	0x00007c70


	//   ....[191]....
        /*0784*/ 	.word	0x00007d80


	//   ....[192]....
        /*0788*/ 	.word	0x00007e90


	//   ....[193]....
        /*078c*/ 	.word	0x00007fa0


	//   ....[194]....
        /*0790*/ 	.word	0x000080b0


	//   ....[195]....
        /*0794*/ 	.word	0x00008eb0


	//   ....[196]....
        /*0798*/ 	.word	0x00008f40


	//   ....[197]....
        /*079c*/ 	.word	0x00008fc0


	//   ....[198]....
        /*07a0*/ 	.word	0x00009050


	//   ....[199]....
        /*07a4*/ 	.word	0x000090d0


	//   ....[200]....
        /*07a8*/ 	.word	0x00009160


	//   ....[201]....
        /*07ac*/ 	.word	0x000091e0


	//   ....[202]....
        /*07b0*/ 	.word	0x00009270


	//   ....[203]....
        /*07b4*/ 	.word	0x000092f0


	//   ....[204]....
        /*07b8*/ 	.word	0x00009380


	//   ....[205]....
        /*07bc*/ 	.word	0x00009400


	//   ....[206]....
        /*07c0*/ 	.word	0x00009490


	//   ....[207]....
        /*07c4*/ 	.word	0x00009510


	//   ....[208]....
        /*07c8*/ 	.word	0x000095a0


	//   ....[209]....
        /*07cc*/ 	.word	0x00009620


	//   ....[210]....
        /*07d0*/ 	.word	0x000096b0


	//   ....[211]....
        /*07d4*/ 	.word	0x00009730


	//   ....[212]....
        /*07d8*/ 	.word	0x00009890


	//   ....[213]....
        /*07dc*/ 	.word	0x00009960


	//   ....[214]....
        /*07e0*/ 	.word	0x00009a10


	//   ....[215]....
        /*07e4*/ 	.word	0x00009ad0


	//   ....[216]....
        /*07e8*/ 	.word	0x00009b80


	//   ....[217]....
        /*07ec*/ 	.word	0x00009c40


	//   ....[218]....
        /*07f0*/ 	.word	0x00009cf0


	//   ....[219]....
        /*07f4*/ 	.word	0x00009db0


	//   ....[220]....
        /*07f8*/ 	.word	0x00009e60


	//   ....[221]....
        /*07fc*/ 	.word	0x00009f20


	//   ....[222]....
        /*0800*/ 	.word	0x00009fd0


	//   ....[223]....
        /*0804*/ 	.word	0x0000a090


	//   ....[224]....
        /*0808*/ 	.word	0x0000a140


	//   ....[225]....
        /*080c*/ 	.word	0x0000a200


	//   ....[226]....
        /*0810*/ 	.word	0x0000a2a0


	//   ....[227]....
        /*0814*/ 	.word	0x0000a360


	//   ....[228]....
        /*0818*/ 	.word	0x0000a400


	//   ....[229]....
        /*081c*/ 	.word	0x0000a470


	//   ....[230]....
        /*0820*/ 	.word	0x0000a4e0


	//   ....[231]....
        /*0824*/ 	.word	0x0000a550


	//   ....[232]....
        /*0828*/ 	.word	0x0000a5c0


	//   ....[233]....
        /*082c*/ 	.word	0x0000a630


	//----- nvinfo : EIATTR_VRC_CTA_INIT_COUNT
	.align		4
.L_155:
        /*0830*/ 	.byte	0x02, 0x4a
	.zero		1
	.zero		1


	//----- nvinfo : EIATTR_EXIT_INSTR_OFFSETS
	.align		4
        /*0834*/ 	.byte	0x04, 0x1c
        /*0836*/ 	.short	(.L_157 - .L_156)


	//   ....[0]....
.L_156:
        /*0838*/ 	.word	0x00002570


	//   ....[1]....
        /*083c*/ 	.word	0x000028d0


	//   ....[2]....
        /*0840*/ 	.word	0x000028f0


	//   ....[3]....
        /*0844*/ 	.word	0x00009740


	//   ....[4]....
        /*0848*/ 	.word	0x0000a410


	//----- nvinfo : EIATTR_MAX_THREADS
	.align		4
.L_157:
        /*084c*/ 	.byte	0x04, 0x05
        /*084e*/ 	.short	(.L_159 - .L_158)
.L_158:
        /*0850*/ 	.word	0x00000180
        /*0854*/ 	.word	0x00000001
        /*0858*/ 	.word	0x00000001


	//----- nvinfo : EIATTR_CRS_STACK_SIZE
	.align		4
.L_159:
        /*085c*/ 	.byte	0x04, 0x1e
        /*085e*/ 	.short	(.L_161 - .L_160)
.L_160:
        /*0860*/ 	.word	0x00000000


	//----- nvinfo : EIATTR_CBANK_PARAM_SIZE
	.align		4
.L_161:
        /*0864*/ 	.byte	0x03, 0x19
        /*0866*/ 	.short	0x004d


	//----- nvinfo : EIATTR_PARAM_CBANK
	.align		4
        /*0868*/ 	.byte	0x04, 0x0a
        /*086a*/ 	.short	(.L_163 - .L_162)
	.align		4
.L_162:
        /*086c*/ 	.word	index@(.nv.constant0._ZN3cub18CUB_300001_SM_10006detail10radix_sort29DeviceRadixSortOnesweepKernelINS1_5radix10policy_hubIiiyE10Policy1000ELNS0_9SortOrderE0EiiyiiNS1_21identity_decomposer_tEEEvPT5_SB_PT3_PKSC_PT1_PKSG_PT2_PKSK_T4_iiT6_)
        /*0870*/ 	.short	0x0380
        /*0872*/ 	.short	0x004d


	//----- nvinfo : EIATTR_SW_WAR
	.align		4
.L_163:
        /*0874*/ 	.byte	0x04, 0x36
        /*0876*/ 	.short	(.L_165 - .L_164)
.L_164:
        /*0878*/ 	.word	0x00000008
.L_165:


//--------------------- .nv.info._ZN3cub18CUB_300001_SM_10006detail10radix_sort33DeviceRadixSortExclusiveSumKernelINS1_5radix10policy_hubIiiyE10Policy1000EyEEvPT0_ --------------------------
	.section	.nv.info._ZN3cub18CUB_300001_SM_10006detail10radix_sort33DeviceRadixSortExclusiveSumKernelINS1_5radix10policy_hubIiiyE10Policy1000EyEEvPT0_,"",@"SHT_CUDA_INFO"
	.sectionflags	@""
	.align	4


	//----- nvinfo : EIATTR_CUDA_API_VERSION
	.align		4
        /*0000*/ 	.byte	0x04, 0x37
        /*0002*/ 	.short	(.L_167 - .L_166)
.L_166:
        /*0004*/ 	.word	0x00000082


	//----- nvinfo : EIATTR_KPARAM_INFO
	.align		4
.L_167:
        /*0008*/ 	.byte	0x04, 0x17
        /*000a*/ 	.short	(.L_169 - .L_168)
.L_168:
        /*000c*/ 	.word	0x00000000
        /*0010*/ 	.short	0x0000
        /*0012*/ 	.short	0x0000
        /*0014*/ 	.byte	0x00, 0xf5, 0x21, 0x00


	//----- nvinfo : EIATTR_SPARSE_MMA_MASK
	.align		4
.L_169:
        /*0018*/ 	.byte	0x03, 0x50
        /*001a*/ 	.short	0x0000


	//----- nvinfo : EIATTR_MAXREG_COUNT
	.align		4
        /*001c*/ 	.byte	0x03, 0x1b
        /*001e*/ 	.short	0x00ff


	//----- nvinfo : EIATTR_NUM_BARRIERS
	.align		4
        /*0020*/ 	.byte	0x02, 0x4c
        /*0022*/ 	.byte	0x01
	.zero		1


	//----- nvinfo : EIATTR_MERCURY_ISA_VERSION
	.align		4
        /*0024*/ 	.byte	0x03, 0x5f
        /*0026*/ 	.short	0x0101


	//----- nvinfo : EIATTR_COOP_GROUP_MASK_REGIDS
	.align		4
        /*0028*/ 	.byte	0x04, 0x29
        /*002a*/ 	.short	(.L_171 - .L_170)


	//   ....[0]....
.L_170:
        /*002c*/ 	.word	0xffffffff


	//   ....[1]....
        /*0030*/ 	.word	0xffffffff


	//   ....[2]....
        /*0034*/ 	.word	0xffffffff


	//   ....[3]....
        /*0038*/ 	.word	0xffffffff


	//   ....[4]....
        /*003c*/ 	.word	0xffffffff


	//   ....[5]....
        /*0040*/ 	.word	0xffffffff


	//   ....[6]....
        /*0044*/ 	.word	0xffffffff


	//   ....[7]....
        /*0048*/ 	.word	0xffffffff


	//   ....[8]....
        /*004c*/ 	.word	0xffffffff


	//   ....[9]....
        /*0050*/ 	.word	0xffffffff


	//   ....[10]....
        /*0054*/ 	.word	0x05000015


	//   ....[11]....
        /*0058*/ 	.word	0x05000015


	//   ....[12]....
        /*005c*/ 	.word	0x05000015


	//   ....[13]....
        /*0060*/ 	.word	0x05000015


	//   ....[14]....
        /*0064*/ 	.word	0x05000015


	//   ....[15]....
        /*0068*/ 	.word	0x05000015


	//   ....[16]....
        /*006c*/ 	.word	0x05000015


	//   ....[17]....
        /*0070*/ 	.word	0x05000015


	//   ....[18]....
        /*0074*/ 	.word	0x05000015


	//   ....[19]....
        /*0078*/ 	.word	0x05000015


	//----- nvinfo : EIATTR_COOP_GROUP_INSTR_OFFSETS
	.align		4
.L_171:
        /*007c*/ 	.byte	0x04, 0x28
        /*007e*/ 	.short	(.L_173 - .L_172)


	//   ....[0]....
.L_172:
        /*0080*/ 	.word	0x00000250


	//   ....[1]....
        /*0084*/ 	.word	0x00000260


	//   ....[2]....
        /*0088*/ 	.word	0x000002a0


	//   ....[3]....
        /*008c*/ 	.word	0x000002c0


	//   ....[4]....
        /*0090*/ 	.word	0x00000310


	//   ....[5]....
        /*0094*/ 	.word	0x00000320


	//   ....[6]....
        /*0098*/ 	.word	0x00000360


	//   ....[7]....
        /*009c*/ 	.word	0x00000380


	//   ....[8]....
        /*00a0*/ 	.word	0x000003d0


	//   ....[9]....
        /*00a4*/ 	.word	0x000003e0


	//   ....[10]....
        /*00a8*/ 	.word	0x00000660


	//   ....[11]....
        /*00ac*/ 	.word	0x000006b0


	//   ....[12]....
        /*00b0*/ 	.word	0x00000740


	//   ....[13]....
        /*00b4*/ 	.word	0x00000790


	//   ....[14]....
        /*00b8*/ 	.word	0x00000820


	//   ....[15]....
        /*00bc*/ 	.word	0x00000870


	//   ....[16]....
        /*00c0*/ 	.word	0x00000900


	//   ....[17]....
        /*00c4*/ 	.word	0x00000950


	//   ....[18]....
        /*00c8*/ 	.word	0x000009e0


	//   ....[19]....
        /*00cc*/ 	.word	0x00000a30


	//----- nvinfo : EIATTR_VRC_CTA_INIT_COUNT
	.align		4
.L_173:
        /*00d0*/ 	.byte	0x02, 0x4a
	.zero		1
	.zero		1


	//----- nvinfo : EIATTR_EXIT_INSTR_OFFSETS
	.align		4
        /*00d4*/ 	.byte	0x04, 0x1c
        /*00d6*/ 	.short	(.L_175 - .L_174)


	//   ....[0]....
.L_174:
        /*00d8*/ 	.word	0x000005d0


	//   ....[1]....
        /*00dc*/ 	.word	0x00000600


	//----- nvinfo : EIATTR_CRS_STACK_SIZE
	.align		4
.L_175:
        /*00e0*/ 	.byte	0x04, 0x1e
        /*00e2*/ 	.short	(.L_177 - .L_176)
.L_176:
        /*00e4*/ 	.word	0x00000000


	//----- nvinfo : EIATTR_CBANK_PARAM_SIZE
	.align		4
.L_177:
        /*00e8*/ 	.byte	0x03, 0x19
        /*00ea*/ 	.short	0x0008


	//----- nvinfo : EIATTR_PARAM_CBANK
	.align		4
        /*00ec*/ 	.byte	0x04, 0x0a
        /*00ee*/ 	.short	(.L_179 - .L_178)
	.align		4
.L_178:
        /*00f0*/ 	.word	index@(.nv.constant0._ZN3cub18CUB_300001_SM_10006detail10radix_sort33DeviceRadixSortExclusiveSumKernelINS1_5radix10policy_hubIiiyE10Policy1000EyEEvPT0_)
        /*00f4*/ 	.short	0x0380
        /*00f6*/ 	.short	0x0008


	//----- nvinfo : EIATTR_SW_WAR
	.align		4
.L_179:
        /*00f8*/ 	.byte	0x04, 0x36
        /*00fa*/ 	.short	(.L_181 - .L_180)
.L_180:
        /*00fc*/ 	.word	0x00000008
.L_181:


//--------------------- .nv.info._ZN3cub18CUB_300001_SM_10006detail10radix_sort30DeviceRadixSortHistogramKernelINS1_5radix10policy_hubIiiyE10Policy1000ELNS0_9SortOrderE0EiyNS1_21identity_decomposer_tEEEvPT2_PKT1_SA_iiT3_ --------------------------
	.section	.nv.info._ZN3cub18CUB_300001_SM_10006detail10radix_sort30DeviceRadixSortHistogramKernelINS1_5radix10policy_hubIiiyE10Policy1000ELNS0_9SortOrderE0EiyNS1_21identity_decomposer_tEEEvPT2_PKT1_SA_iiT3_,"",@"SHT_CUDA_INFO"
	.sectionflags	@""
	.align	4


	//----- nvinfo : EIATTR_CUDA_API_VERSION
	.align		4
        /*0000*/ 	.byte	0x04, 0x37
        /*0002*/ 	.short	(.L_183 - .L_182)
.L_182:
        /*0004*/ 	.word	0x00000082


	//----- nvinfo : EIATTR_KPARAM_INFO
	.align		4
.L_183:
        /*0008*/ 	.byte	0x04, 0x17
        /*000a*/ 	.short	(.L_185 - .L_184)
.L_184:
        /*000c*/ 	.word	0x00000000
        /*0010*/ 	.short	0x0005
        /*0012*/ 	.short	0x0020
        /*0014*/ 	.byte	0x00, 0xf0, 0x05, 0x00


	//----- nvinfo : EIATTR_KPARAM_INFO
	.align		4
.L_185:
        /*0018*/ 	.byte	0x04, 0x17
        /*001a*/ 	.short	(.L_187 - .L_186)
.L_186:
        /*001c*/ 	.word	0x00000000
        /*0020*/ 	.short	0x0004
        /*0022*/ 	.short	0x001c
        /*0024*/ 	.byte	0x00, 0xf0, 0x11, 0x00


	//----- nvinfo : EIATTR_KPARAM_INFO
	.align		4
.L_187:
        /*0028*/ 	.byte	0x04, 0x17
        /*002a*/ 	.short	(.L_189 - .L_188)
.L_188:
        /*002c*/ 	.word	0x00000000
        /*0030*/ 	.short	0x0003
        /*0032*/ 	.short	0x0018
        /*0034*/ 	.byte	0x00, 0xf0, 0x11, 0x00


	//----- nvinfo : EIATTR_KPARAM_INFO
	.align		4
.L_189:
        /*0038*/ 	.byte	0x04, 0x17
        /*003a*/ 	.short	(.L_191 - .L_190)
.L_190:
        /*003c*/ 	.word	0x00000000
        /*0040*/ 	.short	0x0002
        /*0042*/ 	.short	0x0010
        /*0044*/ 	.byte	0x00, 0xf0, 0x21, 0x00


	//----- nvinfo : EIATTR_KPARAM_INFO
	.align		4
.L_191:
        /*0048*/ 	.byte	0x04, 0x17
        /*004a*/ 	.short	(.L_193 - .L_192)
.L_192:
        /*004c*/ 	.word	0x00000000
        /*0050*/ 	.short	0x0001
        /*0052*/ 	.short	0x0008
        /*0054*/ 	.byte	0x00, 0xf5, 0x21, 0x00


	//----- nvinfo : EIATTR_KPARAM_INFO
	.align		4
.L_193:
        /*0058*/ 	.byte	0x04, 0x17
        /*005a*/ 	.short	(.L_195 - .L_194)
.L_194:
        /*005c*/ 	.word	0x00000000
        /*0060*/ 	.short	0x0000
        /*0062*/ 	.short	0x0000
        /*0064*/ 	.byte	0x00, 0xf5, 0x21, 0x00


	//----- nvinfo : EIATTR_SPARSE_MMA_MASK
	.align		4
.L_195:
        /*0068*/ 	.byte	0x03, 0x50
        /*006a*/ 	.short	0x0000


	//----- nvinfo : EIATTR_MAXREG_COUNT
	.align		4
        /*006c*/ 	.byte	0x03, 0x1b
        /*006e*/ 	.short	0x00ff


	//----- nvinfo : EIATTR_NUM_BARRIERS
	.align		4
        /*0070*/ 	.byte	0x02, 0x4c
        /*0072*/ 	.byte	0x01
	.zero		1


	//----- nvinfo : EIATTR_MERCURY_ISA_VERSION
	.align		4
        /*0074*/ 	.byte	0x03, 0x5f
        /*0076*/ 	.short	0x0101


	//----- nvinfo : EIATTR_VRC_CTA_INIT_COUNT
	.align		4
        /*0078*/ 	.byte	0x02, 0x4a
	.zero		1
	.zero		1


	//----- nvinfo : EIATTR_EXIT_INSTR_OFFSETS
	.align		4
        /*007c*/ 	.byte	0x04, 0x1c
        /*007e*/ 	.short	(.L_197 - .L_196)


	//   ....[0]....
.L_196:
        /*0080*/ 	.word	0x00000040


	//   ....[1]....
        /*0084*/ 	.word	0x00002ee0


	//----- nvinfo : EIATTR_MAX_THREADS
	.align		4
.L_197:
        /*0088*/ 	.byte	0x04, 0x05
        /*008a*/ 	.short	(.L_199 - .L_198)
.L_198:
        /*008c*/ 	.word	0x00000080
        /*0090*/ 	.word	0x00000001
        /*0094*/ 	.word	0x00000001


	//----- nvinfo : EIATTR_CRS_STACK_SIZE
	.align		4
.L_199:
        /*0098*/ 	.byte	0x04, 0x1e
        /*009a*/ 	.short	(.L_201 - .L_200)
.L_200:
        /*009c*/ 	.word	0x00000000


	//----- nvinfo : EIATTR_CBANK_PARAM_SIZE
	.align		4
.L_201:
        /*00a0*/ 	.byte	0x03, 0x19
        /*00a2*/ 	.short	0x0021


	//----- nvinfo : EIATTR_PARAM_CBANK
	.align		4
        /*00a4*/ 	.byte	0x04, 0x0a
        /*00a6*/ 	.short	(.L_203 - .L_202)
	.align		4
.L_202:
        /*00a8*/ 	.word	index@(.nv.constant0._ZN3cub18CUB_300001_SM_10006detail10radix_sort30DeviceRadixSortHistogramKernelINS1_5radix10policy_hubIiiyE10Policy1000ELNS0_9SortOrderE0EiyNS1_21identity_decomposer_tEEEvPT2_PKT1_SA_iiT3_)
        /*00ac*/ 	.short	0x0380
        /*00ae*/ 	.short	0x0021


	//----- nvinfo : EIATTR_SW_WAR
	.align		4
.L_203:
        /*00b0*/ 	.byte	0x04, 0x36
        /*00b2*/ 	.short	(.L_205 - .L_204)
.L_204:
        /*00b4*/ 	.word	0x00000008
.L_205:


//--------------------- .nv.info._ZN3cub18CUB_300001_SM_10006detail10radix_sort31DeviceRadixSortSingleTileKernelINS1_5radix10policy_hubIiiyE10Policy1000ELNS0_9SortOrderE0EiiyNS1_21identity_decomposer_tEEEvPKT1_PSA_PKT2_PSE_T3_iiT4_ --------------------------
	.section	.nv.info._ZN3cub18CUB_300001_SM_10006detail10radix_sort31DeviceRadixSortSingleTileKernelINS1_5radix10policy_hubIiiyE10Policy1000ELNS0_9SortOrderE0EiiyNS1_21identity_decomposer_tEEEvPKT1_PSA_PKT2_PSE_T3_iiT4_,"",@"SHT_CUDA_INFO"
	.sectionflags	@""
	.align	4


	//----- nvinfo : EIATTR_CUDA_API_VERSION
	.align		4
        /*0000*/ 	.byte	0x04, 0x37
        /*0002*/ 	.short	(.L_207 - .L_206)
.L_206:
        /*0004*/ 	.word	0x00000082


	//----- nvinfo : EIATTR_KPARAM_INFO
	.align		4
.L_207:
        /*0008*/ 	.byte	0x04, 0x17
        /*000a*/ 	.short	(.L_209 - .L_208)
.L_208:
        /*000c*/ 	.word	0x00000000
        /*0010*/ 	.short	0x0007
        /*0012*/ 	.short	0x0030
        /*0014*/ 	.byte	0x00, 0xf0, 0x05, 0x00


	//----- nvinfo : EIATTR_KPARAM_INFO
	.align		4
.L_209:
        /*0018*/ 	.byte	0x04, 0x17
        /*001a*/ 	.short	(.L_211 - .L_210)
.L_210:
        /*001c*/ 	.word	0x00000000
        /*0020*/ 	.short	0x0006
        /*0022*/ 	.short	0x002c
        /*0024*/ 	.byte	0x00, 0xf0, 0x11, 0x00


	//----- nvinfo : EIATTR_KPARAM_INFO
	.align		4
.L_211:
        /*0028*/ 	.byte	0x04, 0x17
        /*002a*/ 	.short	(.L_213 - .L_212)
.L_212:
        /*002c*/ 	.word	0x00000000
        /*0030*/ 	.short	0x0005
        /*0032*/ 	.short	0x0028
        /*0034*/ 	.byte	0x00, 0xf0, 0x11, 0x00


	//----- nvinfo : EIATTR_KPARAM_INFO
	.align		4
.L_213:
        /*0038*/ 	.byte	0x04, 0x17
        /*003a*/ 	.short	(.L_215 - .L_214)
.L_214:
        /*003c*/ 	.word	0x00000000
        /*0040*/ 	.short	0x0004
        /*0042*/ 	.short	0x0020
        /*0044*/ 	.byte	0x00, 0xf0, 0x21, 0x00


	//----- nvinfo : EIATTR_KPARAM_INFO
	.align		4
.L_215:
        /*0048*/ 	.byte	0x04, 0x17
        /*004a*/ 	.short	(.L_217 - .L_216)
.L_216:
        /*004c*/ 	.word	0x00000000
        /*0050*/ 	.short	0x0003
        /*0052*/ 	.short	0x0018
        /*0054*/ 	.byte	0x00, 0xf5, 0x21, 0x00


	//----- nvinfo : EIATTR_KPARAM_INFO
	.align		4
.L_217:
        /*0058*/ 	.byte	0x04, 0x17
        /*005a*/ 	.short	(.L_219 - .L_218)
.L_218:
        /*005c*/ 	.word	0x00000000
        /*0060*/ 	.short	0x0002
        /*0062*/ 	.short	0x0010
        /*0064*/ 	.byte	0x00, 0xf5, 0x21, 0x00


	//----- nvinfo : EIATTR_KPARAM_INFO
	.align		4
.L_219:
        /*0068*/ 	.byte	0x04, 0x17
        /*006a*/ 	.short	(.L_221 - .L_220)
.L_220:
        /*006c*/ 	.word	0x00000000
        /*0070*/ 	.short	0x0001
        /*0072*/ 	.short	0x0008
        /*0074*/ 	.byte	0x00, 0xf5, 0x21, 0x00


	//----- nvinfo : EIATTR_KPARAM_INFO
	.align		4
.L_221:
        /*0078*/ 	.byte	0x04, 0x17
        /*007a*/ 	.short	(.L_223 - .L_222)
.L_222:
        /*007c*/ 	.word	0x00000000
        /*0080*/ 	.short	0x0000
        /*0082*/ 	.short	0x0000
        /*0084*/ 	.byte	0x00, 0xf5, 0x21, 0x00


	//----- nvinfo : EIATTR_SPARSE_MMA_MASK
	.align		4
.L_223:
        /*0088*/ 	.byte	0x03, 0x50
        /*008a*/ 	.short	0x0000


	//----- nvinfo : EIATTR_MAXREG_COUNT
	.align		4
        /*008c*/ 	.byte	0x03, 0x1b
        /*008e*/ 	.short	0x00ff


	//----- nvinfo : EIATTR_NUM_BARRIERS
	.align		4
        /*0090*/ 	.byte	0x02, 0x4c
        /*0092*/ 	.byte	0x01
	.zero		1


	//----- nvinfo : EIATTR_MERCURY_ISA_VERSION
	.align		4
        /*0094*/ 	.byte	0x03, 0x5f
        /*0096*/ 	.short	0x0101


	//----- nvinfo : EIATTR_COOP_GROUP_MASK_REGIDS
	.align		4
        /*0098*/ 	.byte	0x04, 0x29
        /*009a*/ 	.short	(.L_225 - .L_224)


	//   ....[0]....
.L_224:
        /*009c*/ 	.word	0xffffffff


	//   ....[1]....
        /*00a0*/ 	.word	0xffffffff


	//   ....[2]....
        /*00a4*/ 	.word	0xffffffff


	//   ....[3]....
        /*00a8*/ 	.word	0xffffffff


	//   ....[4]....
        /*00ac*/ 	.word	0xffffffff


	//----- nvinfo : EIATTR_COOP_GROUP_INSTR_OFFSETS
	.align		4
.L_225:
        /*00b0*/ 	.byte	0x04, 0x28
        /*00b2*/ 	.short	(.L_227 - .L_226)


	//   ....[0]....
.L_226:
        /*00b4*/ 	.word	0x00001e20


	//   ....[1]....
        /*00b8*/ 	.word	0x00001e40


	//   ....[2]....
        /*00bc*/ 	.word	0x00001e60


	//   ....[3]....
        /*00c0*/ 	.word	0x00001e80


	//   ....[4]....
        /*00c4*/ 	.word	0x00001ea0


	//----- nvinfo : EIATTR_VRC_CTA_INIT_COUNT
	.align		4
.L_227:
        /*00c8*/ 	.byte	0x02, 0x4a
	.zero		1
	.zero		1


	//----- nvinfo : EIATTR_EXIT_INSTR_OFFSETS
	.align		4
        /*00cc*/ 	.byte	0x04, 0x1c
        /*00ce*/ 	.short	(.L_229 - .L_228)


	//   ....[0]....
.L_228:
        /*00d0*/ 	.word	0x00003bf0


	//   ....[1]....
        /*00d4*/ 	.word	0x00003c40


	//----- nvinfo : EIATTR_MAX_THREADS
	.align		4
.L_229:
        /*00d8*/ 	.byte	0x04, 0x05
        /*00da*/ 	.short	(.L_231 - .L_230)
.L_230:
        /*00dc*/ 	.word	0x00000100
        /*00e0*/ 	.word	0x00000001
        /*00e4*/ 	.word	0x00000001


	//----- nvinfo : EIATTR_CBANK_PARAM_SIZE
	.align		4
.L_231:
        /*00e8*/ 	.byte	0x03, 0x19
        /*00ea*/ 	.short	0x0031


	//----- nvinfo : EIATTR_PARAM_CBANK
	.align		4
        /*00ec*/ 	.byte	0x04, 0x0a
        /*00ee*/ 	.short	(.L_233 - .L_232)
	.align		4
.L_232:
        /*00f0*/ 	.word	index@(.nv.constant0._ZN3cub18CUB_300001_SM_10006detail10radix_sort31DeviceRadixSortSingleTileKernelINS1_5radix10policy_hubIiiyE10Policy1000ELNS0_9SortOrderE0EiiyNS1_21identity_decomposer_tEEEvPKT1_PSA_PKT2_PSE_T3_iiT4_)
        /*00f4*/ 	.short	0x0380
        /*00f6*/ 	.short	0x0031


	//----- nvinfo : EIATTR_SW_WAR
	.align		4
.L_233:
        /*00f8*/ 	.byte	0x04, 0x36
        /*00fa*/ 	.short	(.L_235 - .L_234)
.L_234:
        /*00fc*/ 	.word	0x00000008
.L_235:


//--------------------- .nv.info._ZN3cub18CUB_300001_SM_10006detail8for_each13static_kernelINS2_12policy_hub_t12policy_500_tElN6thrust24THRUST_300001_SM_1000_NS8cuda_cub10__tabulate7functorINS7_6detail15normal_iteratorINS7_10device_ptrIiEEEENS7_6system6detail7generic6detail22compute_sequence_valueIivEElEEEEvT0_T1_ --------------------------
	.section	.nv.info._ZN3cub18CUB_300001_SM_10006detail8for_each13static_kernelINS2_12policy_hub_t12policy_500_tElN6thrust24THRUST_300001_SM_1000_NS8cuda_cub10__tabulate7functorINS7_6detail15normal_iteratorINS7_10device_ptrIiEEEENS7_6system6detail7generic6detail22compute_sequence_valueIivEElEEEEvT0_T1_,"",@"SHT_CUDA_INFO"
	.sectionflags	@""
	.align	4


	//----- nvinfo : EIATTR_CUDA_API_VERSION
	.align		4
        /*0000*/ 	.byte	0x04, 0x37
        /*0002*/ 	.short	(.L_237 - .L_236)
.L_236:
        /*0004*/ 	.word	0x00000082


	//----- nvinfo : EIATTR_KPARAM_INFO
	.align		4
.L_237:
        /*0008*/ 	.byte	0x04, 0x17
        /*000a*/ 	.short	(.L_239 - .L_238)
.L_238:
        /*000c*/ 	.word	0x00000000
        /*0010*/ 	.short	0x0001
        /*0012*/ 	.short	0x0008
        /*0014*/ 	.byte	0x00, 0xf0, 0x41, 0x00


	//----- nvinfo : EIATTR_KPARAM_INFO
	.align		4
.L_239:
        /*0018*/ 	.byte	0x04, 0x17
        /*001a*/ 	.short	(.L_241 - .L_240)
.L_240:
        /*001c*/ 	.word	0x00000000
        /*0020*/ 	.short	0x0000
        /*0022*/ 	.short	0x0000
        /*0024*/ 	.byte	0x00, 0xf0, 0x21, 0x00


	//----- nvinfo : EIATTR_SPARSE_MMA_MASK
	.align		4
.L_241:
        /*0028*/ 	.byte	0x03, 0x50
        /*002a*/ 	.short	0x0000


	//----- nvinfo : EIATTR_MAXREG_COUNT
	.align		4
        /*002c*/ 	.byte	0x03, 0x1b
        /*002e*/ 	.short	0x00ff


	//----- nvinfo : EIATTR_MERCURY_ISA_VERSION
	.align		4
        /*0030*/ 	.byte	0x03, 0x5f
        /*0032*/ 	.short	0x0101


	//----- nvinfo : EIATTR_VRC_CTA_INIT_COUNT
	.align		4
        /*0034*/ 	.byte	0x02, 0x4a
	.zero		1
	.zero		1


	//----- nvinfo : EIATTR_EXIT_INSTR_OFFSETS
	.align		4
        /*0038*/ 	.byte	0x04, 0x1c
        /*003a*/ 	.short	(.L_243 - .L_242)


	//   ....[0]....
.L_242:
        /*003c*/ 	.word	0x00000160


	//   ....[1]....
        /*0040*/ 	.word	0x000002b0


	//   ....[2]....
        /*0044*/ 	.word	0x00000340


	//----- nvinfo : EIATTR_MAX_THREADS
	.align		4
.L_243:
        /*0048*/ 	.byte	0x04, 0x05
        /*004a*/ 	.short	(.L_245 - .L_244)
.L_244:
        /*004c*/ 	.word	0x00000100
        /*0050*/ 	.word	0x00000001
        /*0054*/ 	.word	0x00000001


	//----- nvinfo : EIATTR_CRS_STACK_SIZE
	.align		4
.L_245:
        /*0058*/ 	.byte	0x04, 0x1e
        /*005a*/ 	.short	(.L_247 - .L_246)
.L_246:
        /*005c*/ 	.word	0x00000000


	//----- nvinfo : EIATTR_CBANK_PARAM_SIZE
	.align		4
.L_247:
        /*0060*/ 	.byte	0x03, 0x19
        /*0062*/ 	.short	0x0018


	//----- nvinfo : EIATTR_PARAM_CBANK
	.align		4
        /*0064*/ 	.byte	0x04, 0x0a
        /*0066*/ 	.short	(.L_249 - .L_248)
	.align		4
.L_248:
        /*0068*/ 	.word	index@(.nv.constant0._ZN3cub18CUB_300001_SM_10006detail8for_each13static_kernelINS2_12policy_hub_t12policy_500_tElN6thrust24THRUST_300001_SM_1000_NS8cuda_cub10__tabulate7functorINS7_6detail15normal_iteratorINS7_10device_ptrIiEEEENS7_6system6detail7generic6detail22compute_sequence_valueIivEElEEEEvT0_T1_)
        /*006c*/ 	.short	0x0380
        /*006e*/ 	.short	0x0018


	//----- nvinfo : EIATTR_SW_WAR
	.align		4
.L_249:
        /*0070*/ 	.byte	0x04, 0x36
        /*0072*/ 	.short	(.L_251 - .L_250)
.L_250:
        /*0074*/ 	.word	0x00000008
.L_251:


//--------------------- .nv.info._ZN3cub18CUB_300001_SM_10006detail8for_each13static_kernelINS2_12policy_hub_t12policy_500_tEmN6thrust24THRUST_300001_SM_1000_NS8cuda_cub20__uninitialized_fill7functorINS7_10device_ptrIiEEiEEEEvT0_T1_ --------------------------
	.section	.nv.info._ZN3cub18CUB_300001_SM_10006detail8for_each13static_kernelINS2_12policy_hub_t12policy_500_tEmN6thrust24THRUST_300001_SM_1000_NS8cuda_cub20__uninitialized_fill7functorINS7_10device_ptrIiEEiEEEEvT0_T1_,"",@"SHT_CUDA_INFO"
	.sectionflags	@""
	.align	4


	//----- nvinfo : EIATTR_CUDA_API_VERSION
	.align		4
        /*0000*/ 	.byte	0x04, 0x37
        /*0002*/ 	.short	(.L_253 - .L_252)
.L_252:
        /*0004*/ 	.word	0x00000082


	//----- nvinfo : EIATTR_KPARAM_INFO
	.align		4
.L_253:
        /*0008*/ 	.byte	0x04, 0x17
        /*000a*/ 	.short	(.L_255 - .L_254)
.L_254:
        /*000c*/ 	.word	0x00000000
        /*0010*/ 	.short	0x0001
        /*0012*/ 	.short	0x0008
        /*0014*/ 	.byte	0x00, 0xf0, 0x41, 0x00


	//----- nvinfo : EIATTR_KPARAM_INFO
	.align		4
.L_255:
        /*0018*/ 	.byte	0x04, 0x17
        /*001a*/ 	.short	(.L_257 - .L_256)
.L_256:
        /*001c*/ 	.word	0x00000000
        /*0020*/ 	.short	0x0000
        /*0022*/ 	.short	0x0000
        /*0024*/ 	.byte	0x00, 0xf0, 0x21, 0x00


	//----- nvinfo : EIATTR_SPARSE_MMA_MASK
	.align		4
.L_257:
        /*0028*/ 	.byte	0x03, 0x50
        /*002a*/ 	.short	0x0000


	//----- nvinfo : EIATTR_MAXREG_COUNT
	.align		4
        /*002c*/ 	.byte	0x03, 0x1b
        /*002e*/ 	.short	0x00ff


	//----- nvinfo : EIATTR_MERCURY_ISA_VERSION
	.align		4
        /*0030*/ 	.byte	0x03, 0x5f
        /*0032*/ 	.short	0x0101


	//----- nvinfo : EIATTR_VRC_CTA_INIT_COUNT
	.align		4
        /*0034*/ 	.byte	0x02, 0x4a
	.zero		1
	.zero		1


	//----- nvinfo : EIATTR_EXIT_INSTR_OFFSETS
	.align		4
        /*0038*/ 	.byte	0x04, 0x1c
        /*003a*/ 	.short	(.L_259 - .L_258)


	//   ....[0]....
.L_258:
        /*003c*/ 	.word	0x00000130


	//   ....[1]....
        /*0040*/ 	.word	0x00000230


	//   ....[2]....
        /*0044*/ 	.word	0x00000260


	//----- nvinfo : EIATTR_MAX_THREADS
	.align		4
.L_259:
        /*0048*/ 	.byte	0x04, 0x05
        /*004a*/ 	.short	(.L_261 - .L_260)
.L_260:
        /*004c*/ 	.word	0x00000100
        /*0050*/ 	.word	0x00000001
        /*0054*/ 	.word	0x00000001


	//----- nvinfo : EIATTR_CBANK_PARAM_SIZE
	.align		4
.L_261:
        /*0058*/ 	.byte	0x03, 0x19
        /*005a*/ 	.short	0x0018


	//----- nvinfo : EIATTR_PARAM_CBANK
	.align		4
        /*005c*/ 	.byte	0x04, 0x0a
        /*005e*/ 	.short	(.L_263 - .L_262)
	.align		4
.L_262:
        /*0060*/ 	.word	index@(.nv.constant0._ZN3cub18CUB_300001_SM_10006detail8for_each13static_kernelINS2_12policy_hub_t12policy_500_tEmN6thrust24THRUST_300001_SM_1000_NS8cuda_cub20__uninitialized_fill7functorINS7_10device_ptrIiEEiEEEEvT0_T1_)
        /*0064*/ 	.short	0x0380
        /*0066*/ 	.short	0x0018


	//----- nvinfo : EIATTR_SW_WAR
	.align		4
.L_263:
        /*0068*/ 	.byte	0x04, 0x36
        /*006a*/ 	.short	(.L_265 - .L_264)
.L_264:
        /*006c*/ 	.word	0x00000008
.L_265:


//--------------------- .nv.info._ZN3cub18CUB_300001_SM_10006detail11EmptyKernelIvEEvv --------------------------
	.section	.nv.info._ZN3cub18CUB_300001_SM_10006detail11EmptyKernelIvEEvv,"",@"SHT_CUDA_INFO"
	.sectionflags	@""
	.align	4


	//----- nvinfo : EIATTR_CUDA_API_VERSION
	.align		4
        /*0000*/ 	.byte	0x04, 0x37
        /*0002*/ 	.short	(.L_267 - .L_266)
.L_266:
        /*0004*/ 	.word	0x00000082


	//----- nvinfo : EIATTR_SPARSE_MMA_MASK
	.align		4
.L_267:
        /*0008*/ 	.byte	0x03, 0x50
        /*000a*/ 	.short	0x0000


	//----- nvinfo : EIATTR_MAXREG_COUNT
	.align		4
        /*000c*/ 	.byte	0x03, 0x1b
        /*000e*/ 	.short	0x00ff


	//----- nvinfo : EIATTR_MERCURY_ISA_VERSION
	.align		4
        /*0010*/ 	.byte	0x03, 0x5f
        /*0012*/ 	.short	0x0101


	//----- nvinfo : EIATTR_VRC_CTA_INIT_COUNT
	.align		4
        /*0014*/ 	.byte	0x02, 0x4a
	.zero		1
	.zero		1


	//----- nvinfo : EIATTR_EXIT_INSTR_OFFSETS
	.align		4
        /*0018*/ 	.byte	0x04, 0x1c
        /*001a*/ 	.short	(.L_269 - .L_268)


	//   ....[0]....
.L_268:
        /*001c*/ 	.word	0x00000010


	//----- nvinfo : EIATTR_SW_WAR
	.align		4
.L_269:
        /*0020*/ 	.byte	0x04, 0x36
        /*0022*/ 	.short	(.L_271 - .L_270)
.L_270:
        /*0024*/ 	.word	0x00000008
.L_271:


//--------------------- .nv.info._Z10copyElitesPKiPiS0_ii --------------------------
	.section	.nv.info._Z10copyElitesPKiPiS0_ii,"",@"SHT_CUDA_INFO"
	.sectionflags	@""
	.align	4


	//----- nvinfo : EIATTR_CUDA_API_VERSION
	.align		4
        /*0000*/ 	.byte	0x04, 0x37
        /*0002*/ 	.short	(.L_273 - .L_272)
.L_272:
        /*0004*/ 	.word	0x00000082


	//----- nvinfo : EIATTR_KPARAM_INFO
	.align		4
.L_273:
        /*0008*/ 	.byte	0x04, 0x17
        /*000a*/ 	.short	(.L_275 - .L_274)
.L_274:
        /*000c*/ 	.word	0x00000000
        /*0010*/ 	.short	0x0004
        /*0012*/ 	.short	0x001c
        /*0014*/ 	.byte	0x00, 0xf0, 0x11, 0x00


	//----- nvinfo : EIATTR_KPARAM_INFO
	.align		4
.L_275:
        /*0018*/ 	.byte	0x04, 0x17
        /*001a*/ 	.short	(.L_277 - .L_276)
.L_276:
        /*001c*/ 	.word	0x00000000
        /*0020*/ 	.short	0x0003
        /*0022*/ 	.short	0x0018
        /*0024*/ 	.byte	0x00, 0xf0, 0x11, 0x00


	//----- nvinfo : EIATTR_KPARAM_INFO
	.align		4
.L_277:
        /*0028*/ 	.byte	0x04, 0x17
        /*002a*/ 	.short	(.L_279 - .L_278)
.L_278:
        /*002c*/ 	.word	0x00000000
        /*0030*/ 	.short	0x0002
        /*0032*/ 	.short	0x0010
        /*0034*/ 	.byte	0x00, 0xf5, 0x21, 0x00


	//----- nvinfo : EIATTR_KPARAM_INFO
	.align		4
.L_279:
        /*0038*/ 	.byte	0x04, 0x17
        /*003a*/ 	.short	(.L_281 - .L_280)
.L_280:
        /*003c*/ 	.word	0x00000000
        /*0040*/ 	.short	0x0001
        /*0042*/ 	.short	0x0008
        /*0044*/ 	.byte	0x00, 0xf5, 0x21, 0x00


	//----- nvinfo : EIATTR_KPARAM_INFO
	.align		4
.L_281:
        /*0048*/ 	.byte	0x04, 0x17
        /*004a*/ 	.short	(.L_283 - .L_282)
.L_282:
        /*004c*/ 	.word	0x00000000
        /*0050*/ 	.short	0x0000
        /*0052*/ 	.short	0x0000
        /*0054*/ 	.byte	0x00, 0xf5, 0x21, 0x00


	//----- nvinfo : EIATTR_SPARSE_MMA_MASK
	.align		4
.L_283:
        /*0058*/ 	.byte	0x03, 0x50
        /*005a*/ 	.short	0x0000


	//----- nvinfo : EIATTR_MAXREG_COUNT
	.align		4
        /*005c*/ 	.byte	0x03, 0x1b
        /*005e*/ 	.short	0x00ff


	//----- nvinfo : EIATTR_MERCURY_ISA_VERSION
	.align		4
        /*0060*/ 	.byte	0x03, 0x5f
        /*0062*/ 	.short	0x0101


	//----- nvinfo : EIATTR_VRC_CTA_INIT_COUNT
	.align		4
        /*0064*/ 	.byte	0x02, 0x4a
	.zero		1
	.zero		1


	//----- nvinfo : EIATTR_EXIT_INSTR_OFFSETS
	.align		4
        /*0068*/ 	.byte	0x04, 0x1c
        /*006a*/ 	.short	(.L_285 - .L_284)


	//   ....[0]....
.L_284:
        /*006c*/ 	.word	0x00000070


	//   ....[1]....
        /*0070*/ 	.word	0x000000a0


	//   ....[2]....
        /*0074*/ 	.word	0x000004c0


	//   ....[3]....
        /*0078*/ 	.word	0x000006b0


	//   ....[4]....
        /*007c*/ 	.word	0x00000820


	//   ....[5]....
        /*0080*/ 	.word	0x000009a0


	//----- nvinfo : EIATTR_CBANK_PARAM_SIZE
	.align		4
.L_285:
        /*0084*/ 	.byte	0x03, 0x19
        /*0086*/ 	.short	0x0020


	//----- nvinfo : EIATTR_PARAM_CBANK
	.align		4
        /*0088*/ 	.byte	0x04, 0x0a
        /*008a*/ 	.short	(.L_287 - .L_286)
	.align		4
.L_286:
        /*008c*/ 	.word	index@(.nv.constant0._Z10copyElitesPKiPiS0_ii)
        /*0090*/ 	.short	0x0380
        /*0092*/ 	.short	0x0020


	//----- nvinfo : EIATTR_SW_WAR
	.align		4
.L_287:
        /*0094*/ 	.byte	0x04, 0x36
        /*0096*/ 	.short	(.L_289 - .L_288)
.L_288:
        /*0098*/ 	.word	0x00000008
.L_289:


//--------------------- .nv.info._Z8gpuBreedPKiPiS0_iiiP17curandStateXORWOW --------------------------
	.section	.nv.info._Z8gpuBreedPKiPiS0_iiiP17curandStateXORWOW,"",@"SHT_CUDA_INFO"
	.sectionflags	@""
	.align	4


	//----- nvinfo : EIATTR_CUDA_API_VERSION
	.align		4
        /*0000*/ 	.byte	0x04, 0x37
        /*0002*/ 	.short	(.L_291 - .L_290)
.L_290:
        /*0004*/ 	.word	0x00000082


	//----- nvinfo : EIATTR_KPARAM_INFO
	.align		4
.L_291:
        /*0008*/ 	.byte	0x04, 0x17
        /*000a*/ 	.short	(.L_293 - .L_292)
.L_292:
        /*000c*/ 	.word	0x00000000
        /*0010*/ 	.short	0x0006
        /*0012*/ 	.short	0x0028
        /*0014*/ 	.byte	0x00, 0xf5, 0x21, 0x00


	//----- nvinfo : EIATTR_KPARAM_INFO
	.align		4
.L_293:
        /*0018*/ 	.byte	0x04, 0x17
        /*001a*/ 	.short	(.L_295 - .L_294)
.L_294:
        /*001c*/ 	.word	0x00000000
        /*0020*/ 	.short	0x0005
        /*0022*/ 	.short	0x0020
        /*0024*/ 	.byte	0x00, 0xf0, 0x11, 0x00


	//----- nvinfo : EIATTR_KPARAM_INFO
	.align		4
.L_295:
        /*0028*/ 	.byte	0x04, 0x17
        /*002a*/ 	.short	(.L_297 - .L_296)
.L_296:
        /*002c*/ 	.word	0x00000000
        /*0030*/ 	.short	0x0004
        /*0032*/ 	.short	0x001c
        /*0034*/ 	.byte	0x00, 0xf0, 0x11, 0x00


	//----- nvinfo : EIATTR_KPARAM_INFO
	.align		4
.L_297:
        /*0038*/ 	.byte	0x04, 0x17
        /*003a*/ 	.short	(.L_299 - .L_298)
.L_298:
        /*003c*/ 	.word	0x00000000
        /*0040*/ 	.short	0x0003
        /*0042*/ 	.short	0x0018
        /*0044*/ 	.byte	0x00, 0xf0, 0x11, 0x00


	//----- nvinfo : EIATTR_KPARAM_INFO
	.align		4
.L_299:
        /*0048*/ 	.byte	0x04, 0x17
        /*004a*/ 	.short	(.L_301 - .L_300)
.L_300:
        /*004c*/ 	.word	0x00000000
        /*0050*/ 	.short	0x0002
        /*0052*/ 	.short	0x0010
        /*0054*/ 	.byte	0x00, 0xf5, 0x21, 0x00


	//----- nvinfo : EIATTR_KPARAM_INFO
	.align		4
.L_301:
        /*0058*/ 	.byte	0x04, 0x17
        /*005a*/ 	.short	(.L_303 - .L_302)
.L_302:
        /*005c*/ 	.word	0x00000000
        /*0060*/ 	.short	0x0001
        /*0062*/ 	.short	0x0008
        /*0064*/ 	.byte	0x00, 0xf5, 0x21, 0x00


	//----- nvinfo : EIATTR_KPARAM_INFO
	.align		4
.L_303:
        /*0068*/ 	.byte	0x04, 0x17
        /*006a*/ 	.short	(.L_305 - .L_304)
.L_304:
        /*006c*/ 	.word	0x00000000
        /*0070*/ 	.short	0x0000
        /*0072*/ 	.short	0x0000
        /*0074*/ 	.byte	0x00, 0xf5, 0x21, 0x00


	//----- nvinfo : EIATTR_SPARSE_MMA_MASK
	.align		4
.L_305:
        /*0078*/ 	.byte	0x03, 0x50
        /*007a*/ 	.short	0x0000


	//----- nvinfo : EIATTR_MAXREG_COUNT
	.align		4
        /*007c*/ 	.byte	0x03, 0x1b
        /*007e*/ 	.short	0x00ff


	//----- nvinfo : EIATTR_MERCURY_ISA_VERSION
	.align		4
        /*0080*/ 	.byte	0x03, 0x5f
        /*0082*/ 	.short	0x0101


	//----- nvinfo : EIATTR_VRC_CTA_INIT_COUNT
	.align		4
        /*0084*/ 	.byte	0x02, 0x4a
	.zero		1
	.zero		1


	//----- nvinfo : EIATTR_EXIT_INSTR_OFFSETS
	.align		4
        /*0088*/ 	.byte	0x04, 0x1c
        /*008a*/ 	.short	(.L_307 - .L_306)


	//   ....[0]....
.L_306:
        /*008c*/ 	.word	0x000000a0


	//   ....[1]....
        /*0090*/ 	.word	0x00000630


	//   ....[2]....
        /*0094*/ 	.word	0x00005d20


	//----- nvinfo : EIATTR_CRS_STACK_SIZE
	.align		4
.L_307:
        /*0098*/ 	.byte	0x04, 0x1e
        /*009a*/ 	.short	(.L_309 - .L_308)
.L_308:
        /*009c*/ 	.word	0x00000000


	//----- nvinfo : EIATTR_CBANK_PARAM_SIZE
	.align		4
.L_309:
        /*00a0*/ 	.byte	0x03, 0x19
        /*00a2*/ 	.short	0x0030


	//----- nvinfo : EIATTR_PARAM_CBANK
	.align		4
        /*00a4*/ 	.byte	0x04, 0x0a
        /*00a6*/ 	.short	(.L_311 - .L_310)
	.align		4
.L_310:
        /*00a8*/ 	.word	index@(.nv.constant0._Z8gpuBreedPKiPiS0_iiiP17curandStateXORWOW)
        /*00ac*/ 	.short	0x0380
        /*00ae*/ 	.short	0x0030


	//----- nvinfo : EIATTR_SW_WAR
	.align		4
.L_311:
        /*00b0*/ 	.byte	0x04, 0x36
        /*00b2*/ 	.short	(.L_313 - .L_312)
.L_312:
        /*00b4*/ 	.word	0x00000008
.L_313:


//--------------------- .nv.info._Z7gpu2OptPiPKiS1_ii --------------------------
	.section	.nv.info._Z7gpu2OptPiPKiS1_ii,"",@"SHT_CUDA_INFO"
	.sectionflags	@""
	.align	4


	//----- nvinfo : EIATTR_CUDA_API_VERSION
	.align		4
        /*0000*/ 	.byte	0x04, 0x37
        /*0002*/ 	.short	(.L_315 - .L_314)
.L_314:
        /*0004*/ 	.word	0x00000082


	//----- nvinfo : EIATTR_KPARAM_INFO
	.align		4
.L_315:
        /*0008*/ 	.byte	0x04, 0x17
        /*000a*/ 	.short	(.L_317 - .L_316)
.L_316:
        /*000c*/ 	.word	0x00000000
        /*0010*/ 	.short	0x0004
        /*0012*/ 	.short	0x001c
        /*0014*/ 	.byte	0x00, 0xf0, 0x11, 0x00


	//----- nvinfo : EIATTR_KPARAM_INFO
	.align		4
.L_317:
        /*0018*/ 	.byte	0x04, 0x17
        /*001a*/ 	.short	(.L_319 - .L_318)
.L_318:
        /*001c*/ 	.word	0x00000000
        /*0020*/ 	.short	0x0003
        /*0022*/ 	.short	0x0018
        /*0024*/ 	.byte	0x00, 0xf0, 0x11, 0x00


	//----- nvinfo : EIATTR_KPARAM_INFO
	.align		4
.L_319:
        /*0028*/ 	.byte	0x04, 0x17
        /*002a*/ 	.short	(.L_321 - .L_320)
.L_320:
        /*002c*/ 	.word	0x00000000
        /*0030*/ 	.short	0x0002
        /*0032*/ 	.short	0x0010
        /*0034*/ 	.byte	0x00, 0xf5, 0x21, 0x00


	//----- nvinfo : EIATTR_KPARAM_INFO
	.align		4
.L_321:
        /*0038*/ 	.byte	0x04, 0x17
        /*003a*/ 	.short	(.L_323 - .L_322)
.L_322:
        /*003c*/ 	.word	0x00000000
        /*0040*/ 	.short	0x0001
        /*0042*/ 	.short	0x0008
        /*0044*/ 	.byte	0x00, 0xf5, 0x21, 0x00


	//----- nvinfo : EIATTR_KPARAM_INFO
	.align		4
.L_323:
        /*0048*/ 	.byte	0x04, 0x17
        /*004a*/ 	.short	(.L_325 - .L_324)
.L_324:
        /*004c*/ 	.word	0x00000000
        /*0050*/ 	.short	0x0000
        /*0052*/ 	.short	0x0000
        /*0054*/ 	.byte	0x00, 0xf5, 0x21, 0x00


	//----- nvinfo : EIATTR_SPARSE_MMA_MASK
	.align		4
.L_325:
        /*0058*/ 	.byte	0x03, 0x50
        /*005a*/ 	.short	0x0000


	//----- nvinfo : EIATTR_MAXREG_COUNT
	.align		4
        /*005c*/ 	.byte	0x03, 0x1b
        /*005e*/ 	.short	0x00ff


	//----- nvinfo : EIATTR_MERCURY_ISA_VERSION
	.align		4
        /*0060*/ 	.byte	0x03, 0x5f
        /*0062*/ 	.short	0x0101


	//----- nvinfo : EIATTR_VRC_CTA_INIT_COUNT
	.align		4
        /*0064*/ 	.byte	0x02, 0x4a
	.zero		1
	.zero		1


	//----- nvinfo : EIATTR_EXIT_INSTR_OFFSETS
	.align		4
        /*0068*/ 	.byte	0x04, 0x1c
        /*006a*/ 	.short	(.L_327 - .L_326)


	//   ....[0]....
.L_326:
        /*006c*/ 	.word	0x00000040


	//   ....[1]....
        /*0070*/ 	.word	0x00000080


	//   ....[2]....
        /*0074*/ 	.word	0x000010b0


	//----- nvinfo : EIATTR_CBANK_PARAM_SIZE
	.align		4
.L_327:
        /*0078*/ 	.byte	0x03, 0x19
        /*007a*/ 	.short	0x0020


	//----- nvinfo : EIATTR_PARAM_CBANK
	.align		4
        /*007c*/ 	.byte	0x04, 0x0a
        /*007e*/ 	.short	(.L_329 - .L_328)
	.align		4
.L_328:
        /*0080*/ 	.word	index@(.nv.constant0._Z7gpu2OptPiPKiS1_ii)
        /*0084*/ 	.short	0x0380
        /*0086*/ 	.short	0x0020


	//----- nvinfo : EIATTR_SW_WAR
	.align		4
.L_329:
        /*0088*/ 	.byte	0x04, 0x36
        /*008a*/ 	.short	(.L_331 - .L_330)
.L_330:
        /*008c*/ 	.word	0x00000008
.L_331:


//--------------------- .nv.info._Z10gpuFitnessPKiS0_Piii --------------------------
	.section	.nv.info._Z10gpuFitnessPKiS0_Piii,"",@"SHT_CUDA_INFO"
	.sectionflags	@""
	.align	4


	//----- nvinfo : EIATTR_CUDA_API_VERSION
	.align		4
        /*0000*/ 	.byte	0x04, 0x37
        /*0002*/ 	.short	(.L_333 - .L_332)
.L_332:
        /*0004*/ 	.word	0x00000082


	//----- nvinfo : EIATTR_KPARAM_INFO
	.align		4
.L_333:
        /*0008*/ 	.byte	0x04, 0x17
        /*000a*/ 	.short	(.L_335 - .L_334)
.L_334:
        /*000c*/ 	.word	0x00000000
        /*0010*/ 	.short	0x0004
        /*0012*/ 	.short	0x001c
        /*0014*/ 	.byte	0x00, 0xf0, 0x11, 0x00


	//----- nvinfo : EIATTR_KPARAM_INFO
	.align		4
.L_335:
        /*0018*/ 	.byte	0x04, 0x17
        /*001a*/ 	.short	(.L_337 - .L_336)
.L_336:
        /*001c*/ 	.word	0x00000000
        /*0020*/ 	.short	0x0003
        /*0022*/ 	.short	0x0018
        /*0024*/ 	.byte	0x00, 0xf0, 0x11, 0x00


	//----- nvinfo : EIATTR_KPARAM_INFO
	.align		4
.L_337:
        /*0028*/ 	.byte	0x04, 0x17
        /*002a*/ 	.short	(.L_339 - .L_338)
.L_338:
        /*002c*/ 	.word	0x00000000
        /*0030*/ 	.short	0x0002
        /*0032*/ 	.short	0x0010
        /*0034*/ 	.byte	0x00, 0xf5, 0x21, 0x00


	//----- nvinfo : EIATTR_KPARAM_INFO
	.align		4
.L_339:
        /*0038*/ 	.byte	0x04, 0x17
        /*003a*/ 	.short	(.L_341 - .L_340)
.L_340:
        /*003c*/ 	.word	0x00000000
        /*0040*/ 	.short	0x0001
        /*0042*/ 	.short	0x0008
        /*0044*/ 	.byte	0x00, 0xf5, 0x21, 0x00


	//----- nvinfo : EIATTR_KPARAM_INFO
	.align		4
.L_341:
        /*0048*/ 	.byte	0x04, 0x17
        /*004a*/ 	.short	(.L_343 - .L_342)
.L_342:
        /*004c*/ 	.word	0x00000000
        /*0050*/ 	.short	0x0000
        /*0052*/ 	.short	0x0000
        /*0054*/ 	.byte	0x00, 0xf5, 0x21, 0x00


	//----- nvinfo : EIATTR_SPARSE_MMA_MASK
	.align		4
.L_343:
        /*0058*/ 	.byte	0x03, 0x50
        /*005a*/ 	.short	0x0000


	//----- nvinfo : EIATTR_MAXREG_COUNT
	.align		4
        /*005c*/ 	.byte	0x03, 0x1b
        /*005e*/ 	.short	0x00ff


	//----- nvinfo : EIATTR_MERCURY_ISA_VERSION
	.align		4
        /*0060*/ 	.byte	0x03, 0x5f
        /*0062*/ 	.short	0x0101


	//----- nvinfo : EIATTR_VRC_CTA_INIT_COUNT
	.align		4
        /*0064*/ 	.byte	0x02, 0x4a
	.zero		1
	.zero		1


	//----- nvinfo : EIATTR_EXIT_INSTR_OFFSETS
	.align		4
        /*0068*/ 	.byte	0x04, 0x1c
        /*006a*/ 	.short	(.L_345 - .L_344)


	//   ....[0]....
.L_344:
        /*006c*/ 	.word	0x00000070


	//   ....[1]....
        /*0070*/ 	.word	0x00000920


	//----- nvinfo : EIATTR_CBANK_PARAM_SIZE
	.align		4
.L_345:
        /*0074*/ 	.byte	0x03, 0x19
        /*0076*/ 	.short	0x0020


	//----- nvinfo : EIATTR_PARAM_CBANK
	.align		4
        /*0078*/ 	.byte	0x04, 0x0a
        /*007a*/ 	.short	(.L_347 - .L_346)
	.align		4
.L_346:
        /*007c*/ 	.word	index@(.nv.constant0._Z10gpuFitnessPKiS0_Piii)
        /*0080*/ 	.short	0x0380
        /*0082*/ 	.short	0x0020


	//----- nvinfo : EIATTR_SW_WAR
	.align		4
.L_347:
        /*0084*/ 	.byte	0x04, 0x36
        /*0086*/ 	.short	(.L_349 - .L_348)
.L_348:
        /*0088*/ 	.word	0x00000008
.L_349:


//--------------------- .nv.info._Z7initRNGP17curandStateXORWOWim --------------------------
	.section	.nv.info._Z7initRNGP17curandStateXORWOWim,"",@"SHT_CUDA_INFO"
	.sectionflags	@""
	.align	4


	//----- nvinfo : EIATTR_CUDA_API_VERSION
	.align		4
        /*0000*/ 	.byte	0x04, 0x37
        /*0002*/ 	.short	(.L_351 - .L_350)
.L_350:
        /*0004*/ 	.word	0x00000082


	//----- nvinfo : EIATTR_KPARAM_INFO
	.align		4
.L_351:
        /*0008*/ 	.byte	0x04, 0x17
        /*000a*/ 	.short	(.L_353 - .L_352)
.L_352:
        /*000c*/ 	.word	0x00000000
        /*0010*/ 	.short	0x0002
        /*0012*/ 	.short	0x0010
        /*0014*/ 	.byte	0x00, 0xf0, 0x21, 0x00


	//----- nvinfo : EIATTR_KPARAM_INFO
	.align		4
.L_353:
        /*0018*/ 	.byte	0x04, 0x17
        /*001a*/ 	.short	(.L_355 - .L_354)
.L_354:
        /*001c*/ 	.word	0x00000000
        /*0020*/ 	.short	0x0001
        /*0022*/ 	.short	0x0008
        /*0024*/ 	.byte	0x00, 0xf0, 0x11, 0x00


	//----- nvinfo : EIATTR_KPARAM_INFO
	.align		4
.L_355:
        /*0028*/ 	.byte	0x04, 0x17
        /*002a*/ 	.short	(.L_357 - .L_356)
.L_356:
        /*002c*/ 	.word	0x00000000
        /*0030*/ 	.short	0x0000
        /*0032*/ 	.short	0x0000
        /*0034*/ 	.byte	0x00, 0xf5, 0x21, 0x00


	//----- nvinfo : EIATTR_SPARSE_MMA_MASK
	.align		4
.L_357:
        /*0038*/ 	.byte	0x03, 0x50
        /*003a*/ 	.short	0x0000


	//----- nvinfo : EIATTR_MAXREG_COUNT
	.align		4
        /*003c*/ 	.byte	0x03, 0x1b
        /*003e*/ 	.short	0x00ff


	//----- nvinfo : EIATTR_MERCURY_ISA_VERSION
	.align		4
        /*0040*/ 	.byte	0x03, 0x5f
        /*0042*/ 	.short	0x0101


	//----- nvinfo : EIATTR_VRC_CTA_INIT_COUNT
	.align		4
        /*0044*/ 	.byte	0x02, 0x4a
	.zero		1
	.zero		1


	//----- nvinfo : EIATTR_EXIT_INSTR_OFFSETS
	.align		4
        /*0048*/ 	.byte	0x04, 0x1c
        /*004a*/ 	.short	(.L_359 - .L_358)


	//   ....[0]....
.L_358:
        /*004c*/ 	.word	0x00000070


	//   ....[1]....
        /*0050*/ 	.word	0x00000f00


	//----- nvinfo : EIATTR_CRS_STACK_SIZE
	.align		4
.L_359:
        /*0054*/ 	.byte	0x04, 0x1e
        /*0056*/ 	.short	(.L_361 - .L_360)
.L_360:
        /*0058*/ 	.word	0x00000000


	//----- nvinfo : EIATTR_CBANK_PARAM_SIZE
	.align		4
.L_361:
        /*005c*/ 	.byte	0x03, 0x19
        /*005e*/ 	.short	0x0018


	//----- nvinfo : EIATTR_PARAM_CBANK
	.align		4
        /*0060*/ 	.byte	0x04, 0x0a
        /*0062*/ 	.short	(.L_363 - .L_362)
	.align		4
.L_362:
        /*0064*/ 	.word	index@(.nv.constant0._Z7initRNGP17curandStateXORWOWim)
        /*0068*/ 	.short	0x0380
        /*006a*/ 	.short	0x0018


	//----- nvinfo : EIATTR_SW_WAR
	.align		4
.L_363:
        /*006c*/ 	.byte	0x04, 0x36
        /*006e*/ 	.short	(.L_365 - .L_364)
.L_364:
        /*0070*/ 	.word	0x00000008
.L_365:


//--------------------- .nv.callgraph             --------------------------
	.section	.nv.callgraph,"",@"SHT_CUDA_CALLGRAPH"
	.align	4
	.sectionentsize	8
	.align		4
        /*0000*/ 	.word	0x00000000
	.align		4
        /*0004*/ 	.word	0xffffffff
	.align		4
        /*0008*/ 	.word	0x00000000
	.align		4
        /*000c*/ 	.word	0xfffffffe
	.align		4
        /*0010*/ 	.word	0x00000000
	.align		4
        /*0014*/ 	.word	0xfffffffd
	.align		4
        /*0018*/ 	.word	0x00000000
	.align		4
        /*001c*/ 	.word	0xfffffffc


//--------------------- .nv.constant4             --------------------------
	.section	.nv.constant4,"a",@progbits
	.align	8
	.align		8
.nv.constant4:
        /*0000*/ 	.dword	precalc_xorwow_matrix
	.align		8
        /*0008*/ 	.dword	precalc_xorwow_offset_matrix
	.align		8
        /*0010*/ 	.dword	mrg32k3aM1
	.align		8
        /*0018*/ 	.dword	mrg32k3aM2
	.align		8
        /*0020*/ 	.dword	mrg32k3aM1SubSeq
	.align		8
        /*0028*/ 	.dword	mrg32k3aM2SubSeq
	.align		8
        /*0030*/ 	.dword	mrg32k3aM1Seq
	.align		8
        /*0038*/ 	.dword	mrg32k3aM2Seq
	.align		8
        /*0040*/ 	.dword	_ZN34_INTERNAL_4fcf2fee_4_k_cu_980e7bdb4cuda3std3__45__cpo5beginE
	.align		8
        /*0048*/ 	.dword	_ZN34_INTERNAL_4fcf2fee_4_k_cu_980e7bdb4cuda3std3__45__cpo3endE
	.align		8
        /*0050*/ 	.dword	_ZN34_INTERNAL_4fcf2fee_4_k_cu_980e7bdb4cuda3std3__45__cpo6cbeginE
	.align		8
        /*0058*/ 	.dword	_ZN34_INTERNAL_4fcf2fee_4_k_cu_980e7bdb4cuda3std3__45__cpo4cendE
	.align		8
        /*0060*/ 	.dword	_ZN34_INTERNAL_4fcf2fee_4_k_cu_980e7bdb4cuda3std3__45__cpo6rbeginE
	.align		8
        /*0068*/ 	.dword	_ZN34_INTERNAL_4fcf2fee_4_k_cu_980e7bdb4cuda3std3__45__cpo4rendE
	.align		8
        /*0070*/ 	.dword	_ZN34_INTERNAL_4fcf2fee_4_k_cu_980e7bdb4cuda3std3__45__cpo7crbeginE
	.align		8
        /*0078*/ 	.dword	_ZN34_INTERNAL_4fcf2fee_4_k_cu_980e7bdb4cuda3std3__45__cpo5crendE
	.align		8
        /*0080*/ 	.dword	_ZN34_INTERNAL_4fcf2fee_4_k_cu_980e7bdb4cuda3std3__436_GLOBAL__N__4fcf2fee_4_k_cu_980e7bdb6ignoreE
	.align		8
        /*0088*/ 	.dword	_ZN34_INTERNAL_4fcf2fee_4_k_cu_980e7bdb4cuda3std3__419piecewise_constructE
	.align		8
        /*0090*/ 	.dword	_ZN34_INTERNAL_4fcf2fee_4_k_cu_980e7bdb4cuda3std3__48in_placeE
	.align		8
        /*0098*/ 	.dword	_ZN34_INTERNAL_4fcf2fee_4_k_cu_980e7bdb4cuda3std3__420unreachable_sentinelE
	.align		8
        /*00a0*/ 	.dword	_ZN34_INTERNAL_4fcf2fee_4_k_cu_980e7bdb4cuda3std3__47nulloptE
	.align		8
        /*00a8*/ 	.dword	_ZN34_INTERNAL_4fcf2fee_4_k_cu_980e7bdb4cuda3std3__48unexpectE
	.align		8
        /*00b0*/ 	.dword	_ZN34_INTERNAL_4fcf2fee_4_k_cu_980e7bdb4cuda3std6ranges3__45__cpo4swapE
	.align		8
        /*00b8*/ 	.dword	_ZN34_INTERNAL_4fcf2fee_4_k_cu_980e7bdb4cuda3std6ranges3__45__cpo9iter_moveE
	.align		8
        /*00c0*/ 	.dword	_ZN34_INTERNAL_4fcf2fee_4_k_cu_980e7bdb4cuda3std6ranges3__45__cpo5beginE
	.align		8
        /*00c8*/ 	.dword	_ZN34_INTERNAL_4fcf2fee_4_k_cu_980e7bdb4cuda3std6ranges3__45__cpo3endE
	.align		8
        /*00d0*/ 	.dword	_ZN34_INTERNAL_4fcf2fee_4_k_cu_980e7bdb4cuda3std6ranges3__45__cpo6cbeginE
	.align		8
        /*00d8*/ 	.dword	_ZN34_INTERNAL_4fcf2fee_4_k_cu_980e7bdb4cuda3std6ranges3__45__cpo4cendE
	.align		8
        /*00e0*/ 	.dword	_ZN34_INTERNAL_4fcf2fee_4_k_cu_980e7bdb4cuda3std6ranges3__45__cpo7advanceE
	.align		8
        /*00e8*/ 	.dword	_ZN34_INTERNAL_4fcf2fee_4_k_cu_980e7bdb4cuda3std6ranges3__45__cpo9iter_swapE
	.align		8
        /*00f0*/ 	.dword	_ZN34_INTERNAL_4fcf2fee_4_k_cu_980e7bdb4cuda3std6ranges3__45__cpo4nextE
	.align		8
        /*00f8*/ 	.dword	_ZN34_INTERNAL_4fcf2fee_4_k_cu_980e7bdb4cuda3std6ranges3__45__cpo4prevE
	.align		8
        /*0100*/ 	.dword	_ZN34_INTERNAL_4fcf2fee_4_k_cu_980e7bdb4cuda3std6ranges3__45__cpo4dataE
	.align		8
        /*0108*/ 	.dword	_ZN34_INTERNAL_4fcf2fee_4_k_cu_980e7bdb4cuda3std6ranges3__45__cpo5cdataE
	.align		8
        /*0110*/ 	.dword	_ZN34_INTERNAL_4fcf2fee_4_k_cu_980e7bdb4cuda3std6ranges3__45__cpo4sizeE
	.align		8
        /*0118*/ 	.dword	_ZN34_INTERNAL_4fcf2fee_4_k_cu_980e7bdb4cuda3std6ranges3__45__cpo5ssizeE
	.align		8
        /*0120*/ 	.dword	_ZN34_INTERNAL_4fcf2fee_4_k_cu_980e7bdb4cuda3std6ranges3__45__cpo8distanceE
	.align		8
        /*0128*/ 	.dword	_ZN34_INTERNAL_4fcf2fee_4_k_cu_980e7bdb6thrust24THRUST_300001_SM_1000_NS8cuda_cub3parE
	.align		8
        /*0130*/ 	.dword	_ZN34_INTERNAL_4fcf2fee_4_k_cu_980e7bdb6thrust24THRUST_300001_SM_1000_NS8cuda_cub10par_nosyncE
	.align		8
        /*0138*/ 	.dword	_ZN34_INTERNAL_4fcf2fee_4_k_cu_980e7bdb6thrust24THRUST_300001_SM_1000_NS6system6detail10sequential3seqE
	.align		8
        /*0140*/ 	.dword	_ZN34_INTERNAL_4fcf2fee_4_k_cu_980e7bdb6thrust24THRUST_300001_SM_1000_NS6system3cpp3parE
	.align		8
        /*0148*/ 	.dword	_ZN34_INTERNAL_4fcf2fee_4_k_cu_980e7bdb6thrust24THRUST_300001_SM_1000_NS12placeholders2_1E
	.align		8
        /*0150*/ 	.dword	_ZN34_INTERNAL_4fcf2fee_4_k_cu_980e7bdb6thrust24THRUST_300001_SM_1000_NS12placeholders2_2E
	.align		8
        /*0158*/ 	.dword	_ZN34_INTERNAL_4fcf2fee_4_k_cu_980e7bdb6thrust24THRUST_300001_SM_1000_NS12placeholders2_3E
	.align		8
        /*0160*/ 	.dword	_ZN34_INTERNAL_4fcf2fee_4_k_cu_980e7bdb6thrust24THRUST_300001_SM_1000_NS12placeholders2_4E
	.align		8
        /*0168*/ 	.dword	_ZN34_INTERNAL_4fcf2fee_4_k_cu_980e7bdb6thrust24THRUST_300001_SM_1000_NS12placeholders2_5E
	.align		8
        /*0170*/ 	.dword	_ZN34_INTERNAL_4fcf2fee_4_k_cu_980e7bdb6thrust24THRUST_300001_SM_1000_NS12placeholders2_6E
	.align		8
        /*0178*/ 	.dword	_ZN34_INTERNAL_4fcf2fee_4_k_cu_980e7bdb6thrust24THRUST_300001_SM_1000_NS12placeholders2_7E
	.align		8
        /*0180*/ 	.dword	_ZN34_INTERNAL_4fcf2fee_4_k_cu_980e7bdb6thrust24THRUST_300001_SM_1000_NS12placeholders2_8E
	.align		8
        /*0188*/ 	.dword	_ZN34_INTERNAL_4fcf2fee_4_k_cu_980e7bdb6thrust24THRUST_300001_SM_1000_NS12placeholders2_9E
	.align		8
        /*0190*/ 	.dword	_ZN34_INTERNAL_4fcf2fee_4_k_cu_980e7bdb6thrust24THRUST_300001_SM_1000_NS12placeholders3_10E
	.align		8
        /*0198*/ 	.dword	_ZN34_INTERNAL_4fcf2fee_4_k_cu_980e7bdb6thrust24THRUST_300001_SM_1000_NS3seqE
	.align		8
        /*01a0*/ 	.dword	_ZN34_INTERNAL_4fcf2fee_4_k_cu_980e7bdb6thrust24THRUST_300001_SM_1000_NS6deviceE


//--------------------- .nv.constant3             --------------------------
	.section	.nv.constant3,"a",@progbits
	.align	8
.nv.constant3:
	.type		__cr_lgamma_table,@object
	.size		__cr_lgamma_table,(.L_8 - __cr_lgamma_table)
__cr_lgamma_table:
        /*0000*/ 	.byte	0x00, 0x00, 0x00, 0x00, 0x00, 0x00, 0x00, 0x00, 0x00, 0x00, 0x00, 0x00, 0x00, 0x00, 0x00, 0x00
        /*0010*/ 	.byte	0xef, 0x39, 0xfa, 0xfe, 0x42, 0x2e, 0xe6, 0x3f, 0x02, 0x20, 0x2a, 0xfa, 0x0b, 0xab, 0xfc, 0x3f
        /*0020*/ 	.byte	0xf9, 0x2c, 0x92, 0x7c, 0xa7, 0x6c, 0x09, 0x40, 0xc9, 0x79, 0x44, 0x3c, 0x64, 0x26, 0x13, 0x40
        /*0030*/ 	.byte	0xca, 0x01, 0xcf, 0x3a, 0x27, 0x51, 0x1a, 0x40, 0x30, 0xcc, 0x2d, 0xf3, 0xe1, 0x0c, 0x21, 0x40
        /*0040*/ 	.byte	0x0d, 0xb7, 0xfc, 0x82, 0x8e, 0x35, 0x25, 0x40
.L_8:


//--------------------- .text._ZN3cub18CUB_300001_SM_10006detail10radix_sort29DeviceRadixSortOnesweepKernelINS1_5radix10policy_hubIiiyE10Policy1000ELNS0_9SortOrderE0EiiyiiNS1_21identity_decomposer_tEEEvPT5_SB_PT3_PKSC_PT1_PKSG_PT2_PKSK_T4_iiT6_ --------------------------
	.section	.text._ZN3cub18CUB_300001_SM_10006detail10radix_sort29DeviceRadixSortOnesweepKernelINS1_5radix10policy_hubIiiyE10Policy1000ELNS0_9SortOrderE0EiiyiiNS1_21identity_decomposer_tEEEvPT5_SB_PT3_PKSC_PT1_PKSG_PT2_PKSK_T4_iiT6_,"ax",@progbits
	.align	128
        .global         _ZN3cub18CUB_300001_SM_10006detail10radix_sort29DeviceRadixSortOnesweepKernelINS1_5radix10policy_hubIiiyE10Policy1000ELNS0_9SortOrderE0EiiyiiNS1_21identity_decomposer_tEEEvPT5_SB_PT3_PKSC_PT1_PKSG_PT2_PKSK_T4_iiT6_
        .type           _ZN3cub18CUB_300001_SM_10006detail10radix_sort29DeviceRadixSortOnesweepKernelINS1_5radix10policy_hubIiiyE10Policy1000ELNS0_9SortOrderE0EiiyiiNS1_21identity_decomposer_tEEEvPT5_SB_PT3_PKSC_PT1_PKSG_PT2_PKSK_T4_iiT6_,@function
        .size           _ZN3cub18CUB_300001_SM_10006detail10radix_sort29DeviceRadixSortOnesweepKernelINS1_5radix10policy_hubIiiyE10Policy1000ELNS0_9SortOrderE0EiiyiiNS1_21identity_decomposer_tEEEvPT5_SB_PT3_PKSC_PT1_PKSG_PT2_PKSK_T4_iiT6_,(.L_x_325 - _ZN3cub18CUB_300001_SM_10006detail10radix_sort29DeviceRadixSortOnesweepKernelINS1_5radix10policy_hubIiiyE10Policy1000ELNS0_9SortOrderE0EiiyiiNS1_21identity_decomposer_tEEEvPT5_SB_PT3_PKSC_PT1_PKSG_PT2_PKSK_T4_iiT6_)
        .other          _ZN3cub18CUB_300001_SM_10006detail10radix_sort29DeviceRadixSortOnesweepKernelINS1_5radix10policy_hubIiiyE10Policy1000ELNS0_9SortOrderE0EiiyiiNS1_21identity_decomposer_tEEEvPT5_SB_PT3_PKSC_PT1_PKSG_PT2_PKSK_T4_iiT6_,@"STO_CUDA_ENTRY STV_DEFAULT"
_ZN3cub18CUB_300001_SM_10006detail10radix_sort29DeviceRadixSortOnesweepKernelINS1_5radix10policy_hubIiiyE10Policy1000ELNS0_9SortOrderE0EiiyiiNS1_21identity_decomposer_tEEEvPT5_SB_PT3_PKSC_PT1_PKSG_PT2_PKSK_T4_iiT6_:
.text._ZN3cub18CUB_300001_SM_10006detail10radix_sort29DeviceRadixSortOnesweepKernelINS1_5radix10policy_hubIiiyE10Policy1000ELNS0_9SortOrderE0EiiyiiNS1_21identity_decomposer_tEEEvPT5_SB_PT3_PKSC_PT1_PKSG_PT2_PKSK_T4_iiT6_:
[----:B------:R-:W-:Y:S01]  /*0000*/  LDC R1, c[0x0][0x37c] ;  /* 0x0000df00ff017b82 */ /* 0x000fe20000000800 */
[----:B------:R-:W0:Y:S01]  /*0010*/  S2R R3, SR_TID.X ;  /* 0x0000000000037919 */ /* 0x000e220000002100 */
[----:B------:R-:W-:Y:S01]  /*0020*/  MOV R7, 0x400 ;  /* 0x0000040000077802 */ /* 0x000fe20000000f00 */
[----:B------:R-:W1:Y:S01]  /*0030*/  LDCU.64 UR6, c[0x0][0x358] ;  /* 0x00006b00ff0677ac */ /* 0x000e620008000a00 */
[----:B------:R-:W-:Y:S01]  /*0040*/  BSSY.RECONVERGENT B0, `(.L_x_0) ;  /* 0x000000c000007945 */ /* 0x000fe20003800200 */
[----:B------:R-:W2:Y:S01]  /*0050*/  S2R R0, SR_CgaCtaId ;  /* 0x0000000000007919 */ /* 0x000ea20000008800 */
[----:B0-----:R-:W-:Y:S02]  /*0060*/  ISETP.NE.AND P0, PT, R3, RZ, PT ;  /* 0x000000ff0300720c */ /* 0x001fe40003f05270 */
[----:B--2---:R-:W-:-:S11]  /*0070*/  LEA R7, R0, R7, 0x18 ;  /* 0x0000000700077211 */ /* 0x004fd600078ec0ff */
[----:B-1----:R-:W-:Y:S05]  /*0080*/  @P0 BRA `(.L_x_1) ;  /* 0x00000000001c0947 */ /* 0x002fea0003800000 */
[----:B------:R-:W0:Y:S01]  /*0090*/  LDC.64 R4, c[0x0][0x388] ;  /* 0x0000e200ff047b82 */ /* 0x000e220000000a00 */
[----:B------:R-:W-:-:S05]  /*00a0*/  IMAD.MOV.U32 R9, RZ, RZ, 0x1 ;  /* 0x00000001ff097424 */ /* 0x000fca00078e00ff */
[----:B0-----:R-:W2:Y:S02]  /*00b0*/  ATOMG.E.ADD.STRONG.GPU PT, R4, desc[UR6][R4.64], R9 ;  /* 0x80000009040479a8 */ /* 0x001ea400081ef106 */
[----:B------:R-:W0:Y:S01]  /*00c0*/  S2UR UR5, SR_CgaCtaId ;  /* 0x00000000000579c3 */ /* 0x000e220000008800 */
[----:B------:R-:W-:Y:S02]  /*00d0*/  UMOV UR4, 0x400 ;  /* 0x0000040000047882 */ /* 0x000fe40000000000 */
[----:B0-----:R-:W-:-:S09]  /*00e0*/  ULEA UR4, UR5, UR4, 0x18 ;  /* 0x0000000405047291 */ /* 0x001fd2000f8ec0ff */
[----:B--2---:R0:W-:Y:S03]  /*00f0*/  STS [UR4+0x6600], R4 ;  /* 0x00660004ff007988 */ /* 0x0041e60008000804 */
.L_x_1:
[----:B------:R-:W-:Y:S05]  /*0100*/  BSYNC.RECONVERGENT B0 ;  /* 0x0000000000007941 */ /* 0x000fea0003800200 */
.L_x_0:
[----:B------:R-:W-:Y:S06]  /*0110*/  BAR.SYNC.DEFER_BLOCKING 0x0 ;  /* 0x0000000000007b1d */ /* 0x000fec0000010000 */
[----:B------:R-:W1:Y:S01]  /*0120*/  LDCU UR4, c[0x0][0x3c0] ;  /* 0x00007800ff0477ac */ /* 0x000e620008000800 */
[----:B------:R-:W2:Y:S01]  /*0130*/  S2R R24, SR_LANEID ;  /* 0x0000000000187919 */ /* 0x000ea20000000000 */
[----:B------:R-:W3:Y:S02]  /*0140*/  LDS R42, [R7+0x6600] ;  /* 0x00660000072a7984 */ /* 0x000ee40000000800 */
[----:B---3--:R-:W-:-:S04]  /*0150*/  IMAD R0, R42, 0x1980, RZ ;  /* 0x000019802a007824 */ /* 0x008fc800078e02ff */
[----:B------:R-:W-:Y:S01]  /*0160*/  VIADD R47, R0, 0x1980 ;  /* 0x00001980002f7836 */ /* 0x000fe20000000000 */
[----:B------:R-:W-:-:S04]  /*0170*/  SHF.R.S32.HI R9, RZ, 0x1f, R0 ;  /* 0x0000001fff097819 */ /* 0x000fc80000011400 */
[----:B-1----:R-:W-:-:S13]  /*0180*/  ISETP.GT.AND P0, PT, R47, UR4, PT ;  /* 0x000000042f007c0c */ /* 0x002fda000bf04270 */
[----:B--2---:R-:W-:Y:S05]  /*0190*/  @P0 BRA `(.L_x_2) ;  /* 0x0000000000680947 */ /* 0x004fea0003800000 */
[----:B------:R-:W1:Y:S01]  /*01a0*/  LDCU.64 UR4, c[0x0][0x3a8] ;  /* 0x00007500ff0477ac */ /* 0x000e620008000a00 */
[C---:B0-----:R-:W-:Y:S02]  /*01b0*/  LOP3.LUT R4, R3.reuse, 0x1f, RZ, 0xc0, !PT ;  /* 0x0000001f03047812 */ /* 0x041fe400078ec0ff */
[----:B------:R-:W-:-:S05]  /*01c0*/  LOP3.LUT R41, R3, 0x3e0, RZ, 0xc0, !PT ;  /* 0x000003e003297812 */ /* 0x000fca00078ec0ff */
[----:B------:R-:W-:-:S05]  /*01d0*/  IMAD R5, R41, 0x11, R4 ;  /* 0x0000001129057824 */ /* 0x000fca00078e0204 */
[----:B------:R-:W-:-:S05]  /*01e0*/  IADD3 R5, P0, PT, R0, R5, RZ ;  /* 0x0000000500057210 */ /* 0x000fca0007f1e0ff */
[----:B------:R-:W-:Y:S01]  /*01f0*/  IMAD.X R0, RZ, RZ, R9, P0 ;  /* 0x000000ffff007224 */ /* 0x000fe200000e0609 */
[----:B-1----:R-:W-:-:S04]  /*0200*/  LEA R8, P0, R5, UR4, 0x2 ;  /* 0x0000000405087c11 */ /* 0x002fc8000f8010ff */
[----:B------:R-:W-:-:S05]  /*0210*/  LEA.HI.X R9, R5, UR5, R0, 0x2, P0 ;  /* 0x0000000505097c11 */ /* 0x000fca00080f1400 */
[----:B------:R0:W5:Y:S04]  /*0220*/  LDG.E R28, desc[UR6][R8.64] ;  /* 0x00000006081c7981 */ /* 0x000168000c1e1900 */
        /* <DEDUP_REMOVED lines=15> */
[----:B------:R0:W5:Y:S01]  /*0320*/  LDG.E R46, desc[UR6][R8.64+0x800] ;  /* 0x00080006082e7981 */ /* 0x000162000c1e1900 */
[----:B------:R-:W-:Y:S05]  /*0330*/  BRA `(.L_x_3) ;  /* 0x0000000400307947 */ /* 0x000fea0003800000 */
.L_x_2:
[----:B------:R-:W1:Y:S01]  /*0340*/  LDCU.64 UR8, c[0x0][0x3a8] ;  /* 0x00007500ff0877ac */ /* 0x000e620008000a00 */
[C---:B0-----:R-:W-:Y:S01]  /*0350*/  LOP3.LUT R4, R3.reuse, 0x1f, RZ, 0xc0, !PT ;  /* 0x0000001f03047812 */ /* 0x041fe200078ec0ff */
[----:B------:R-:W-:Y:S01]  /*0360*/  IMAD.MOV.U32 R28, RZ, RZ, 0x7fffffff ;  /* 0x7fffffffff1c7424 */ /* 0x000fe200078e00ff */
[----:B------:R-:W-:Y:S02]  /*0370*/  LOP3.LUT R41, R3, 0x3e0, RZ, 0xc0, !PT ;  /* 0x000003e003297812 */ /* 0x000fe400078ec0ff */
[----:B------:R-:W-:-:S03]  /*0380*/  IADD3 R5, PT, PT, -R0, UR4, RZ ;  /* 0x0000000400057c10 */ /* 0x000fc6000fffe1ff */
[----:B------:R-:W-:-:S04]  /*0390*/  IMAD R10, R41, 0x11, R4 ;  /* 0x00000011290a7824 */ /* 0x000fc800078e0204 */
[----:B------:R-:W-:Y:S01]  /*03a0*/  VIADD R8, R10, 0x40 ;  /* 0x000000400a087836 */ /* 0x000fe20000000000 */
[----:B------:R-:W-:Y:S01]  /*03b0*/  IADD3 R11, P0, PT, R0, R10, RZ ;  /* 0x0000000a000b7210 */ /* 0x000fe20007f1e0ff */
[C---:B------:R-:W-:Y:S01]  /*03c0*/  VIADD R0, R10.reuse, 0x60 ;  /* 0x000000600a007836 */ /* 0x040fe20000000000 */
[CC--:B------:R-:W-:Y:S01]  /*03d0*/  ISETP.GE.AND P2, PT, R10.reuse, R5.reuse, PT ;  /* 0x000000050a00720c */ /* 0x0c0fe20003f46270 */
[----:B------:R-:W-:Y:S01]  /*03e0*/  VIADD R6, R10, 0x20 ;  /* 0x000000200a067836 */ /* 0x000fe20000000000 */
[-C--:B------:R-:W-:Y:S01]  /*03f0*/  ISETP.GE.AND P4, PT, R8, R5.reuse, PT ;  /* 0x000000050800720c */ /* 0x080fe20003f86270 */
[----:B------:R-:W-:Y:S01]  /*0400*/  IMAD.X R12, RZ, RZ, R9, P0 ;  /* 0x000000ffff0c7224 */ /* 0x000fe200000e0609 */
[-C--:B------:R-:W-:Y:S01]  /*0410*/  ISETP.GE.AND P5, PT, R0, R5.reuse, PT ;  /* 0x000000050000720c */ /* 0x080fe20003fa6270 */
[----:B------:R-:W-:Y:S01]  /*0420*/  VIADD R0, R10, 0xa0 ;  /* 0x000000a00a007836 */ /* 0x000fe20000000000 */
[C---:B-1----:R-:W-:Y:S02]  /*0430*/  LEA R8, P0, R11.reuse, UR8, 0x2 ;  /* 0x000000080b087c11 */ /* 0x042fe4000f8010ff */
[----:B------:R-:W-:Y:S01]  /*0440*/  ISETP.GE.AND P3, PT, R6, R5, PT ;  /* 0x000000050600720c */ /* 0x000fe20003f66270 */
[----:B------:R-:W-:Y:S01]  /*0450*/  VIADD R6, R10, 0x80 ;  /* 0x000000800a067836 */ /* 0x000fe20000000000 */
[----:B------:R-:W-:-:S02]  /*0460*/  LEA.HI.X R9, R11, UR9, R12, 0x2, P0 ;  /* 0x000000090b097c11 */ /* 0x000fc400080f140c */
[-C--:B------:R-:W-:Y:S01]  /*0470*/  ISETP.GE.AND P0, PT, R0, R5.reuse, PT ;  /* 0x000000050000720c */ /* 0x080fe20003f06270 */
[----:B------:R-:W-:Y:S01]  /*0480*/  VIADD R0, R10, 0xe0 ;  /* 0x000000e00a007836 */ /* 0x000fe20000000000 */
[-C--:B------:R-:W-:Y:S01]  /*0490*/  ISETP.GE.AND P6, PT, R6, R5.reuse, PT ;  /* 0x000000050600720c */ /* 0x080fe20003fc6270 */
[----:B------:R1:W5:Y:S01]  /*04a0*/  @!P2 LDG.E R28, desc[UR6][R8.64] ;  /* 0x00000006081ca981 */ /* 0x000362000c1e1900 */
[----:B------:R-:W-:Y:S02]  /*04b0*/  IMAD.MOV.U32 R29, RZ, RZ, 0x7fffffff ;  /* 0x7fffffffff1d7424 */ /* 0x000fe400078e00ff */
[-C--:B------:R-:W-:Y:S01]  /*04c0*/  ISETP.GE.AND P2, PT, R0, R5.reuse, PT ;  /* 0x000000050000720c */ /* 0x080fe20003f46270 */
[C---:B------:R-:W-:Y:S02]  /*04d0*/  VIADD R0, R10.reuse, 0x100 ;  /* 0x000001000a007836 */ /* 0x040fe40000000000 */
[----:B------:R-:W-:Y:S01]  /*04e0*/  VIADD R6, R10, 0xc0 ;  /* 0x000000c00a067836 */ /* 0x000fe20000000000 */
[----:B------:R1:W5:Y:S01]  /*04f0*/  @!P3 LDG.E R29, desc[UR6][R8.64+0x80] ;  /* 0x00008006081db981 */ /* 0x000362000c1e1900 */
[----:B------:R-:W-:Y:S01]  /*0500*/  IMAD.MOV.U32 R31, RZ, RZ, 0x7fffffff ;  /* 0x7fffffffff1f7424 */ /* 0x000fe200078e00ff */
[-C--:B------:R-:W-:Y:S01]  /*0510*/  ISETP.GE.AND P3, PT, R0, R5.reuse, PT ;  /* 0x000000050000720c */ /* 0x080fe20003f66270 */
[----:B------:R-:W-:Y:S01]  /*0520*/  VIADD R0, R10, 0x140 ;  /* 0x000001400a007836 */ /* 0x000fe20000000000 */
[----:B------:R-:W-:Y:S01]  /*0530*/  ISETP.GE.AND P1, PT, R6, R5, PT ;  /* 0x000000050600720c */ /* 0x000fe20003f26270 */
[----:B------:R-:W-:-:S02]  /*0540*/  IMAD.MOV.U32 R32, RZ, RZ, 0x7fffffff ;  /* 0x7fffffffff207424 */ /* 0x000fc400078e00ff */
[----:B------:R1:W5:Y:S01]  /*0550*/  @!P5 LDG.E R31, desc[UR6][R8.64+0x180] ;  /* 0x00018006081fd981 */ /* 0x000362000c1e1900 */
[-C--:B------:R-:W-:Y:S01]  /*0560*/  ISETP.GE.AND P5, PT, R0, R5.reuse, PT ;  /* 0x000000050000720c */ /* 0x080fe20003fa6270 */
[C---:B------:R-:W-:Y:S02]  /*0570*/  VIADD R0, R10.reuse, 0x160 ;  /* 0x000001600a007836 */ /* 0x040fe40000000000 */
[----:B------:R-:W-:Y:S01]  /*0580*/  IMAD.MOV.U32 R30, RZ, RZ, 0x7fffffff ;  /* 0x7fffffffff1e7424 */ /* 0x000fe200078e00ff */
[----:B------:R1:W5:Y:S01]  /*0590*/  @!P6 LDG.E R32, desc[UR6][R8.64+0x200] ;  /* 0x000200060820e981 */ /* 0x000362000c1e1900 */
[----:B------:R-:W-:Y:S01]  /*05a0*/  VIADD R6, R10, 0x120 ;  /* 0x000001200a067836 */ /* 0x000fe20000000000 */
[-C--:B------:R-:W-:Y:S01]  /*05b0*/  ISETP.GE.AND P6, PT, R0, R5.reuse, PT ;  /* 0x000000050000720c */ /* 0x080fe20003fc6270 */
[----:B------:R-:W-:Y:S02]  /*05c0*/  IMAD.MOV.U32 R34, RZ, RZ, 0x7fffffff ;  /* 0x7fffffffff227424 */ /* 0x000fe400078e00ff */
[----:B------:R-:W-:Y:S01]  /*05d0*/  VIADD R0, R10, 0x1a0 ;  /* 0x000001a00a007836 */ /* 0x000fe20000000000 */
[----:B------:R1:W5:Y:S01]  /*05e0*/  @!P4 LDG.E R30, desc[UR6][R8.64+0x100] ;  /* 0x00010006081ec981 */ /* 0x000362000c1e1900 */
[----:B------:R-:W-:Y:S01]  /*05f0*/  ISETP.GE.AND P4, PT, R6, R5, PT ;  /* 0x000000050600720c */ /* 0x000fe20003f86270 */
[----:B------:R-:W-:-:S02]  /*0600*/  IMAD.MOV.U32 R33, RZ, RZ, 0x7fffffff ;  /* 0x7fffffffff217424 */ /* 0x000fc400078e00ff */
[----:B------:R1:W5:Y:S01]  /*0610*/  @!P1 LDG.E R34, desc[UR6][R8.64+0x300] ;  /* 0x0003000608229981 */ /* 0x000362000c1e1900 */
[----:B------:R-:W-:Y:S01]  /*0620*/  IMAD.MOV.U32 R35, RZ, RZ, 0x7fffffff ;  /* 0x7fffffffff237424 */ /* 0x000fe200078e00ff */
[-C--:B------:R-:W-:Y:S01]  /*0630*/  ISETP.GE.AND P1, PT, R0, R5.reuse, PT ;  /* 0x000000050000720c */ /* 0x080fe20003f26270 */
[C---:B------:R-:W-:Y:S01]  /*0640*/  VIADD R6, R10.reuse, 0x180 ;  /* 0x000001800a067836 */ /* 0x040fe20000000000 */
[----:B------:R1:W5:Y:S01]  /*0650*/  @!P0 LDG.E R33, desc[UR6][R8.64+0x280] ;  /* 0x0002800608218981 */ /* 0x000362000c1e1900 */
[----:B------:R-:W-:Y:S02]  /*0660*/  VIADD R0, R10, 0x1c0 ;  /* 0x000001c00a007836 */ /* 0x000fe40000000000 */
[----:B------:R-:W-:Y:S01]  /*0670*/  IMAD.MOV.U32 R36, RZ, RZ, 0x7fffffff ;  /* 0x7fffffffff247424 */ /* 0x000fe200078e00ff */
[----:B------:R1:W5:Y:S01]  /*0680*/  @!P2 LDG.E R35, desc[UR6][R8.64+0x380] ;  /* 0x000380060823a981 */ /* 0x000362000c1e1900 */
[----:B------:R-:W-:Y:S01]  /*0690*/  IMAD.MOV.U32 R37, RZ, RZ, 0x7fffffff ;  /* 0x7fffffffff257424 */ /* 0x000fe200078e00ff */
[-C--:B------:R-:W-:Y:S01]  /*06a0*/  ISETP.GE.AND P0, PT, R6, R5.reuse, PT ;  /* 0x000000050600720c */ /* 0x080fe20003f06270 */
[----:B------:R-:W-:Y:S01]  /*06b0*/  VIADD R6, R10, 0x1e0 ;  /* 0x000001e00a067836 */ /* 0x000fe20000000000 */
[-C--:B------:R-:W-:Y:S01]  /*06c0*/  ISETP.GE.AND P2, PT, R0, R5.reuse, PT ;  /* 0x000000050000720c */ /* 0x080fe20003f46270 */
[----:B------:R-:W-:Y:S01]  /*06d0*/  VIADD R0, R10, 0x200 ;  /* 0x000002000a007836 */ /* 0x000fe20000000000 */
[----:B------:R1:W5:Y:S02]  /*06e0*/  @!P3 LDG.E R36, desc[UR6][R8.64+0x400] ;  /* 0x000400060824b981 */ /* 0x000364000c1e1900 */
[----:B------:R-:W-:-:S02]  /*06f0*/  ISETP.GE.AND P3, PT, R6, R5, PT ;  /* 0x000000050600720c */ /* 0x000fc40003f66270 */
[----:B------:R1:W5:Y:S01]  /*0700*/  @!P4 LDG.E R37, desc[UR6][R8.64+0x480] ;  /* 0x000480060825c981 */ /* 0x000362000c1e1900 */
[----:B------:R-:W-:Y:S01]  /*0710*/  ISETP.GE.AND P4, PT, R0, R5, PT ;  /* 0x000000050000720c */ /* 0x000fe20003f86270 */
[----:B------:R-:W-:Y:S02]  /*0720*/  IMAD.MOV.U32 R38, RZ, RZ, 0x7fffffff ;  /* 0x7fffffffff267424 */ /* 0x000fe400078e00ff */
[----:B------:R-:W-:Y:S02]  /*0730*/  IMAD.MOV.U32 R39, RZ, RZ, 0x7fffffff ;  /* 0x7fffffffff277424 */ /* 0x000fe400078e00ff */
[----:B------:R-:W-:Y:S02]  /*0740*/  IMAD.MOV.U32 R40, RZ, RZ, 0x7fffffff ;  /* 0x7fffffffff287424 */ /* 0x000fe400078e00ff */
[----:B------:R-:W-:Y:S01]  /*0750*/  IMAD.MOV.U32 R43, RZ, RZ, 0x7fffffff ;  /* 0x7fffffffff2b7424 */ /* 0x000fe200078e00ff */
[----:B------:R1:W5:Y:S01]  /*0760*/  @!P5 LDG.E R38, desc[UR6][R8.64+0x500] ;  /* 0x000500060826d981 */ /* 0x000362000c1e1900 */
[----:B------:R-:W-:-:S02]  /*0770*/  IMAD.MOV.U32 R44, RZ, RZ, 0x7fffffff ;  /* 0x7fffffffff2c7424 */ /* 0x000fc400078e00ff */
[----:B------:R-:W-:Y:S01]  /*0780*/  IMAD.MOV.U32 R45, RZ, RZ, 0x7fffffff ;  /* 0x7fffffffff2d7424 */ /* 0x000fe200078e00ff */
[----:B------:R1:W5:Y:S01]  /*0790*/  @!P6 LDG.E R39, desc[UR6][R8.64+0x580] ;  /* 0x000580060827e981 */ /* 0x000362000c1e1900 */
[----:B------:R-:W-:-:S03]  /*07a0*/  IMAD.MOV.U32 R46, RZ, RZ, 0x7fffffff ;  /* 0x7fffffffff2e7424 */ /* 0x000fc600078e00ff */
[----:B------:R1:W5:Y:S04]  /*07b0*/  @!P0 LDG.E R40, desc[UR6][R8.64+0x600] ;  /* 0x0006000608288981 */ /* 0x000368000c1e1900 */
[----:B------:R1:W5:Y:S04]  /*07c0*/  @!P1 LDG.E R43, desc[UR6][R8.64+0x680] ;  /* 0x00068006082b9981 */ /* 0x000368000c1e1900 */
[----:B------:R1:W5:Y:S04]  /*07d0*/  @!P2 LDG.E R44, desc[UR6][R8.64+0x700] ;  /* 0x00070006082ca981 */ /* 0x000368000c1e1900 */
[----:B------:R1:W5:Y:S04]  /*07e0*/  @!P3 LDG.E R45, desc[UR6][R8.64+0x780] ;  /* 0x00078006082db981 */ /* 0x000368000c1e1900 */
[----:B------:R1:W5:Y:S02]  /*07f0*/  @!P4 LDG.E R46, desc[UR6][R8.64+0x800] ;  /* 0x00080006082ec981 */ /* 0x000364000c1e1900 */
.L_x_3:
[----:B------:R-:W-:Y:S01]  /*0800*/  VIMNMX R5, PT, PT, R24, 0xe0, !PT ;  /* 0x000000e018057848 */ /* 0x000fe20007fe0100 */
[----:B------:R-:W2:Y:S01]  /*0810*/  LDCU UR4, c[0x0][0x3c8] ;  /* 0x00007900ff0477ac */ /* 0x000ea20008000800 */
[----:B------:R-:W-:Y:S01]  /*0820*/  SHF.R.U32.HI R0, RZ, 0x5, R3 ;  /* 0x00000005ff007819 */ /* 0x000fe20000011603 */
[----:B------:R-:W-:Y:S01]  /*0830*/  BSSY.RECONVERGENT B0, `(.L_x_4) ;  /* 0x0000025000007945 */ /* 0x000fe20003800200 */
[--C-:B------:R-:W-:Y:S01]  /*0840*/  IADD3 R5, PT, PT, R5, 0x1f, -R24.reuse ;  /* 0x0000001f05057810 */ /* 0x100fe20007ffe818 */
[----:B------:R-:W-:Y:S01]  /*0850*/  UMOV UR5, 0xffffffff ;  /* 0xffffffff00057882 */ /* 0x000fe20000000000 */
[----:B01----:R-:W-:Y:S02]  /*0860*/  IMAD.MOV.U32 R8, RZ, RZ, R24 ;  /* 0x000000ffff087224 */ /* 0x003fe400078e0018 */
[C---:B------:R-:W-:Y:S01]  /*0870*/  ISETP.GE.U32.AND P0, PT, R5.reuse, 0x1e0, PT ;  /* 0x000001e00500780c */ /* 0x040fe20003f06070 */
[----:B------:R-:W-:Y:S01]  /*0880*/  IMAD.SHL.U32 R0, R0, 0x400, RZ ;  /* 0x0000040000007824 */ /* 0x000fe200078e00ff */
[----:B------:R-:W-:-:S04]  /*0890*/  LEA.HI R6, R5, 0x1, RZ, 0x1b ;  /* 0x0000000105067811 */ /* 0x000fc800078fd8ff */
[----:B------:R-:W-:-:S04]  /*08a0*/  LOP3.LUT R9, R6, 0xf, RZ, 0xc0, !PT ;  /* 0x0000000f06097812 */ /* 0x000fc800078ec0ff */
[----:B------:R-:W-:Y:S01]  /*08b0*/  ISETP.NE.AND P1, PT, R9, RZ, PT ;  /* 0x000000ff0900720c */ /* 0x000fe20003f25270 */
[----:B--2---:R-:W-:Y:S02]  /*08c0*/  USHF.L.U32 UR4, UR5, UR4, URZ ;  /* 0x0000000405047299 */ /* 0x004fe400080006ff */
[----:B------:R-:W-:Y:S10]  /*08d0*/  @!P0 BRA `(.L_x_5) ;  /* 0x0000000000688947 */ /* 0x000ff40003800000 */
[----:B------:R-:W-:Y:S01]  /*08e0*/  IMAD R10, R24, 0x4, R0 ;  /* 0x00000004180a7824 */ /* 0x000fe200078e0200 */
[----:B------:R-:W-:Y:S01]  /*08f0*/  LOP3.LUT R5, R6, 0xffffff0, RZ, 0xc0, !PT ;  /* 0x0ffffff006057812 */ /* 0x000fe200078ec0ff */
[----:B------:R-:W-:-:S03]  /*0900*/  IMAD.MOV.U32 R8, RZ, RZ, R24 ;  /* 0x000000ffff087224 */ /* 0x000fc600078e0018 */
[----:B------:R-:W-:Y:S01]  /*0910*/  IADD3 R10, PT, PT, R10, 0x400, R7 ;  /* 0x000004000a0a7810 */ /* 0x000fe20007ffe007 */
[----:B------:R-:W-:-:S07]  /*0920*/  IMAD.MOV R5, RZ, RZ, -R5 ;  /* 0x000000ffff057224 */ /* 0x000fce00078e0a05 */
.L_x_6:
[----:B------:R-:W-:Y:S01]  /*0930*/  VIADD R5, R5, 0x10 ;  /* 0x0000001005057836 */ /* 0x000fe20000000000 */
[----:B------:R-:W-:Y:S01]  /*0940*/  STS [R10+-0x400], RZ ;  /* 0xfffc00ff0a007388 */ /* 0x000fe20000000800 */
[----:B------:R-:W-:-:S03]  /*0950*/  VIADD R8, R8, 0x200 ;  /* 0x0000020008087836 */ /* 0x000fc60000000000 */
[----:B------:R-:W-:Y:S01]  /*0960*/  ISETP.NE.AND P0, PT, R5, RZ, PT ;  /* 0x000000ff0500720c */ /* 0x000fe20003f05270 */
[----:B------:R-:W-:Y:S04]  /*0970*/  STS [R10+-0x380], RZ ;  /* 0xfffc80ff0a007388 */ /* 0x000fe80000000800 */
[----:B------:R-:W-:Y:S04]  /*0980*/  STS [R10+-0x300], RZ ;  /* 0xfffd00ff0a007388 */ /* 0x000fe80000000800 */
[----:B------:R-:W-:Y:S04]  /*0990*/  STS [R10+-0x280], RZ ;  /* 0xfffd80ff0a007388 */ /* 0x000fe80000000800 */
[----:B------:R-:W-:Y:S04]  /*09a0*/  STS [R10+-0x200], RZ ;  /* 0xfffe00ff0a007388 */ /* 0x000fe80000000800 */
[----:B------:R-:W-:Y:S04]  /*09b0*/  STS [R10+-0x180], RZ ;  /* 0xfffe80ff0a007388 */ /* 0x000fe80000000800 */
[----:B------:R-:W-:Y:S04]  /*09c0*/  STS [R10+-0x100], RZ ;  /* 0xffff00ff0a007388 */ /* 0x000fe80000000800 */
[----:B------:R-:W-:Y:S04]  /*09d0*/  STS [R10+-0x80], RZ ;  /* 0xffff80ff0a007388 */ /* 0x000fe80000000800 */
[----:B------:R-:W-:Y:S04]  /*09e0*/  STS [R10], RZ ;  /* 0x000000ff0a007388 */ /* 0x000fe80000000800 */
[----:B------:R-:W-:Y:S04]  /*09f0*/  STS [R10+0x80], RZ ;  /* 0x000080ff0a007388 */ /* 0x000fe80000000800 */
[----:B------:R-:W-:Y:S04]  /*0a00*/  STS [R10+0x100], RZ ;  /* 0x000100ff0a007388 */ /* 0x000fe80000000800 */
[----:B------:R-:W-:Y:S04]  /*0a10*/  STS [R10+0x180], RZ ;  /* 0x000180ff0a007388 */ /* 0x000fe80000000800 */
[----:B------:R-:W-:Y:S04]  /*0a20*/  STS [R10+0x200], RZ ;  /* 0x000200ff0a007388 */ /* 0x000fe80000000800 */
[----:B------:R-:W-:Y:S04]  /*0a30*/  STS [R10+0x280], RZ ;  /* 0x000280ff0a007388 */ /* 0x000fe80000000800 */
[----:B------:R-:W-:Y:S04]  /*0a40*/  STS [R10+0x300], RZ ;  /* 0x000300ff0a007388 */ /* 0x000fe80000000800 */
[----:B------:R0:W-:Y:S02]  /*0a50*/  STS [R10+0x380], RZ ;  /* 0x000380ff0a007388 */ /* 0x0001e40000000800 */
[----:B0-----:R-:W-:Y:S01]  /*0a60*/  VIADD R10, R10, 0x800 ;  /* 0x000008000a0a7836 */ /* 0x001fe20000000000 */
[----:B------:R-:W-:Y:S06]  /*0a70*/  @P0 BRA `(.L_x_6) ;  /* 0xfffffffc00ac0947 */ /* 0x000fec000383ffff */
.L_x_5:
[----:B------:R-:W-:Y:S05]  /*0a80*/  BSYNC.RECONVERGENT B0 ;  /* 0x0000000000007941 */ /* 0x000fea0003800200 */
.L_x_4:
[----:B------:R-:W-:Y:S01]  /*0a90*/  BSSY.RECONVERGENT B0, `(.L_x_7) ;  /* 0x0000026000007945 */ /* 0x000fe20003800200 */
[----:B------:R-:W-:-:S03]  /*0aa0*/  IMAD.IADD R5, R7, 0x1, R0 ;  /* 0x0000000107057824 */ /* 0x000fc600078e0200 */
[----:B------:R-:W-:Y:S05]  /*0ab0*/  @!P1 BRA `(.L_x_8) ;  /* 0x00000000008c9947 */ /* 0x000fea0003800000 */
[----:B------:R-:W-:Y:S01]  /*0ac0*/  ISETP.GE.U32.AND P0, PT, R9, 0x8, PT ;  /* 0x000000080900780c */ /* 0x000fe20003f06070 */
[----:B------:R-:W-:Y:S01]  /*0ad0*/  BSSY.RECONVERGENT B1, `(.L_x_9) ;  /* 0x000000e000017945 */ /* 0x000fe20003800200 */
[----:B------:R-:W-:-:S04]  /*0ae0*/  LOP3.LUT R10, R6, 0x7, RZ, 0xc0, !PT ;  /* 0x00000007060a7812 */ /* 0x000fc800078ec0ff */
[----:B------:R-:W-:-:S07]  /*0af0*/  ISETP.NE.AND P1, PT, R10, RZ, PT ;  /* 0x000000ff0a00720c */ /* 0x000fce0003f25270 */
[----:B------:R-:W-:Y:S06]  /*0b00*/  @!P0 BRA `(.L_x_10) ;  /* 0x0000000000288947 */ /* 0x000fec0003800000 */
[C---:B------:R-:W-:Y:S02]  /*0b10*/  IMAD R9, R8.reuse, 0x4, R5 ;  /* 0x0000000408097824 */ /* 0x040fe400078e0205 */
[----:B------:R-:W-:-:S03]  /*0b20*/  VIADD R8, R8, 0x100 ;  /* 0x0000010008087836 */ /* 0x000fc60000000000 */
[----:B------:R0:W-:Y:S04]  /*0b30*/  STS [R9], RZ ;  /* 0x000000ff09007388 */ /* 0x0001e80000000800 */
[----:B------:R0:W-:Y:S04]  /*0b40*/  STS [R9+0x80], RZ ;  /* 0x000080ff09007388 */ /* 0x0001e80000000800 */
[----:B------:R0:W-:Y:S04]  /*0b50*/  STS [R9+0x100], RZ ;  /* 0x000100ff09007388 */ /* 0x0001e80000000800 */
[----:B------:R0:W-:Y:S04]  /*0b60*/  STS [R9+0x180], RZ ;  /* 0x000180ff09007388 */ /* 0x0001e80000000800 */
[----:B------:R0:W-:Y:S04]  /*0b70*/  STS [R9+0x200], RZ ;  /* 0x000200ff09007388 */ /* 0x0001e80000000800 */
[----:B------:R0:W-:Y:S04]  /*0b80*/  STS [R9+0x280], RZ ;  /* 0x000280ff09007388 */ /* 0x0001e80000000800 */
[----:B------:R0:W-:Y:S04]  /*0b90*/  STS [R9+0x300], RZ ;  /* 0x000300ff09007388 */ /* 0x0001e80000000800 */
[----:B------:R0:W-:Y:S02]  /*0ba0*/  STS [R9+0x380], RZ ;  /* 0x000380ff09007388 */ /* 0x0001e40000000800 */
.L_x_10:
[----:B------:R-:W-:Y:S05]  /*0bb0*/  BSYNC.RECONVERGENT B1 ;  /* 0x0000000000017941 */ /* 0x000fea0003800200 */
.L_x_9:
[----:B------:R-:W-:Y:S05]  /*0bc0*/  @!P1 BRA `(.L_x_8) ;  /* 0x0000000000489947 */ /* 0x000fea0003800000 */
[----:B------:R-:W-:Y:S02]  /*0bd0*/  ISETP.GE.U32.AND P0, PT, R10, 0x4, PT ;  /* 0x000000040a00780c */ /* 0x000fe40003f06070 */
[----:B------:R-:W-:-:S04]  /*0be0*/  LOP3.LUT R6, R6, 0x3, RZ, 0xc0, !PT ;  /* 0x0000000306067812 */ /* 0x000fc800078ec0ff */
[----:B------:R-:W-:-:S07]  /*0bf0*/  ISETP.NE.AND P1, PT, R6, RZ, PT ;  /* 0x000000ff0600720c */ /* 0x000fce0003f25270 */
[C---:B0-----:R-:W-:Y:S02]  /*0c00*/  @P0 IMAD R9, R8.reuse, 0x4, R5 ;  /* 0x0000000408090824 */ /* 0x041fe400078e0205 */
[----:B------:R-:W-:-:S03]  /*0c10*/  @P0 VIADD R8, R8, 0x80 ;  /* 0x0000008008080836 */ /* 0x000fc60000000000 */
[----:B------:R1:W-:Y:S04]  /*0c20*/  @P0 STS [R9], RZ ;  /* 0x000000ff09000388 */ /* 0x0003e80000000800 */
[----:B------:R1:W-:Y:S04]  /*0c30*/  @P0 STS [R9+0x80], RZ ;  /* 0x000080ff09000388 */ /* 0x0003e80000000800 */
[----:B------:R1:W-:Y:S04]  /*0c40*/  @P0 STS [R9+0x100], RZ ;  /* 0x000100ff09000388 */ /* 0x0003e80000000800 */
[----:B------:R1:W-:Y:S01]  /*0c50*/  @P0 STS [R9+0x180], RZ ;  /* 0x000180ff09000388 */ /* 0x0003e20000000800 */
[----:B------:R-:W-:Y:S05]  /*0c60*/  @!P1 BRA `(.L_x_8) ;  /* 0x0000000000209947 */ /* 0x000fea0003800000 */
[----:B------:R-:W-:Y:S02]  /*0c70*/  IMAD R0, R8, 0x4, R0 ;  /* 0x0000000408007824 */ /* 0x000fe400078e0200 */
[----:B------:R-:W-:Y:S02]  /*0c80*/  IMAD.MOV R6, RZ, RZ, -R6 ;  /* 0x000000ffff067224 */ /* 0x000fe400078e0a06 */
[----:B------:R-:W-:-:S07]  /*0c90*/  IMAD.IADD R0, R7, 0x1, R0 ;  /* 0x0000000107007824 */ /* 0x000fce00078e0200 */
.L_x_11:
[----:B------:R-:W-:Y:S01]  /*0ca0*/  VIADD R6, R6, 0x1 ;  /* 0x0000000106067836 */ /* 0x000fe20000000000 */
[----:B------:R0:W-:Y:S04]  /*0cb0*/  STS [R0], RZ ;  /* 0x000000ff00007388 */ /* 0x0001e80000000800 */
[----:B------:R-:W-:Y:S01]  /*0cc0*/  ISETP.NE.AND P0, PT, R6, RZ, PT ;  /* 0x000000ff0600720c */ /* 0x000fe20003f05270 */
[----:B0-----:R-:W-:-:S12]  /*0cd0*/  VIADD R0, R0, 0x80 ;  /* 0x0000008000007836 */ /* 0x001fd80000000000 */
[----:B------:R-:W-:Y:S05]  /*0ce0*/  @P0 BRA `(.L_x_11) ;  /* 0xfffffffc00ec0947 */ /* 0x000fea000383ffff */
.L_x_8:
[----:B------:R-:W-:Y:S05]  /*0cf0*/  BSYNC.RECONVERGENT B0 ;  /* 0x0000000000007941 */ /* 0x000fea0003800200 */
.L_x_7:
[----:B------:R-:W2:Y:S01]  /*0d00*/  LDCU UR5, c[0x0][0x3c4] ;  /* 0x00007880ff0577ac */ /* 0x000ea20008000800 */
[----:B-----5:R-:W-:Y:S01]  /*0d10*/  LOP3.LUT R27, R28, 0x80000000, RZ, 0x3c, !PT ;  /* 0x800000001c1b7812 */ /* 0x020fe200078e3cff */
[----:B------:R-:W-:Y:S01]  /*0d20*/  BSSY.RECONVERGENT B0, `(.L_x_12) ;  /* 0x0000080000007945 */ /* 0x000fe20003800200 */
[----:B------:R-:W-:Y:S02]  /*0d30*/  LOP3.LUT R22, R29, 0x80000000, RZ, 0x3c, !PT ;  /* 0x800000001d167812 */ /* 0x000fe400078e3cff */
[----:B------:R-:W-:Y:S02]  /*0d40*/  LOP3.LUT R21, R30, 0x80000000, RZ, 0x3c, !PT ;  /* 0x800000001e157812 */ /* 0x000fe400078e3cff */
[----:B------:R-:W-:Y:S02]  /*0d50*/  LOP3.LUT R18, R31, 0x80000000, RZ, 0x3c, !PT ;  /* 0x800000001f127812 */ /* 0x000fe400078e3cff */
[----:B------:R-:W-:Y:S02]  /*0d60*/  LOP3.LUT R20, R33, 0x80000000, RZ, 0x3c, !PT ;  /* 0x8000000021147812 */ /* 0x000fe400078e3cff */
[----:B------:R-:W-:-:S02]  /*0d70*/  LOP3.LUT R23, R32, 0x80000000, RZ, 0x3c, !PT ;  /* 0x8000000020177812 */ /* 0x000fc400078e3cff */
[----:B------:R-:W-:Y:S02]  /*0d80*/  LOP3.LUT R25, R34, 0x80000000, RZ, 0x3c, !PT ;  /* 0x8000000022197812 */ /* 0x000fe400078e3cff */
[----:B------:R-:W-:Y:S02]  /*0d90*/  LOP3.LUT R17, R36, 0x80000000, RZ, 0x3c, !PT ;  /* 0x8000000024117812 */ /* 0x000fe400078e3cff */
[----:B------:R-:W-:Y:S02]  /*0da0*/  LOP3.LUT R19, R38, 0x80000000, RZ, 0x3c, !PT ;  /* 0x8000000026137812 */ /* 0x000fe400078e3cff */
[----:B--2---:R-:W-:Y:S02]  /*0db0*/  SHF.R.U32.HI R49, RZ, UR5, R27 ;  /* 0x00000005ff317c19 */ /* 0x004fe4000801161b */
[----:B------:R-:W-:Y:S02]  /*0dc0*/  SHF.R.U32.HI R52, RZ, UR5, R22 ;  /* 0x00000005ff347c19 */ /* 0x000fe40008011616 */
[----:B------:R-:W-:-:S02]  /*0dd0*/  LOP3.LUT R49, R49, UR4, RZ, 0x30, !PT ;  /* 0x0000000431317c12 */ /* 0x000fc4000f8e30ff */
[----:B------:R-:W-:Y:S02]  /*0de0*/  LOP3.LUT R52, R52, UR4, RZ, 0x30, !PT ;  /* 0x0000000434347c12 */ /* 0x000fe4000f8e30ff */
[----:B------:R-:W-:Y:S01]  /*0df0*/  SHF.R.U32.HI R56, RZ, UR5, R21 ;  /* 0x00000005ff387c19 */ /* 0x000fe20008011615 */
[--C-:B------:R-:W-:Y:S01]  /*0e00*/  IMAD R0, R49, 0x4, R5.reuse ;  /* 0x0000000431007824 */ /* 0x100fe200078e0205 */
[----:B------:R-:W-:Y:S01]  /*0e10*/  SHF.R.U32.HI R48, RZ, UR5, R18 ;  /* 0x00000005ff307c19 */ /* 0x000fe20008011612 */
[----:B------:R-:W-:Y:S01]  /*0e20*/  IMAD R6, R52, 0x4, R5 ;  /* 0x0000000434067824 */ /* 0x000fe200078e0205 */
[----:B------:R-:W-:Y:S01]  /*0e30*/  LOP3.LUT R56, R56, UR4, RZ, 0x30, !PT ;  /* 0x0000000438387c12 */ /* 0x000fe2000f8e30ff */
[----:B------:R-:W-:Y:S01]  /*0e40*/  NOP ;  /* 0x0000000000007918 */ /* 0x000fe20000000000 */
[----:B01----:R-:W-:Y:S01]  /*0e50*/  SHF.R.U32.HI R9, RZ, UR5, R20 ;  /* 0x00000005ff097c19 */ /* 0x003fe20008011614 */
[----:B------:R0:W-:Y:S01]  /*0e60*/  ATOMS.POPC.INC.32 RZ, [R0+URZ] ;  /* 0x0000000000ff7f8c */ /* 0x0001e2000d8000ff */
[----:B------:R-:W-:-:S02]  /*0e70*/  LOP3.LUT R48, R48, UR4, RZ, 0x30, !PT ;  /* 0x0000000430307c12 */ /* 0x000fc4000f8e30ff */
[----:B------:R-:W-:Y:S01]  /*0e80*/  SHF.R.U32.HI R8, RZ, UR5, R23 ;  /* 0x00000005ff087c19 */ /* 0x000fe20008011617 */
[----:B------:R1:W-:Y:S01]  /*0e90*/  ATOMS.POPC.INC.32 RZ, [R6+URZ] ;  /* 0x0000000006ff7f8c */ /* 0x0003e2000d8000ff */
[----:B------:R-:W-:Y:S02]  /*0ea0*/  SHF.R.U32.HI R11, RZ, UR5, R25 ;  /* 0x00000005ff0b7c19 */ /* 0x000fe40008011619 */
[----:B------:R-:W-:Y:S01]  /*0eb0*/  LOP3.LUT R10, R9, UR4, RZ, 0x30, !PT ;  /* 0x00000004090a7c12 */ /* 0x000fe2000f8e30ff */
[--C-:B0-----:R-:W-:Y:S01]  /*0ec0*/  IMAD R0, R56, 0x4, R5.reuse ;  /* 0x0000000438007824 */ /* 0x101fe200078e0205 */
[----:B------:R-:W-:Y:S02]  /*0ed0*/  LOP3.LUT R8, R8, UR4, RZ, 0x30, !PT ;  /* 0x0000000408087c12 */ /* 0x000fe4000f8e30ff */
[----:B------:R-:W-:Y:S01]  /*0ee0*/  LOP3.LUT R12, R11, UR4, RZ, 0x30, !PT ;  /* 0x000000040b0c7c12 */ /* 0x000fe2000f8e30ff */
[--C-:B-1----:R-:W-:Y:S01]  /*0ef0*/  IMAD R6, R48, 0x4, R5.reuse ;  /* 0x0000000430067824 */ /* 0x102fe200078e0205 */
[----:B------:R0:W-:Y:S01]  /*0f00*/  ATOMS.POPC.INC.32 RZ, [R0+URZ] ;  /* 0x0000000000ff7f8c */ /* 0x0001e2000d8000ff */
[--C-:B------:R-:W-:Y:S01]  /*0f10*/  IMAD R9, R10, 0x4, R5.reuse ;  /* 0x000000040a097824 */ /* 0x100fe200078e0205 */
[----:B------:R-:W-:Y:S01]  /*0f20*/  LOP3.LUT R10, R35, 0x80000000, RZ, 0x3c, !PT ;  /* 0x80000000230a7812 */ /* 0x000fe200078e3cff */
[--C-:B------:R-:W-:Y:S01]  /*0f30*/  IMAD R8, R8, 0x4, R5.reuse ;  /* 0x0000000408087824 */ /* 0x100fe200078e0205 */
[----:B------:R1:W-:Y:S01]  /*0f40*/  ATOMS.POPC.INC.32 RZ, [R6+URZ] ;  /* 0x0000000006ff7f8c */ /* 0x0003e2000d8000ff */
[----:B------:R-:W-:Y:S01]  /*0f50*/  IMAD R11, R12, 0x4, R5 ;  /* 0x000000040c0b7824 */ /* 0x000fe200078e0205 */
[----:B------:R-:W-:-:S02]  /*0f60*/  LOP3.LUT R12, R37, 0x80000000, RZ, 0x3c, !PT ;  /* 0x80000000250c7812 */ /* 0x000fc400078e3cff */
[----:B------:R-:W-:Y:S01]  /*0f70*/  LOP3.LUT R16, R39, 0x80000000, RZ, 0x3c, !PT ;  /* 0x8000000027107812 */ /* 0x000fe200078e3cff */
[----:B------:R-:W-:Y:S01]  /*0f80*/  ATOMS.POPC.INC.32 RZ, [R8+URZ] ;  /* 0x0000000008ff7f8c */ /* 0x000fe2000d8000ff */
[----:B0-----:R-:W-:Y:S02]  /*0f90*/  SHF.R.U32.HI R0, RZ, UR5, R10 ;  /* 0x00000005ff007c19 */ /* 0x001fe4000801160a */
[----:B-1----:R-:W-:Y:S01]  /*0fa0*/  SHF.R.U32.HI R6, RZ, UR5, R17 ;  /* 0x00000005ff067c19 */ /* 0x002fe20008011611 */
[----:B------:R0:W-:Y:S01]  /*0fb0*/  ATOMS.POPC.INC.32 RZ, [R9+URZ] ;  /* 0x0000000009ff7f8c */ /* 0x0001e2000d8000ff */
[----:B------:R-:W-:Y:S02]  /*0fc0*/  SHF.R.U32.HI R14, RZ, UR5, R19 ;  /* 0x00000005ff0e7c19 */ /* 0x000fe40008011613 */
[----:B------:R-:W-:Y:S01]  /*0fd0*/  LOP3.LUT R6, R6, UR4, RZ, 0x30, !PT ;  /* 0x0000000406067c12 */ /* 0x000fe2000f8e30ff */
[----:B------:R1:W-:Y:S01]  /*0fe0*/  ATOMS.POPC.INC.32 RZ, [R11+URZ] ;  /* 0x000000000bff7f8c */ /* 0x0003e2000d8000ff */
[----:B------:R-:W-:-:S02]  /*0ff0*/  SHF.R.U32.HI R13, RZ, UR5, R12 ;  /* 0x00000005ff0d7c19 */ /* 0x000fc4000801160c */
[----:B------:R-:W-:Y:S02]  /*1000*/  LOP3.LUT R0, R0, UR4, RZ, 0x30, !PT ;  /* 0x0000000400007c12 */ /* 0x000fe4000f8e30ff */
[----:B0-----:R-:W-:Y:S02]  /*1010*/  SHF.R.U32.HI R9, RZ, UR5, R16 ;  /* 0x00000005ff097c19 */ /* 0x001fe40008011610 */
[----:B------:R-:W-:Y:S01]  /*1020*/  LOP3.LUT R50, R14, UR4, RZ, 0x30, !PT ;  /* 0x000000040e327c12 */ /* 0x000fe2000f8e30ff */
[--C-:B------:R-:W-:Y:S01]  /*1030*/  IMAD R14, R6, 0x4, R5.reuse ;  /* 0x00000004060e7824 */ /* 0x100fe200078e0205 */
[----:B------:R-:W-:Y:S01]  /*1040*/  LOP3.LUT R8, R13, UR4, RZ, 0x30, !PT ;  /* 0x000000040d087c12 */ /* 0x000fe2000f8e30ff */
[--C-:B------:R-:W-:Y:S01]  /*1050*/  IMAD R0, R0, 0x4, R5.reuse ;  /* 0x0000000400007824 */ /* 0x100fe200078e0205 */
[----:B------:R-:W-:Y:S01]  /*1060*/  LOP3.LUT R6, R9, UR4, RZ, 0x30, !PT ;  /* 0x0000000409067c12 */ /* 0x000fe2000f8e30ff */
[--C-:B------:R-:W-:Y:S01]  /*1070*/  IMAD R50, R50, 0x4, R5.reuse ;  /* 0x0000000432327824 */ /* 0x100fe200078e0205 */
[----:B------:R-:W-:Y:S01]  /*1080*/  LOP3.LUT R9, R40, 0x80000000, RZ, 0x3c, !PT ;  /* 0x8000000028097812 */ /* 0x000fe200078e3cff */
[--C-:B------:R-:W-:Y:S01]  /*1090*/  IMAD R26, R8, 0x4, R5.reuse ;  /* 0x00000004081a7824 */ /* 0x100fe200078e0205 */
[----:B------:R0:W-:Y:S01]  /*10a0*/  ATOMS.POPC.INC.32 RZ, [R0+URZ] ;  /* 0x0000000000ff7f8c */ /* 0x0001e2000d8000ff */
[----:B------:R-:W-:Y:S01]  /*10b0*/  IMAD R51, R6, 0x4, R5 ;  /* 0x0000000406337824 */ /* 0x000fe200078e0205 */
[----:B------:R-:W-:-:S02]  /*10c0*/  LOP3.LUT R6, R43, 0x80000000, RZ, 0x3c, !PT ;  /* 0x800000002b067812 */ /* 0x000fc400078e3cff */
[----:B-1----:R-:W-:Y:S01]  /*10d0*/  LOP3.LUT R11, R44, 0x80000000, RZ, 0x3c, !PT ;  /* 0x800000002c0b7812 */ /* 0x002fe200078e3cff */
[----:B------:R1:W-:Y:S01]  /*10e0*/  ATOMS.POPC.INC.32 RZ, [R14+URZ] ;  /* 0x000000000eff7f8c */ /* 0x0003e2000d8000ff */
[----:B------:R-:W-:Y:S02]  /*10f0*/  LOP3.LUT R8, R45, 0x80000000, RZ, 0x3c, !PT ;  /* 0x800000002d087812 */ /* 0x000fe400078e3cff */
[----:B------:R-:W-:Y:S01]  /*1100*/  LOP3.LUT R13, R46, 0x80000000, RZ, 0x3c, !PT ;  /* 0x800000002e0d7812 */ /* 0x000fe200078e3cff */
[----:B------:R2:W-:Y:S01]  /*1110*/  ATOMS.POPC.INC.32 RZ, [R26+URZ] ;  /* 0x000000001aff7f8c */ /* 0x0005e2000d8000ff */
[----:B0-----:R-:W-:Y:S02]  /*1120*/  SHF.R.U32.HI R0, RZ, UR5, R9 ;  /* 0x00000005ff007c19 */ /* 0x001fe40008011609 */
[----:B------:R-:W-:Y:S01]  /*1130*/  SHF.R.U32.HI R53, RZ, UR5, R11 ;  /* 0x00000005ff357c19 */ /* 0x000fe2000801160b */
[----:B-1----:R-:W0:Y:S01]  /*1140*/  LDC.64 R14, c[0x0][0x380] ;  /* 0x0000e000ff0e7b82 */ /* 0x002e220000000a00 */
[----:B------:R-:W-:Y:S01]  /*1150*/  SHF.R.U32.HI R55, RZ, UR5, R8 ;  /* 0x00000005ff377c19 */ /* 0x000fe20008011608 */
[----:B------:R1:W-:Y:S01]  /*1160*/  ATOMS.POPC.INC.32 RZ, [R50+URZ] ;  /* 0x0000000032ff7f8c */ /* 0x0003e2000d8000ff */
[----:B------:R-:W-:-:S02]  /*1170*/  SHF.R.U32.HI R57, RZ, UR5, R13 ;  /* 0x00000005ff397c19 */ /* 0x000fc4000801160d */
[----:B--2---:R-:W-:Y:S01]  /*1180*/  SHF.R.U32.HI R26, RZ, UR5, R6 ;  /* 0x00000005ff1a7c19 */ /* 0x004fe20008011606 */
[----:B------:R2:W-:Y:S01]  /*1190*/  ATOMS.POPC.INC.32 RZ, [R51+URZ] ;  /* 0x0000000033ff7f8c */ /* 0x0005e2000d8000ff */
[----:B------:R-:W-:Y:S02]  /*11a0*/  LOP3.LUT R0, R0, UR4, RZ, 0x30, !PT ;  /* 0x0000000400007c12 */ /* 0x000fe4000f8e30ff */
[----:B------:R-:W-:Y:S02]  /*11b0*/  LOP3.LUT R54, R26, UR4, RZ, 0x30, !PT ;  /* 0x000000041a367c12 */ /* 0x000fe4000f8e30ff */
[----:B------:R-:W-:Y:S01]  /*11c0*/  LOP3.LUT R58, R53, UR4, RZ, 0x30, !PT ;  /* 0x00000004353a7c12 */ /* 0x000fe2000f8e30ff */
[--C-:B------:R-:W-:Y:S01]  /*11d0*/  IMAD R53, R0, 0x4, R5.reuse ;  /* 0x0000000400357824 */ /* 0x100fe200078e0205 */
[----:B------:R-:W-:Y:S01]  /*11e0*/  ISETP.GT.U32.AND P2, PT, R3, 0xff, PT ;  /* 0x000000ff0300780c */ /* 0x000fe20003f44070 */
[--C-:B------:R-:W-:Y:S01]  /*11f0*/  IMAD R54, R54, 0x4, R5.reuse ;  /* 0x0000000436367824 */ /* 0x100fe200078e0205 */
[----:B------:R-:W-:Y:S01]  /*1200*/  LOP3.LUT R60, R55, UR4, RZ, 0x30, !PT ;  /* 0x00000004373c7c12 */ /* 0x000fe2000f8e30ff */
[--C-:B------:R-:W-:Y:S01]  /*1210*/  IMAD R58, R58, 0x4, R5.reuse ;  /* 0x000000043a3a7824 */ /* 0x100fe200078e0205 */
[----:B------:R-:W-:Y:S01]  /*1220*/  LOP3.LUT R26, R57, UR4, RZ, 0x30, !PT ;  /* 0x00000004391a7c12 */ /* 0x000fe2000f8e30ff */
[----:B------:R3:W-:Y:S01]  /*1230*/  ATOMS.POPC.INC.32 RZ, [R53+URZ] ;  /* 0x0000000035ff7f8c */ /* 0x0007e2000d8000ff */
[----:B-1----:R-:W-:Y:S01]  /*1240*/  P2R R50, PR, RZ, 0x4 ;  /* 0x00000004ff327803 */ /* 0x002fe20000000000 */
[----:B------:R-:W-:-:S02]  /*1250*/  IMAD R60, R60, 0x4, R5 ;  /* 0x000000043c3c7824 */ /* 0x000fc400078e0205 */
[----:B------:R-:W-:Y:S01]  /*1260*/  IMAD R5, R26, 0x4, R5 ;  /* 0x000000041a057824 */ /* 0x000fe200078e0205 */
[----:B------:R3:W-:Y:S01]  /*1270*/  ATOMS.POPC.INC.32 RZ, [R54+URZ] ;  /* 0x0000000036ff7f8c */ /* 0x0007e2000d8000ff */
[----:B--2---:R-:W-:Y:S02]  /*1280*/  IMAD R51, R3, 0x4, R7 ;  /* 0x0000000403337824 */ /* 0x004fe400078e0207 */
[----:B------:R-:W-:Y:S01]  /*1290*/  IMAD.MOV.U32 R0, RZ, RZ, RZ ;  /* 0x000000ffff007224 */ /* 0x000fe200078e00ff */
[----:B------:R3:W-:Y:S04]  /*12a0*/  ATOMS.POPC.INC.32 RZ, [R58+URZ] ;  /* 0x000000003aff7f8c */ /* 0x0007e8000d8000ff */
[----:B------:R3:W-:Y:S04]  /*12b0*/  ATOMS.POPC.INC.32 RZ, [R60+URZ] ;  /* 0x000000003cff7f8c */ /* 0x0007e8000d8000ff */
[----:B------:R3:W-:Y:S01]  /*12c0*/  ATOMS.POPC.INC.32 RZ, [R5+URZ] ;  /* 0x0000000005ff7f8c */ /* 0x0007e2000d8000ff */
[----:B------:R-:W-:Y:S06]  /*12d0*/  BAR.SYNC.DEFER_BLOCKING 0x0 ;  /* 0x0000000000007b1d */ /* 0x000fec0000010000 */
[----:B------:R-:W-:Y:S05]  /*12e0*/  @P2 BRA `(.L_x_13) ;  /* 0x00000000008c2947 */ /* 0x000fea0003800000 */
[----:B------:R-:W1:Y:S04]  /*12f0*/  LDS R0, [R51] ;  /* 0x0000000033007984 */ /* 0x000e680000000800 */
[----:B---3--:R-:W2:Y:S04]  /*1300*/  LDS R5, [R51+0x400] ;  /* 0x0004000033057984 */ /* 0x008ea80000000800 */
[----:B------:R-:W3:Y:S04]  /*1310*/  LDS R53, [R51+0x800] ;  /* 0x0008000033357984 */ /* 0x000ee80000000800 */
[----:B------:R-:W4:Y:S04]  /*1320*/  LDS R55, [R51+0xc00] ;  /* 0x000c000033377984 */ /* 0x000f280000000800 */
[----:B------:R-:W5:Y:S04]  /*1330*/  LDS R57, [R51+0x1000] ;  /* 0x0010000033397984 */ /* 0x000f680000000800 */
[----:B------:R-:W0:Y:S04]  /*1340*/  LDS R59, [R51+0x1400] ;  /* 0x00140000333b7984 */ /* 0x000e280000000800 */
[----:B------:R-:W-:Y:S04]  /*1350*/  LDS R61, [R51+0x2000] ;  /* 0x00200000333d7984 */ /* 0x000fe80000000800 */
[----:B------:R-:W-:Y:S04]  /*1360*/  LDS R63, [R51+0x2400] ;  /* 0x00240000333f7984 */ /* 0x000fe80000000800 */
[----:B------:R-:W-:Y:S04]  /*1370*/  LDS R65, [R51+0x2800] ;  /* 0x0028000033417984 */ /* 0x000fe80000000800 */
[----:B------:R-:W-:Y:S04]  /*1380*/  STS [R51], RZ ;  /* 0x000000ff33007388 */ /* 0x000fe80000000800 */
[----:B-1----:R-:W-:Y:S01]  /*1390*/  STS [R51+0x400], R0 ;  /* 0x0004000033007388 */ /* 0x002fe20000000800 */
[----:B--2---:R-:W-:-:S03]  /*13a0*/  IMAD.IADD R54, R0, 0x1, R5 ;  /* 0x0000000100367824 */ /* 0x004fc600078e0205 */
[----:B------:R-:W1:Y:S01]  /*13b0*/  LDS R5, [R51+0x1800] ;  /* 0x0018000033057984 */ /* 0x000e620000000800 */
[----:B---3--:R-:W-:-:S03]  /*13c0*/  IMAD.IADD R58, R54, 0x1, R53 ;  /* 0x00000001363a7824 */ /* 0x008fc600078e0235 */
[----:B------:R-:W2:Y:S01]  /*13d0*/  LDS R53, [R51+0x1c00] ;  /* 0x001c000033357984 */ /* 0x000ea20000000800 */
[----:B----4-:R-:W-:-:S03]  /*13e0*/  IMAD.IADD R60, R58, 0x1, R55 ;  /* 0x000000013a3c7824 */ /* 0x010fc600078e0237 */
[----:B------:R1:W-:Y:S01]  /*13f0*/  STS [R51+0x800], R54 ;  /* 0x0008003633007388 */ /* 0x0003e20000000800 */
[----:B-----5:R-:W-:-:S03]  /*1400*/  IMAD.IADD R62, R60, 0x1, R57 ;  /* 0x000000013c3e7824 */ /* 0x020fc600078e0239 */
[----:B------:R-:W3:Y:S01]  /*1410*/  LDS R55, [R51+0x2c00] ;  /* 0x002c000033377984 */ /* 0x000ee20000000800 */
[----:B0-----:R-:W-:-:S03]  /*1420*/  IMAD.IADD R64, R62, 0x1, R59 ;  /* 0x000000013e407824 */ /* 0x001fc600078e023b */
[----:B------:R0:W-:Y:S04]  /*1430*/  STS [R51+0xc00], R58 ;  /* 0x000c003a33007388 */ /* 0x0001e80000000800 */
[----:B------:R4:W-:Y:S04]  /*1440*/  STS [R51+0x1000], R60 ;  /* 0x0010003c33007388 */ /* 0x0009e80000000800 */
[----:B------:R4:W-:Y:S04]  /*1450*/  STS [R51+0x1400], R62 ;  /* 0x0014003e33007388 */ /* 0x0009e80000000800 */
[----:B------:R4:W-:Y:S01]  /*1460*/  STS [R51+0x1800], R64 ;  /* 0x0018004033007388 */ /* 0x0009e20000000800 */
[----:B-1----:R-:W-:-:S04]  /*1470*/  IMAD.IADD R54, R64, 0x1, R5 ;  /* 0x0000000140367824 */ /* 0x002fc800078e0205 */
[----:B--2---:R-:W-:Y:S01]  /*1480*/  IMAD.IADD R66, R54, 0x1, R53 ;  /* 0x0000000136427824 */ /* 0x004fe200078e0235 */
[----:B------:R4:W-:Y:S03]  /*1490*/  STS [R51+0x1c00], R54 ;  /* 0x001c003633007388 */ /* 0x0009e60000000800 */
[----:B------:R-:W-:Y:S01]  /*14a0*/  IMAD.IADD R68, R66, 0x1, R61 ;  /* 0x0000000142447824 */ /* 0x000fe200078e023d */
[----:B------:R4:W-:Y:S03]  /*14b0*/  STS [R51+0x2000], R66 ;  /* 0x0020004233007388 */ /* 0x0009e60000000800 */
[----:B------:R-:W-:Y:S01]  /*14c0*/  IMAD.IADD R70, R68, 0x1, R63 ;  /* 0x0000000144467824 */ /* 0x000fe200078e023f */
[----:B------:R4:W-:Y:S03]  /*14d0*/  STS [R51+0x2400], R68 ;  /* 0x0024004433007388 */ /* 0x0009e60000000800 */
[----:B0-----:R-:W-:Y:S01]  /*14e0*/  IMAD.IADD R58, R70, 0x1, R65 ;  /* 0x00000001463a7824 */ /* 0x001fe200078e0241 */
[----:B------:R4:W-:Y:S03]  /*14f0*/  STS [R51+0x2800], R70 ;  /* 0x0028004633007388 */ /* 0x0009e60000000800 */
[----:B---3--:R-:W-:Y:S01]  /*1500*/  IMAD.IADD R0, R58, 0x1, R55 ;  /* 0x000000013a007824 */ /* 0x008fe200078e0237 */
[----:B------:R4:W-:Y:S06]  /*1510*/  STS [R51+0x2c00], R58 ;  /* 0x002c003a33007388 */ /* 0x0009ec0000000800 */
.L_x_13:
[----:B------:R-:W-:Y:S05]  /*1520*/  BSYNC.RECONVERGENT B0 ;  /* 0x0000000000007941 */ /* 0x000fea0003800200 */
.L_x_12:
[----:B------:R-:W-:Y:S01]  /*1530*/  ISETP.NE.AND P0, PT, R0, 0x1980, PT ;  /* 0x000019800000780c */ /* 0x000fe20003f05270 */
[----:B---3--:R-:W-:Y:S01]  /*1540*/  IMAD R5, R42, 0x100, R3 ;  /* 0x000001002a057824 */ /* 0x008fe200078e0203 */
[----:B------:R-:W-:Y:S01]  /*1550*/  @!P2 LOP3.LUT R53, R0, 0x40000000, RZ, 0xfc, !PT ;  /* 0x400000000035a812 */ /* 0x000fe200078efcff */
[----:B------:R-:W-:Y:S01]  /*1560*/  IMAD R41, R41, 0x11, RZ ;  /* 0x0000001129297824 */ /* 0x000fe200078e02ff */
[----:B------:R-:W-:Y:S01]  /*1570*/  ISETP.LT.U32.AND P0, PT, R3, 0x100, !P0 ;  /* 0x000001000300780c */ /* 0x000fe20004701070 */
[----:B0-----:R-:W-:-:S03]  /*1580*/  IMAD.WIDE R14, R5, 0x4, R14 ;  /* 0x00000004050e7825 */ /* 0x001fc600078e020e */
[----:B------:R-:W-:Y:S01]  /*1590*/  LOP3.LUT R57, R41, R4, RZ, 0xfc, !PT ;  /* 0x0000000429397212 */ /* 0x000fe200078efcff */
[----:B----4-:R-:W-:Y:S01]  /*15a0*/  IMAD R54, R42, 0x1980, RZ ;  /* 0x000019802a367824 */ /* 0x010fe200078e02ff */
[----:B------:R0:W-:Y:S07]  /*15b0*/  @!P2 STG.E.STRONG.SYS desc[UR6][R14.64], R53 ;  /* 0x000000350e00a986 */ /* 0x0001ee000c115906 */
[----:B------:R-:W-:Y:S06]  /*15c0*/  BAR.RED.OR.DEFER_BLOCKING 0x0, P0 ;  /* 0x0000000000007b1d */ /* 0x000fec0000014800 */
[----:B------:R-:W1:Y:S01]  /*15d0*/  B2R.RESULT RZ, P0 ;  /* 0x0000000000ff731c */ /* 0x000e620000004000 */
[----:B------:R-:W-:-:S04]  /*15e0*/  IADD3 R4, P1, PT, R54, R57, RZ ;  /* 0x0000003936047210 */ /* 0x000fc80007f3e0ff */
[----:B------:R-:W-:Y:S01]  /*15f0*/  LEA.HI.X.SX32 R55, R54, RZ, 0x1, P1 ;  /* 0x000000ff36377211 */ /* 0x000fe200008f0eff */
[----:B------:R-:W-:-:S03]  /*1600*/  IMAD.SHL.U32 R5, R4, 0x4, RZ ;  /* 0x0000000404057824 */ /* 0x000fc600078e00ff */
[----:B------:R-:W-:Y:S01]  /*1610*/  SHF.L.U64.HI R4, R4, 0x2, R55 ;  /* 0x0000000204047819 */ /* 0x000fe20000010237 */
[----:B01----:R-:W-:Y:S06]  /*1620*/  @!P0 BRA `(.L_x_14) ;  /* 0x0000001000b48947 */ /* 0x003fec0003800000 */
[----:B------:R-:W0:Y:S01]  /*1630*/  LDCU.64 UR8, c[0x0][0x3b8] ;  /* 0x00007700ff0877ac */ /* 0x000e220008000a00 */
[----:B------:R-:W-:Y:S01]  /*1640*/  BSSY B1, `(.L_x_15) ;  /* 0x0000032000017945 */ /* 0x000fe20003800000 */
[----:B------:R-:W-:Y:S01]  /*1650*/  IMAD R13, R3, 0x8, R7 ;  /* 0x00000008030d7824 */ /* 0x000fe200078e0207 */
[----:B0-----:R-:W-:-:S04]  /*1660*/  IADD3 R8, P0, PT, R5, UR8, RZ ;  /* 0x0000000805087c10 */ /* 0x001fc8000ff1e0ff */
[----:B------:R-:W-:Y:S01]  /*1670*/  IADD3.X R9, PT, PT, R4, UR9, RZ, P0, !PT ;  /* 0x0000000904097c10 */ /* 0x000fe200087fe4ff */
[----:B------:R-:W-:Y:S08]  /*1680*/  @P2 BRA `(.L_x_16) ;  /* 0x0000000000b42947 */ /* 0x000ff00003800000 */
[----:B------:R-:W0:Y:S02]  /*1690*/  LDCU.64 UR8, c[0x0][0x398] ;  /* 0x00007300ff0877ac */ /* 0x000e240008000a00 */
[----:B0-----:R-:W-:-:S04]  /*16a0*/  LEA R10, P0, R3, UR8, 0x3 ;  /* 0x00000008030a7c11 */ /* 0x001fc8000f8018ff */
[----:B------:R-:W-:-:S05]  /*16b0*/  LEA.HI.X R11, R3, UR9, RZ, 0x3, P0 ;  /* 0x00000009030b7c11 */ /* 0x000fca00080f1cff */
[----:B------:R-:W2:Y:S01]  /*16c0*/  LDG.E.64 R4, desc[UR6][R10.64] ;  /* 0x000000060a047981 */ /* 0x000ea2000c1e1b00 */
[----:B------:R-:W-:-:S04]  /*16d0*/  ISETP.GT.U32.AND P0, PT, R3, R49, PT ;  /* 0x000000310300720c */ /* 0x000fc80003f04070 */
[----:B------:R-:W-:-:S04]  /*16e0*/  SEL R17, RZ, 0x1980, !P0 ;  /* 0x00001980ff117807 */ /* 0x000fc80004000000 */
[----:B--2---:R-:W-:Y:S01]  /*16f0*/  IADD3 R4, P0, PT, R4, -R17, RZ ;  /* 0x8000001104047210 */ /* 0x004fe20007f1e0ff */
[----:B------:R-:W-:-:S03]  /*1700*/  IMAD.MOV.U32 R17, RZ, RZ, R0 ;  /* 0x000000ffff117224 */ /* 0x000fc600078e0000 */
[----:B------:R-:W-:Y:S02]  /*1710*/  IADD3.X R5, PT, PT, R5, -0x1, RZ, P0, !PT ;  /* 0xffffffff05057810 */ /* 0x000fe400007fe4ff */
[----:B------:R-:W-:-:S03]  /*1720*/  ISETP.GE.AND P0, PT, R42, 0x1, PT ;  /* 0x000000012a00780c */ /* 0x000fc60003f06270 */
[----:B------:R0:W-:Y:S10]  /*1730*/  STS.64 [R13+0x6600], R4 ;  /* 0x006600040d007388 */ /* 0x0001f40000000a00 */
[----:B------:R-:W-:Y:S05]  /*1740*/  @!P0 BRA `(.L_x_17) ;  /* 0x00000000006c8947 */ /* 0x000fea0003800000 */
[----:B------:R-:W-:Y:S01]  /*1750*/  BSSY B0, `(.L_x_18) ;  /* 0x0000019000007945 */ /* 0x000fe20003800000 */
[----:B------:R-:W-:Y:S02]  /*1760*/  IMAD.MOV.U32 R6, RZ, RZ, -0x1 ;  /* 0xffffffffff067424 */ /* 0x000fe400078e00ff */
[----:B------:R-:W-:Y:S02]  /*1770*/  IMAD.MOV.U32 R10, RZ, RZ, R42 ;  /* 0x000000ffff0a7224 */ /* 0x000fe400078e002a */
[----:B------:R-:W-:-:S07]  /*1780*/  IMAD.MOV.U32 R17, RZ, RZ, R0 ;  /* 0x000000ffff117224 */ /* 0x000fce00078e0000 */
.L_x_22:
[----:B0-----:R-:W0:Y:S01]  /*1790*/  LDC.64 R4, c[0x0][0x380] ;  /* 0x0000e000ff047b82 */ /* 0x001e220000000a00 */
[----:B------:R-:W-:Y:S01]  /*17a0*/  VIADD R19, R10, 0xffffffff ;  /* 0xffffffff0a137836 */ /* 0x000fe20000000000 */
[----:B------:R-:W-:Y:S03]  /*17b0*/  BSSY B2, `(.L_x_19) ;  /* 0x0000008000027945 */ /* 0x000fe60003800000 */
[----:B------:R-:W-:-:S04]  /*17c0*/  IMAD R11, R19, 0x100, R3 ;  /* 0x00000100130b7824 */ /* 0x000fc800078e0203 */
[----:B0-----:R-:W-:-:S07]  /*17d0*/  IMAD.WIDE R4, R11, 0x4, R4 ;  /* 0x000000040b047825 */ /* 0x001fce00078e0204 */
.L_x_20:
[----:B------:R-:W-:Y:S05]  /*17e0*/  YIELD ;  /* 0x0000000000007946 */ /* 0x000fea0003800000 */
[----:B------:R0:W-:Y:S06]  /*17f0*/  MEMBAR.SC.CTA ;  /* 0x0000000000007992 */ /* 0x0001ec0000000000 */
[----:B0-----:R-:W2:Y:S02]  /*1800*/  LDG.E.STRONG.SYS R11, desc[UR6][R4.64] ;  /* 0x00000006040b7981 */ /* 0x001ea4000c1f5900 */
[----:B--2---:R-:W-:-:S13]  /*1810*/  ISETP.NE.AND P0, PT, R11, RZ, PT ;  /* 0x000000ff0b00720c */ /* 0x004fda0003f05270 */
[----:B------:R-:W-:Y:S05]  /*1820*/  @!P0 BRA `(.L_x_20) ;  /* 0xfffffffc00ec8947 */ /* 0x000fea000383ffff */
[----:B------:R-:W-:Y:S05]  /*1830*/  BSYNC B2 ;  /* 0x0000000000027941 */ /* 0x000fea0003800000 */
.L_x_19:
[----:B------:R-:W-:Y:S01]  /*1840*/  BSSY.RECONVERGENT B2, `(.L_x_21) ;  /* 0x0000006000027945 */ /* 0x000fe20003800200 */
[C---:B------:R-:W-:Y:S02]  /*1850*/  ISETP.GT.AND P0, PT, R11.reuse, -0x1, PT ;  /* 0xffffffff0b00780c */ /* 0x040fe40003f04270 */
[----:B------:R-:W-:Y:S01]  /*1860*/  LOP3.LUT R4, R11, 0x3fffffff, RZ, 0xc0, !PT ;  /* 0x3fffffff0b047812 */ /* 0x000fe200078ec0ff */
[----:B------:R-:W-:Y:S05]  /*1870*/  WARPSYNC.EXCLUSIVE R6 ;  /* 0x0000000006007348 */ /* 0x000fea0003a00000 */
[----:B------:R-:W-:-:S05]  /*1880*/  IMAD.IADD R17, R4, 0x1, R17 ;  /* 0x0000000104117824 */ /* 0x000fca00078e0211 */
[----:B------:R-:W-:-:S07]  /*1890*/  VOTE.ANY R6, PT, P0 ;  /* 0x0000000000067806 */ /* 0x000fce00000e0100 */
[----:B------:R-:W-:Y:S05]  /*18a0*/  BSYNC.RECONVERGENT B2 ;  /* 0x0000000000027941 */ /* 0x000fea0003800200 */
.L_x_21:
[----:B------:R-:W-:Y:S01]  /*18b0*/  ISETP.GT.U32.AND P1, PT, R10, 0x1, PT ;  /* 0x000000010a00780c */ /* 0x000fe20003f24070 */
[----:B------:R-:W-:-:S12]  /*18c0*/  IMAD.MOV.U32 R10, RZ, RZ, R19 ;  /* 0x000000ffff0a7224 */ /* 0x000fd800078e0013 */
[----:B------:R-:W-:Y:S05]  /*18d0*/  @P0 BRA P1, `(.L_x_22) ;  /* 0xfffffffc00ac0947 */ /* 0x000fea000083ffff */
[----:B------:R-:W-:Y:S05]  /*18e0*/  BSYNC B0 ;  /* 0x0000000000007941 */ /* 0x000fea0003800000 */
.L_x_18:
[----:B------:R1:W2:Y:S02]  /*18f0*/  LDS.64 R4, [R13+0x6600] ;  /* 0x006600000d047984 */ /* 0x0002a40000000a00 */
.L_x_17:
[C---:B------:R-:W-:Y:S01]  /*1900*/  IMAD.IADD R19, R17.reuse, 0x1, -R0 ;  /* 0x0000000111137824 */ /* 0x040fe200078e0a00 */
[----:B------:R-:W-:-:S04]  /*1910*/  LOP3.LUT R11, R17, 0x80000000, RZ, 0xfc, !PT ;  /* 0x80000000110b7812 */ /* 0x000fc800078efcff */
[C---:B0-2---:R-:W-:Y:S01]  /*1920*/  IADD3 R4, P0, PT, R19.reuse, R4, RZ ;  /* 0x0000000413047210 */ /* 0x045fe20007f1e0ff */
[----:B------:R0:W-:Y:S03]  /*1930*/  STG.E.STRONG.SYS desc[UR6][R14.64], R11 ;  /* 0x0000000b0e007986 */ /* 0x0001e6000c115906 */
[----:B------:R-:W-:-:S05]  /*1940*/  LEA.HI.X.SX32 R5, R19, R5, 0x1, P0 ;  /* 0x0000000513057211 */ /* 0x000fca00000f0eff */
[----:B------:R0:W-:Y:S04]  /*1950*/  STS.64 [R13+0x6600], R4 ;  /* 0x006600040d007388 */ /* 0x0001e80000000a00 */
.L_x_16:
[----:B------:R-:W-:Y:S05]  /*1960*/  BSYNC B1 ;  /* 0x0000000000017941 */ /* 0x000fea0003800000 */
.L_x_15:
[----:B0-----:R-:W0:Y:S01]  /*1970*/  LDC R5, c[0x0][0x3c0] ;  /* 0x0000f000ff057b82 */ /* 0x001e220000000800 */
[----:B------:R-:W-:-:S07]  /*1980*/  IMAD R4, R49, 0x8, R7 ;  /* 0x0000000831047824 */ /* 0x000fce00078e0207 */
[----:B------:R-:W2:Y:S01]  /*1990*/  LDC.64 R16, c[0x0][0x390] ;  /* 0x0000e400ff107b82 */ /* 0x000ea20000000a00 */
[----:B0-----:R-:W-:Y:S02]  /*19a0*/  ISETP.GE.AND P0, PT, R47, R5, PT ;  /* 0x000000052f00720c */ /* 0x001fe40003f06270 */
[----:B--2---:R-:W-:-:S04]  /*19b0*/  ISETP.EQ.U32.AND P1, PT, R16, RZ, PT ;  /* 0x000000ff1000720c */ /* 0x004fc80003f22070 */
[----:B------:R-:W-:-:S04]  /*19c0*/  ISETP.EQ.OR.EX P0, PT, R17, RZ, !P0, P1 ;  /* 0x000000ff1100720c */ /* 0x000fc80004702710 */
[----:B------:R-:W-:-:S13]  /*19d0*/  ISETP.GT.U32.OR P0, PT, R3, 0xff, P0 ;  /* 0x000000ff0300780c */ /* 0x000fda0000704470 */
[----:B------:R-:W-:Y:S05]  /*19e0*/  @P0 BRA `(.L_x_23) ;  /* 0x0000000000240947 */ /* 0x000fea0003800000 */
[----:B------:R-:W0:Y:S01]  /*19f0*/  LDS.64 R10, [R13+0x6600] ;  /* 0x006600000d0a7984 */ /* 0x000e220000000a00 */
[C---:B------:R-:W-:Y:S02]  /*1a00*/  ISETP.GT.U32.AND P0, PT, R3.reuse, R49, PT ;  /* 0x000000310300720c */ /* 0x040fe40003f04070 */
[C---:B------:R-:W-:Y:S02]  /*1a10*/  LEA R6, P2, R3.reuse, R16, 0x3 ;  /* 0x0000001003067211 */ /* 0x040fe400078418ff */
[----:B------:R-:W-:Y:S02]  /*1a20*/  SEL R7, RZ, 0x1980, !P0 ;  /* 0x00001980ff077807 */ /* 0x000fe40004000000 */
[--C-:B------:R-:W-:Y:S02]  /*1a30*/  SHF.R.S32.HI R15, RZ, 0x1f, R0.reuse ;  /* 0x0000001fff0f7819 */ /* 0x100fe40000011400 */
[----:B0-----:R-:W-:Y:S02]  /*1a40*/  IADD3 R2, P0, P1, R10, R7, R0 ;  /* 0x000000070a027210 */ /* 0x001fe4000791e000 */
[----:B------:R-:W-:-:S02]  /*1a50*/  LEA.HI.X R7, R3, R17, RZ, 0x3, P2 ;  /* 0x0000001103077211 */ /* 0x000fc400010f1cff */
[----:B------:R-:W-:-:S05]  /*1a60*/  IADD3.X R3, PT, PT, R11, RZ, R15, P0, P1 ;  /* 0x000000ff0b037210 */ /* 0x000fca00007e240f */
[----:B------:R0:W-:Y:S04]  /*1a70*/  STG.E.64 desc[UR6][R6.64], R2 ;  /* 0x0000000206007986 */ /* 0x0001e8000c101b06 */
.L_x_23:
[----:B------:R-:W-:Y:S05]  /*1a80*/  WARPSYNC.ALL ;  /* 0x0000000000007948 */ /* 0x000fea0003800000 */
[----:B------:R-:W-:Y:S01]  /*1a90*/  BAR.SYNC.DEFER_BLOCKING 0x0 ;  /* 0x0000000000007b1d */ /* 0x000fe20000010000 */
[----:B------:R-:W-:-:S05]  /*1aa0*/  ISETP.GT.AND P0, PT, R47, R5, PT ;  /* 0x000000052f00720c */ /* 0x000fca0003f04270 */
[----:B0-----:R0:W2:Y:S08]  /*1ab0*/  LDS.64 R2, [R4+0x6600] ;  /* 0x0066000004027984 */ /* 0x0010b00000000a00 */
[----:B0-----:R-:W-:Y:S05]  /*1ac0*/  @P0 BRA `(.L_x_24) ;  /* 0x00000000005c0947 */ /* 0x001fea0003800000 */
[----:B------:R-:W0:Y:S01]  /*1ad0*/  LDCU.64 UR4, c[0x0][0x3a0] ;  /* 0x00007400ff0477ac */ /* 0x000e220008000a00 */
[----:B--2---:R-:W-:-:S05]  /*1ae0*/  IADD3 R0, P1, PT, R57, R2, RZ ;  /* 0x0000000239007210 */ /* 0x004fca0007f3e0ff */
[----:B------:R-:W-:Y:S01]  /*1af0*/  IMAD.X R7, RZ, RZ, R3, P1 ;  /* 0x000000ffff077224 */ /* 0x000fe200008e0603 */
[----:B0-----:R-:W-:-:S04]  /*1b00*/  LEA R2, P1, R0, UR4, 0x2 ;  /* 0x0000000400027c11 */ /* 0x001fc8000f8210ff */
[----:B------:R-:W-:-:S05]  /*1b10*/  LEA.HI.X R3, R0, UR5, R7, 0x2, P1 ;  /* 0x0000000500037c11 */ /* 0x000fca00088f1407 */
[----:B------:R2:W-:Y:S04]  /*1b20*/  STG.E desc[UR6][R2.64], R28 ;  /* 0x0000001c02007986 */ /* 0x0005e8000c101906 */
        /* <DEDUP_REMOVED lines=15> */
[----:B------:R2:W-:Y:S01]  /*1c20*/  STG.E desc[UR6][R2.64+0x800], R46 ;  /* 0x0008002e02007986 */ /* 0x0005e2000c101906 */
[----:B------:R-:W-:Y:S05]  /*1c30*/  BRA `(.L_x_25) ;  /* 0x0000000000e07947 */ /* 0x000fea0003800000 */
.L_x_24:
[----:B------:R-:W0:Y:S01]  /*1c40*/  LDCU.64 UR4, c[0x0][0x3a0] ;  /* 0x00007400ff0477ac */ /* 0x000e220008000a00 */
[----:B------:R-:W-:Y:S01]  /*1c50*/  IMAD R4, R42, -0x1980, R5 ;  /* 0xffffe6802a047824 */ /* 0x000fe200078e0205 */
[C---:B--2---:R-:W-:Y:S01]  /*1c60*/  IADD3 R0, P1, PT, R57.reuse, R2, RZ ;  /* 0x0000000239007210 */ /* 0x044fe20007f3e0ff */
[C---:B------:R-:W-:Y:S02]  /*1c70*/  VIADD R11, R57.reuse, 0x20 ;  /* 0x00000020390b7836 */ /* 0x040fe40000000000 */
[C---:B-1----:R-:W-:Y:S01]  /*1c80*/  VIADD R13, R57.reuse, 0x40 ;  /* 0x00000040390d7836 */ /* 0x042fe20000000000 */
[-C--:B------:R-:W-:Y:S01]  /*1c90*/  ISETP.GE.AND P5, PT, R57, R4.reuse, PT ;  /* 0x000000043900720c */ /* 0x080fe20003fa6270 */
[----:B------:R-:W-:Y:S01]  /*1ca0*/  IMAD.X R7, RZ, RZ, R3, P1 ;  /* 0x000000ffff077224 */ /* 0x000fe200008e0603 */
[-C--:B------:R-:W-:Y:S01]  /*1cb0*/  ISETP.GE.AND P4, PT, R11, R4.reuse, PT ;  /* 0x000000040b00720c */ /* 0x080fe20003f86270 */
[----:B------:R-:W-:Y:S01]  /*1cc0*/  VIADD R11, R57, 0x60 ;  /* 0x00000060390b7836 */ /* 0x000fe20000000000 */
[----:B------:R-:W-:Y:S01]  /*1cd0*/  ISETP.GE.AND P3, PT, R13, R4, PT ;  /* 0x000000040d00720c */ /* 0x000fe20003f66270 */
[----:B------:R-:W-:-:S02]  /*1ce0*/  VIADD R13, R57, 0x80 ;  /* 0x00000080390d7836 */ /* 0x000fc40000000000 */
[----:B------:R-:W-:Y:S01]  /*1cf0*/  VIADD R15, R57, 0xa0 ;  /* 0x000000a0390f7836 */ /* 0x000fe20000000000 */
[-C--:B------:R-:W-:Y:S01]  /*1d00*/  ISETP.GE.AND P2, PT, R11, R4.reuse, PT ;  /* 0x000000040b00720c */ /* 0x080fe20003f46270 */
[----:B------:R-:W-:Y:S01]  /*1d10*/  VIADD R11, R57, 0xc0 ;  /* 0x000000c0390b7836 */ /* 0x000fe20000000000 */
[C---:B0-----:R-:W-:Y:S02]  /*1d20*/  LEA R2, P1, R0.reuse, UR4, 0x2 ;  /* 0x0000000400027c11 */ /* 0x041fe4000f8210ff */
[-C--:B------:R-:W-:Y:S02]  /*1d30*/  ISETP.GE.AND P6, PT, R15, R4.reuse, PT ;  /* 0x000000040f00720c */ /* 0x080fe40003fc6270 */
[----:B------:R-:W-:Y:S02]  /*1d40*/  LEA.HI.X R3, R0, UR5, R7, 0x2, P1 ;  /* 0x0000000500037c11 */ /* 0x000fe400088f1407 */
[----:B------:R-:W-:Y:S01]  /*1d50*/  ISETP.GE.AND P1, PT, R13, R4, PT ;  /* 0x000000040d00720c */ /* 0x000fe20003f26270 */
[----:B------:R-:W-:-:S02]  /*1d60*/  VIADD R13, R57, 0xe0 ;  /* 0x000000e0390d7836 */ /* 0x000fc40000000000 */
[----:B------:R0:W-:Y:S01]  /*1d70*/  @!P5 STG.E desc[UR6][R2.64], R28 ;  /* 0x0000001c0200d986 */ /* 0x0001e2000c101906 */
[-C--:B------:R-:W-:Y:S01]  /*1d80*/  ISETP.GE.AND P5, PT, R11, R4.reuse, PT ;  /* 0x000000040b00720c */ /* 0x080fe20003fa6270 */
[----:B------:R-:W-:Y:S02]  /*1d90*/  VIADD R11, R57, 0x100 ;  /* 0x00000100390b7836 */ /* 0x000fe40000000000 */
[----:B------:R0:W-:Y:S01]  /*1da0*/  @!P4 STG.E desc[UR6][R2.64+0x80], R29 ;  /* 0x0000801d0200c986 */ /* 0x0001e2000c101906 */
[-C--:B------:R-:W-:Y:S01]  /*1db0*/  ISETP.GE.AND P4, PT, R13, R4.reuse, PT ;  /* 0x000000040d00720c */ /* 0x080fe20003f86270 */
[----:B------:R-:W-:Y:S02]  /*1dc0*/  VIADD R13, R57, 0x120 ;  /* 0x00000120390d7836 */ /* 0x000fe40000000000 */
[----:B------:R0:W-:Y:S01]  /*1dd0*/  @!P3 STG.E desc[UR6][R2.64+0x100], R30 ;  /* 0x0001001e0200b986 */ /* 0x0001e2000c101906 */
        /* <DEDUP_REMOVED lines=21> */
[----:B------:R-:W-:-:S03]  /*1f30*/  ISETP.GE.AND P2, PT, R13, R4, PT ;  /* 0x000000040d00720c */ /* 0x000fc60003f46270 */
[----:B------:R0:W-:Y:S01]  /*1f40*/  @!P1 STG.E desc[UR6][R2.64+0x500], R38 ;  /* 0x0005002602009986 */ /* 0x0001e2000c101906 */
[----:B------:R-:W-:-:S03]  /*1f50*/  ISETP.GE.AND P1, PT, R11, R4, PT ;  /* 0x000000040b00720c */ /* 0x000fc60003f26270 */
[----:B------:R0:W-:Y:S04]  /*1f60*/  @!P6 STG.E desc[UR6][R2.64+0x580], R39 ;  /* 0x000580270200e986 */ /* 0x0001e8000c101906 */
[----:B------:R0:W-:Y:S04]  /*1f70*/  @!P5 STG.E desc[UR6][R2.64+0x600], R40 ;  /* 0x000600280200d986 */ /* 0x0001e8000c101906 */
[----:B------:R0:W-:Y:S04]  /*1f80*/  @!P4 STG.E desc[UR6][R2.64+0x680], R43 ;  /* 0x0006802b0200c986 */ /* 0x0001e8000c101906 */
[----:B------:R0:W-:Y:S04]  /*1f90*/  @!P3 STG.E desc[UR6][R2.64+0x700], R44 ;  /* 0x0007002c0200b986 */ /* 0x0001e8000c101906 */
[----:B------:R0:W-:Y:S04]  /*1fa0*/  @!P2 STG.E desc[UR6][R2.64+0x780], R45 ;  /* 0x0007802d0200a986 */ /* 0x0001e8000c101906 */
[----:B------:R0:W-:Y:S02]  /*1fb0*/  @!P1 STG.E desc[UR6][R2.64+0x800], R46 ;  /* 0x0008002e02009986 */ /* 0x0001e4000c101906 */
.L_x_25:
[----:B------:R-:W-:Y:S05]  /*1fc0*/  @P0 BRA `(.L_x_26) ;  /* 0x0000000000480947 */ /* 0x000fea0003800000 */
[----:B------:R3:W5:Y:S04]  /*1fd0*/  LDG.E R11, desc[UR6][R8.64] ;  /* 0x00000006080b7981 */ /* 0x000768000c1e1900 */
[----:B-1----:R3:W5:Y:S04]  /*1fe0*/  LDG.E R13, desc[UR6][R8.64+0x80] ;  /* 0x00008006080d7981 */ /* 0x002768000c1e1900 */
[----:B------:R3:W5:Y:S04]  /*1ff0*/  LDG.E R15, desc[UR6][R8.64+0x100] ;  /* 0x00010006080f7981 */ /* 0x000768000c1e1900 */
[----:B------:R3:W5:Y:S04]  /*2000*/  LDG.E R17, desc[UR6][R8.64+0x180] ;  /* 0x0001800608117981 */ /* 0x000768000c1e1900 */
[----:B------:R3:W5:Y:S04]  /*2010*/  LDG.E R19, desc[UR6][R8.64+0x200] ;  /* 0x0002000608137981 */ /* 0x000768000c1e1900 */
[----:B------:R3:W5:Y:S04]  /*2020*/  LDG.E R21, desc[UR6][R8.64+0x280] ;  /* 0x0002800608157981 */ /* 0x000768000c1e1900 */
[----:B------:R3:W5:Y:S04]  /*2030*/  LDG.E R23, desc[UR6][R8.64+0x300] ;  /* 0x0003000608177981 */ /* 0x000768000c1e1900 */
[----:B------:R3:W5:Y:S04]  /*2040*/  LDG.E R25, desc[UR6][R8.64+0x380] ;  /* 0x0003800608197981 */ /* 0x000768000c1e1900 */
[----:B------:R3:W5:Y:S04]  /*2050*/  LDG.E R27, desc[UR6][R8.64+0x400] ;  /* 0x00040006081b7981 */ /* 0x000768000c1e1900 */
[----:B0-2---:R3:W5:Y:S04]  /*2060*/  LDG.E R29, desc[UR6][R8.64+0x480] ;  /* 0x00048006081d7981 */ /* 0x005768000c1e1900 */
        /* <DEDUP_REMOVED lines=8> */
.L_x_26:
[----:B------:R-:W-:Y:S02]  /*20f0*/  IMAD.IADD R54, R5, 0x1, -R54 ;  /* 0x0000000105367824 */ /* 0x000fe400078e0a36 */
[C---:B0-2---:R-:W-:Y:S02]  /*2100*/  VIADD R3, R57.reuse, 0x20 ;  /* 0x0000002039037836 */ /* 0x045fe40000000000 */
[C---:B------:R-:W-:Y:S01]  /*2110*/  VIADD R45, R57.reuse, 0x40 ;  /* 0x00000040392d7836 */ /* 0x040fe20000000000 */
[CC--:B------:R-:W-:Y:S01]  /*2120*/  ISETP.GE.AND P5, PT, R57.reuse, R54.reuse, PT ;  /* 0x000000363900720c */ /* 0x0c0fe20003fa6270 */
[----:B------:R-:W-:Y:S01]  /*2130*/  VIADD R47, R57, 0x80 ;  /* 0x00000080392f7836 */ /* 0x000fe20000000000 */
[-C--:B------:R-:W-:Y:S01]  /*2140*/  ISETP.GE.AND P4, PT, R3, R54.reuse, PT ;  /* 0x000000360300720c */ /* 0x080fe20003f86270 */
[----:B------:R-:W-:Y:S01]  /*2150*/  VIADD R3, R57, 0x60 ;  /* 0x0000006039037836 */ /* 0x000fe20000000000 */
[-C--:B------:R-:W-:Y:S01]  /*2160*/  ISETP.GE.AND P3, PT, R45, R54.reuse, PT ;  /* 0x000000362d00720c */ /* 0x080fe20003f66270 */
[----:B------:R-:W-:Y:S01]  /*2170*/  VIADD R45, R57, 0xa0 ;  /* 0x000000a0392d7836 */ /* 0x000fe20000000000 */
[----:B------:R-:W-:-:S02]  /*2180*/  ISETP.GE.AND P1, PT, R47, R54, PT ;  /* 0x000000362f00720c */ /* 0x000fc40003f26270 */
[-C--:B------:R-:W-:Y:S01]  /*2190*/  ISETP.GE.AND P2, PT, R3, R54.reuse, PT ;  /* 0x000000360300720c */ /* 0x080fe20003f46270 */
[----:B------:R-:W-:Y:S01]  /*21a0*/  VIADD R3, R57, 0xc0 ;  /* 0x000000c039037836 */ /* 0x000fe20000000000 */
[-C--:B------:R-:W-:Y:S01]  /*21b0*/  ISETP.GE.AND P6, PT, R45, R54.reuse, PT ;  /* 0x000000362d00720c */ /* 0x080fe20003fc6270 */
[----:B------:R-:W-:Y:S02]  /*21c0*/  VIADD R45, R57, 0xe0 ;  /* 0x000000e0392d7836 */ /* 0x000fe40000000000 */
[----:B------:R0:W5:Y:S01]  /*21d0*/  @!P5 LDG.E R11, desc[UR6][R8.64] ;  /* 0x00000006080bd981 */ /* 0x000162000c1e1900 */
[-C--:B------:R-:W-:Y:S01]  /*21e0*/  ISETP.GE.AND P5, PT, R3, R54.reuse, PT ;  /* 0x000000360300720c */ /* 0x080fe20003fa6270 */
[----:B------:R-:W-:Y:S02]  /*21f0*/  VIADD R3, R57, 0x100 ;  /* 0x0000010039037836 */ /* 0x000fe40000000000 */
[----:B-1----:R0:W5:Y:S01]  /*2200*/  @!P4 LDG.E R13, desc[UR6][R8.64+0x80] ;  /* 0x00008006080dc981 */ /* 0x002162000c1e1900 */
[----:B------:R-:W-:Y:S01]  /*2210*/  ISETP.GE.AND P4, PT, R45, R54, PT ;  /* 0x000000362d00720c */ /* 0x000fe20003f86270 */
[----:B------:R-:W-:-:S02]  /*2220*/  VIADD R45, R57, 0x120 ;  /* 0x00000120392d7836 */ /* 0x000fc40000000000 */
[----:B------:R0:W5:Y:S01]  /*2230*/  @!P3 LDG.E R15, desc[UR6][R8.64+0x100] ;  /* 0x00010006080fb981 */ /* 0x000162000c1e1900 */
[-C--:B------:R-:W-:Y:S01]  /*2240*/  ISETP.GE.AND P3, PT, R3, R54.reuse, PT ;  /* 0x000000360300720c */ /* 0x080fe20003f66270 */
[----:B------:R-:W-:Y:S02]  /*2250*/  VIADD R3, R57, 0x140 ;  /* 0x0000014039037836 */ /* 0x000fe40000000000 */
[----:B------:R0:W5:Y:S01]  /*2260*/  @!P2 LDG.E R17, desc[UR6][R8.64+0x180] ;  /* 0x000180060811a981 */ /* 0x000162000c1e1900 */
[-C--:B------:R-:W-:Y:S01]  /*2270*/  ISETP.GE.AND P2, PT, R45, R54.reuse, PT ;  /* 0x000000362d00720c */ /* 0x080fe20003f46270 */
[----:B------:R-:W-:Y:S02]  /*2280*/  VIADD R45, R57, 0x160 ;  /* 0x00000160392d7836 */ /* 0x000fe40000000000 */
[----:B------:R0:W5:Y:S01]  /*2290*/  @!P1 LDG.E R19, desc[UR6][R8.64+0x200] ;  /* 0x0002000608139981 */ /* 0x000162000c1e1900 */
        /* <DEDUP_REMOVED lines=15> */
[----:B------:R-:W-:-:S03]  /*2390*/  ISETP.GE.AND P2, PT, R45, R54, PT ;  /* 0x000000362d00720c */ /* 0x000fc60003f46270 */
[----:B------:R0:W5:Y:S01]  /*23a0*/  @!P1 LDG.E R31, desc[UR6][R8.64+0x500] ;  /* 0x00050006081f9981 */ /* 0x000162000c1e1900 */
[----:B------:R-:W-:-:S03]  /*23b0*/  ISETP.GE.AND P1, PT, R3, R54, PT ;  /* 0x000000360300720c */ /* 0x000fc60003f26270 */
[----:B------:R0:W5:Y:S04]  /*23c0*/  @!P6 LDG.E R33, desc[UR6][R8.64+0x580] ;  /* 0x000580060821e981 */ /* 0x000168000c1e1900 */
[----:B------:R0:W5:Y:S04]  /*23d0*/  @!P5 LDG.E R35, desc[UR6][R8.64+0x600] ;  /* 0x000600060823d981 */ /* 0x000168000c1e1900 */
[----:B------:R0:W5:Y:S04]  /*23e0*/  @!P4 LDG.E R37, desc[UR6][R8.64+0x680] ;  /* 0x000680060825c981 */ /* 0x000168000c1e1900 */
[----:B------:R0:W5:Y:S04]  /*23f0*/  @!P3 LDG.E R39, desc[UR6][R8.64+0x700] ;  /* 0x000700060827b981 */ /* 0x000168000c1e1900 */
[----:B------:R0:W5:Y:S04]  /*2400*/  @!P2 LDG.E R41, desc[UR6][R8.64+0x780] ;  /* 0x000780060829a981 */ /* 0x000168000c1e1900 */
[----:B------:R0:W5:Y:S02]  /*2410*/  @!P1 LDG.E R43, desc[UR6][R8.64+0x800] ;  /* 0x00080006082b9981 */ /* 0x000164000c1e1900 */
.L_x_27:
[----:B------:R-:W-:Y:S05]  /*2420*/  @P0 BRA `(.L_x_28) ;  /* 0x0000000000540947 */ /* 0x000fea0003800000 */
[----:B------:R-:W1:Y:S02]  /*2430*/  LDCU.64 UR4, c[0x0][0x3b0] ;  /* 0x00007600ff0477ac */ /* 0x000e640008000a00 */
[----:B-1----:R-:W-:-:S04]  /*2440*/  LEA R2, P0, R0, UR4, 0x2 ;  /* 0x0000000400027c11 */ /* 0x002fc8000f8010ff */
[----:B------:R-:W-:-:S05]  /*2450*/  LEA.HI.X R3, R0, UR5, R7, 0x2, P0 ;  /* 0x0000000500037c11 */ /* 0x000fca00080f1407 */
[----:B-----5:R-:W-:Y:S04]  /*2460*/  STG.E desc[UR6][R2.64], R11 ;  /* 0x0000000b02007986 */ /* 0x020fe8000c101906 */
[----:B------:R-:W-:Y:S04]  /*2470*/  STG.E desc[UR6][R2.64+0x80], R13 ;  /* 0x0000800d02007986 */ /* 0x000fe8000c101906 */
        /* <DEDUP_REMOVED lines=14> */
[----:B------:R-:W-:Y:S01]  /*2560*/  STG.E desc[UR6][R2.64+0x800], R43 ;  /* 0x0008002b02007986 */ /* 0x000fe2000c101906 */
[----:B------:R-:W-:Y:S05]  /*2570*/  EXIT ;  /* 0x000000000000794d */ /* 0x000fea0003800000 */
.L_x_28:
[----:B------:R-:W1:Y:S01]  /*2580*/  LDCU.64 UR4, c[0x0][0x3b0] ;  /* 0x00007600ff0477ac */ /* 0x000e620008000a00 */
[----:B------:R-:W-:Y:S02]  /*2590*/  IMAD R42, R42, -0x1980, R5 ;  /* 0xffffe6802a2a7824 */ /* 0x000fe400078e0205 */
[C---:B------:R-:W-:Y:S02]  /*25a0*/  VIADD R5, R57.reuse, 0x40 ;  /* 0x0000004039057836 */ /* 0x040fe40000000000 */
[C---:B------:R-:W-:Y:S01]  /*25b0*/  VIADD R3, R57.reuse, 0x20 ;  /* 0x0000002039037836 */ /* 0x040fe20000000000 */
[CC--:B------:R-:W-:Y:S01]  /*25c0*/  ISETP.GE.AND P3, PT, R57.reuse, R42.reuse, PT ;  /* 0x0000002a3900720c */ /* 0x0c0fe20003f66270 */
[----:B0--3--:R-:W-:Y:S01]  /*25d0*/  VIADD R9, R57, 0x60 ;  /* 0x0000006039097836 */ /* 0x009fe20000000000 */
[-C--:B------:R-:W-:Y:S01]  /*25e0*/  ISETP.GE.AND P1, PT, R5, R42.reuse, PT ;  /* 0x0000002a0500720c */ /* 0x080fe20003f26270 */
[----:B------:R-:W-:Y:S01]  /*25f0*/  VIADD R5, R57, 0x80 ;  /* 0x0000008039057836 */ /* 0x000fe20000000000 */
[-C--:B------:R-:W-:Y:S01]  /*2600*/  ISETP.GE.AND P2, PT, R3, R42.reuse, PT ;  /* 0x0000002a0300720c */ /* 0x080fe20003f46270 */
[----:B------:R-:W-:Y:S01]  /*2610*/  VIADD R45, R57, 0xc0 ;  /* 0x000000c0392d7836 */ /* 0x000fe20000000000 */
[-C--:B------:R-:W-:Y:S01]  /*2620*/  ISETP.GE.AND P0, PT, R9, R42.reuse, PT ;  /* 0x0000002a0900720c */ /* 0x080fe20003f06270 */
[----:B------:R-:W-:Y:S01]  /*2630*/  VIADD R9, R57, 0xa0 ;  /* 0x000000a039097836 */ /* 0x000fe20000000000 */
[----:B------:R-:W-:Y:S01]  /*2640*/  ISETP.GE.AND P6, PT, R5, R42, PT ;  /* 0x0000002a0500720c */ /* 0x000fe20003fc6270 */
[----:B------:R-:W-:Y:S01]  /*2650*/  VIADD R5, R57, 0xe0 ;  /* 0x000000e039057836 */ /* 0x000fe20000000000 */
[----:B-1----:R-:W-:-:S02]  /*2660*/  LEA R2, P4, R0, UR4, 0x2 ;  /* 0x0000000400027c11 */ /* 0x002fc4000f8810ff */
[-C--:B------:R-:W-:Y:S02]  /*2670*/  ISETP.GE.AND P5, PT, R9, R42.reuse, PT ;  /* 0x0000002a0900720c */ /* 0x080fe40003fa6270 */
[----:B------:R-:W-:Y:S01]  /*2680*/  LEA.HI.X R3, R0, UR5, R7, 0x2, P4 ;  /* 0x0000000500037c11 */ /* 0x000fe2000a0f1407 */
[----:B------:R-:W-:Y:S01]  /*2690*/  VIADD R7, R57, 0x100 ;  /* 0x0000010039077836 */ /* 0x000fe20000000000 */
[----:B------:R-:W-:-:S03]  /*26a0*/  ISETP.GE.AND P4, PT, R45, R42, PT ;  /* 0x0000002a2d00720c */ /* 0x000fc60003f86270 */
[----:B-----5:R0:W-:Y:S01]  /*26b0*/  @!P3 STG.E desc[UR6][R2.64], R11 ;  /* 0x0000000b0200b986 */ /* 0x0201e2000c101906 */
        /* <DEDUP_REMOVED lines=19> */
[C---:B------:R-:W-:Y:S02]  /*27f0*/  VIADD R5, R57.reuse, 0x1e0 ;  /* 0x000001e039057836 */ /* 0x040fe40000000000 */
[----:B------:R-:W-:Y:S01]  /*2800*/  VIADD R57, R57, 0x200 ;  /* 0x0000020039397836 */ /* 0x000fe20000000000 */
[----:B------:R0:W-:Y:S01]  /*2810*/  @!P3 STG.E desc[UR6][R2.64+0x380], R25 ;  /* 0x000380190200b986 */ /* 0x0001e2000c101906 */
[----:B------:R-:W-:-:S03]  /*2820*/  ISETP.GE.AND P3, PT, R7, R42, PT ;  /* 0x0000002a0700720c */ /* 0x000fc60003f66270 */
        /* <DEDUP_REMOVED lines=9> */
[----:B------:R0:W-:Y:S01]  /*28c0*/  @!P2 STG.E desc[UR6][R2.64+0x780], R41 ;  /* 0x000780290200a986 */ /* 0x0001e2000c101906 */
[----:B------:R-:W-:Y:S05]  /*28d0*/  @P1 EXIT ;  /* 0x000000000000194d */ /* 0x000fea0003800000 */
[----:B------:R-:W-:Y:S01]  /*28e0*/  STG.E desc[UR6][R2.64+0x800], R43 ;  /* 0x0008002b02007986 */ /* 0x000fe2000c101906 */
[----:B------:R-:W-:Y:S05]  /*28f0*/  EXIT ;  /* 0x000000000000794d */ /* 0x000fea0003800000 */
.L_x_14:
[----:B------:R-:W-:Y:S01]  /*2900*/  IMAD.MOV.U32 R2, RZ, RZ, RZ ;  /* 0x000000ffff027224 */ /* 0x000fe200078e00ff */
[C---:B------:R-:W-:Y:S01]  /*2910*/  ISETP.GT.U32.AND P0, PT, R3.reuse, 0x1f, PT ;  /* 0x0000001f0300780c */ /* 0x040fe20003f04070 */
[----:B------:R-:W-:Y:S05]  /*2920*/  WARPSYNC.ALL ;  /* 0x0000000000007948 */ /* 0x000fea0003800000 */
[----:B------:R-:W-:-:S04]  /*2930*/  IMAD.HI.U32 R14, R3, 0x15555556, R2 ;  /* 0x15555556030e7827 */ /* 0x000fc800078e0002 */
[----:B------:R-:W-:-:S05]  /*2940*/  IMAD R15, R14, 0x4, R7 ;  /* 0x000000040e0f7824 */ /* 0x000fca00078e0207 */
[----:B------:R0:W-:Y:S01]  /*2950*/  STS [R15+0x3410], R0 ;  /* 0x003410000f007388 */ /* 0x0001e20000000800 */
[----:B------:R-:W-:Y:S06]  /*2960*/  BAR.SYNC.DEFER_BLOCKING 0x0 ;  /* 0x0000000000007b1d */ /* 0x000fec0000010000 */
[----:B------:R-:W-:Y:S05]  /*2970*/  @P0 BRA `(.L_x_29) ;  /* 0x0000000000dc0947 */ /* 0x000fea0003800000 */
[----:B------:R-:W-:Y:S01]  /*2980*/  IMAD R14, R3, 0x34, R7 ;  /* 0x00000034030e7824 */ /* 0x000fe200078e0207 */
[----:B------:R-:W-:-:S04]  /*2990*/  UMOV UR8, 0xffffffff ;  /* 0xffffffff00087882 */ /* 0x000fc80000000000 */
[----:B------:R-:W-:Y:S04]  /*29a0*/  LDS R28, [R14+0x3410] ;  /* 0x003410000e1c7984 */ /* 0x000fe80000000800 */
[----:B------:R-:W-:Y:S04]  /*29b0*/  LDS R29, [R14+0x3414] ;  /* 0x003414000e1d7984 */ /* 0x000fe80000000800 */
[----:B------:R-:W1:Y:S04]  /*29c0*/  LDS R30, [R14+0x3418] ;  /* 0x003418000e1e7984 */ /* 0x000e680000000800 */
[----:B------:R-:W-:Y:S04]  /*29d0*/  LDS R31, [R14+0x341c] ;  /* 0x00341c000e1f7984 */ /* 0x000fe80000000800 */
[----:B------:R-:W2:Y:S04]  /*29e0*/  LDS R32, [R14+0x3420] ;  /* 0x003420000e207984 */ /* 0x000ea80000000800 */
[----:B------:R-:W-:Y:S04]  /*29f0*/  LDS R33, [R14+0x3424] ;  /* 0x003424000e217984 */ /* 0x000fe80000000800 */
[----:B------:R-:W3:Y:S04]  /*2a00*/  LDS R34, [R14+0x3428] ;  /* 0x003428000e227984 */ /* 0x000ee80000000800 */
[----:B------:R-:W-:Y:S04]  /*2a10*/  LDS R35, [R14+0x342c] ;  /* 0x00342c000e237984 */ /* 0x000fe80000000800 */
[----:B------:R-:W4:Y:S04]  /*2a20*/  LDS R36, [R14+0x3430] ;  /* 0x003430000e247984 */ /* 0x000f280000000800 */
[----:B------:R-:W-:Y:S04]  /*2a30*/  LDS R37, [R14+0x3434] ;  /* 0x003434000e257984 */ /* 0x000fe80000000800 */
[----:B------:R-:W5:Y:S04]  /*2a40*/  LDS R38, [R14+0x3438] ;  /* 0x003438000e267984 */ /* 0x000f680000000800 */
[----:B------:R-:W0:Y:S01]  /*2a50*/  LDS R39, [R14+0x343c] ;  /* 0x00343c000e277984 */ /* 0x000e220000000800 */
[----:B-1----:R-:W-:-:S04]  /*2a60*/  IADD3 R40, PT, PT, R30, R29, R28 ;  /* 0x0000001d1e287210 */ /* 0x002fc80007ffe01c */
[----:B--2---:R-:W-:-:S04]  /*2a70*/  IADD3 R40, PT, PT, R32, R40, R31 ;  /* 0x0000002820287210 */ /* 0x004fc80007ffe01f */
[----:B---3--:R-:W-:-:S04]  /*2a80*/  IADD3 R40, PT, PT, R34, R40, R33 ;  /* 0x0000002822287210 */ /* 0x008fc80007ffe021 */
[----:B----4-:R-:W-:-:S04]  /*2a90*/  IADD3 R40, PT, PT, R36, R40, R35 ;  /* 0x0000002824287210 */ /* 0x010fc80007ffe023 */
[----:B-----5:R-:W-:-:S05]  /*2aa0*/  IADD3 R40, PT, PT, R38, R40, R37 ;  /* 0x0000002826287210 */ /* 0x020fca0007ffe025 */
[----:B0-----:R-:W-:Y:S01]  /*2ab0*/  IMAD.IADD R39, R39, 0x1, R40 ;  /* 0x0000000127277824 */ /* 0x001fe200078e0228 */
[----:B------:R-:W-:Y:S06]  /*2ac0*/  BRA.DIV UR8, `(.L_x_30) ;  /* 0x0000007a08547947 */ /* 0x000fec000b800000 */
[----:B------:R-:W0:Y:S02]  /*2ad0*/  SHFL.UP P0, R40, R39, 0x1, RZ ;  /* 0x0420000027287989 */ /* 0x000e2400000000ff */
[----:B0-----:R-:W-:-:S05]  /*2ae0*/  @P0 IMAD.IADD R40, R39, 0x1, R40 ;  /* 0x0000000127280824 */ /* 0x001fca00078e0228 */
[----:B------:R-:W0:Y:S02]  /*2af0*/  SHFL.UP P0, R43, R40, 0x2, RZ ;  /* 0x04400000282b7989 */ /* 0x000e2400000000ff */
[----:B0-----:R-:W-:-:S05]  /*2b00*/  @P0 IMAD.IADD R43, R40, 0x1, R43 ;  /* 0x00000001282b0824 */ /* 0x001fca00078e022b */
[----:B------:R-:W0:Y:S02]  /*2b10*/  SHFL.UP P0, R44, R43, 0x4, RZ ;  /* 0x048000002b2c7989 */ /* 0x000e2400000000ff */
[----:B0-----:R-:W-:-:S05]  /*2b20*/  @P0 IMAD.IADD R44, R43, 0x1, R44 ;  /* 0x000000012b2c0824 */ /* 0x001fca00078e022c */
[----:B------:R-:W0:Y:S02]  /*2b30*/  SHFL.UP P0, R45, R44, 0x8, RZ ;  /* 0x050000002c2d7989 */ /* 0x000e2400000000ff */
[----:B0-----:R-:W-:-:S05]  /*2b40*/  @P0 IMAD.IADD R45, R44, 0x1, R45 ;  /* 0x000000012c2d0824 */ /* 0x001fca00078e022d */
[----:B------:R0:W1:Y:S02]  /*2b50*/  SHFL.UP P0, R46, R45, 0x10, RZ ;  /* 0x060000002d2e7989 */ /* 0x00006400000000ff */
.L_x_120:
[----:B-1----:R-:W-:-:S04]  /*2b60*/  @P0 IMAD.IADD R46, R45, 0x1, R46 ;  /* 0x000000012d2e0824 */ /* 0x002fc800078e022e */
[----:B------:R-:W-:-:S04]  /*2b70*/  IMAD.IADD R39, R46, 0x1, -R39 ;  /* 0x000000012e277824 */ /* 0x000fc800078e0a27 */
[----:B------:R-:W-:Y:S01]  /*2b80*/  IMAD.IADD R28, R28, 0x1, R39 ;  /* 0x000000011c1c7824 */ /* 0x000fe200078e0227 */
[----:B------:R1:W-:Y:S03]  /*2b90*/  STS [R14+0x3410], R39 ;  /* 0x003410270e007388 */ /* 0x0003e60000000800 */
        /* <DEDUP_REMOVED lines=19> */
[----:B------:R1:W-:Y:S04]  /*2cd0*/  STS [R14+0x3438], R37 ;  /* 0x003438250e007388 */ /* 0x0003e80000000800 */
[----:B------:R1:W-:Y:S02]  /*2ce0*/  STS [R14+0x343c], R43 ;  /* 0x00343c2b0e007388 */ /* 0x0003e40000000800 */
.L_x_29:
[----:B------:R-:W-:Y:S05]  /*2cf0*/  WARPSYNC.ALL ;  /* 0x0000000000007948 */ /* 0x000fea0003800000 */
[----:B------:R-:W-:Y:S01]  /*2d00*/  BAR.SYNC.DEFER_BLOCKING 0x0 ;  /* 0x0000000000007b1d */ /* 0x000fe20000010000 */
[----:B------:R-:W-:Y:S02]  /*2d10*/  ISETP.NE.AND P0, PT, R50, RZ, PT ;  /* 0x000000ff3200720c */ /* 0x000fe40003f05270 */
[----:B-1----:R-:W-:-:S03]  /*2d20*/  SHF.R.U32.HI R28, RZ, UR5, R27 ;  /* 0x00000005ff1c7c19 */ /* 0x002fc6000801161b */
[----:B------:R-:W-:Y:S01]  /*2d30*/  BSSY.RECONVERGENT B0, `(.L_x_31) ;  /* 0x0000028000007945 */ /* 0x000fe20003800200 */
[----:B------:R-:W-:Y:S01]  /*2d40*/  LOP3.LUT R28, R28, UR4, RZ, 0x30, !PT ;  /* 0x000000041c1c7c12 */ /* 0x000fe2000f8e30ff */
[----:B0-----:R-:W0:Y:S06]  /*2d50*/  LDS R15, [R15+0x3410] ;  /* 0x003410000f0f7984 */ /* 0x001e2c0000000800 */
[----:B------:R-:W-:Y:S05]  /*2d60*/  @P0 BRA `(.L_x_32) ;  /* 0x0000000000900947 */ /* 0x000fea0003800000 */
[----:B------:R-:W0:Y:S04]  /*2d70*/  LDS R14, [R51] ;  /* 0x00000000330e7984 */ /* 0x000e280000000800 */
[----:B------:R-:W1:Y:S04]  /*2d80*/  LDS R30, [R51+0x400] ;  /* 0x00040000331e7984 */ /* 0x000e680000000800 */
[----:B------:R-:W2:Y:S04]  /*2d90*/  LDS R32, [R51+0x800] ;  /* 0x0008000033207984 */ /* 0x000ea80000000800 */
[----:B------:R-:W3:Y:S04]  /*2da0*/  LDS R34, [R51+0xc00] ;  /* 0x000c000033227984 */ /* 0x000ee80000000800 */
[----:B------:R-:W4:Y:S04]  /*2db0*/  LDS R36, [R51+0x1000] ;  /* 0x0010000033247984 */ /* 0x000f280000000800 */
[----:B------:R-:W5:Y:S04]  /*2dc0*/  LDS R38, [R51+0x1400] ;  /* 0x0014000033267984 */ /* 0x000f680000000800 */
[----:B------:R-:W5:Y:S04]  /*2dd0*/  LDS R40, [R51+0x1800] ;  /* 0x0018000033287984 */ /* 0x000f680000000800 */
[----:B------:R-:W5:Y:S04]  /*2de0*/  LDS R44, [R51+0x1c00] ;  /* 0x001c0000332c7984 */ /* 0x000f680000000800 */
[----:B------:R-:W5:Y:S04]  /*2df0*/  LDS R46, [R51+0x2000] ;  /* 0x00200000332e7984 */ /* 0x000f680000000800 */
[----:B------:R-:W5:Y:S04]  /*2e00*/  LDS R58, [R51+0x2400] ;  /* 0x00240000333a7984 */ /* 0x000f680000000800 */
[----:B------:R-:W5:Y:S01]  /*2e10*/  LDS R60, [R51+0x2800] ;  /* 0x00280000333c7984 */ /* 0x000f620000000800 */
[----:B0-----:R-:W-:-:S03]  /*2e20*/  IMAD.IADD R14, R15, 0x1, R14 ;  /* 0x000000010f0e7824 */ /* 0x001fc600078e020e */
[----:B------:R-:W0:Y:S01]  /*2e30*/  LDS R62, [R51+0x2c00] ;  /* 0x002c0000333e7984 */ /* 0x000e220000000800 */
[C---:B-1----:R-:W-:Y:S02]  /*2e40*/  IMAD.IADD R30, R15.reuse, 0x1, R30 ;  /* 0x000000010f1e7824 */ /* 0x042fe400078e021e */
[C---:B--2---:R-:W-:Y:S01]  /*2e50*/  IMAD.IADD R32, R15.reuse, 0x1, R32 ;  /* 0x000000010f207824 */ /* 0x044fe200078e0220 */
[----:B------:R1:W-:Y:S01]  /*2e60*/  STS [R51], R14 ;  /* 0x0000000e33007388 */ /* 0x0003e20000000800 */
[----:B---3--:R-:W-:-:S03]  /*2e70*/  IMAD.IADD R34, R15, 0x1, R34 ;  /* 0x000000010f227824 */ /* 0x008fc600078e0222 */
[----:B------:R1:W-:Y:S01]  /*2e80*/  STS [R51+0x400], R30 ;  /* 0x0004001e33007388 */ /* 0x0003e20000000800 */
[----:B----4-:R-:W-:-:S03]  /*2e90*/  IMAD.IADD R36, R15, 0x1, R36 ;  /* 0x000000010f247824 */ /* 0x010fc600078e0224 */
[----:B------:R1:W-:Y:S01]  /*2ea0*/  STS [R51+0x800], R32 ;  /* 0x0008002033007388 */ /* 0x0003e20000000800 */
[----:B-----5:R-:W-:-:S03]  /*2eb0*/  IMAD.IADD R38, R15, 0x1, R38 ;  /* 0x000000010f267824 */ /* 0x020fc600078e0226 */
[----:B------:R1:W-:Y:S01]  /*2ec0*/  STS [R51+0xc00], R34 ;  /* 0x000c002233007388 */ /* 0x0003e20000000800 */
[----:B------:R-:W-:-:S03]  /*2ed0*/  IMAD.IADD R40, R15, 0x1, R40 ;  /* 0x000000010f287824 */ /* 0x000fc600078e0228 */
        /* <DEDUP_REMOVED lines=9> */
[----:B0-----:R-:W-:-:S03]  /*2f70*/  IMAD.IADD R62, R15, 0x1, R62 ;  /* 0x000000010f3e7824 */ /* 0x001fc600078e023e */
[----:B------:R1:W-:Y:S04]  /*2f80*/  STS [R51+0x2400], R58 ;  /* 0x0024003a33007388 */ /* 0x0003e80000000800 */
[----:B------:R1:W-:Y:S04]  /*2f90*/  STS [R51+0x2800], R60 ;  /* 0x0028003c33007388 */ /* 0x0003e80000000800 */
[----:B------:R1:W-:Y:S02]  /*2fa0*/  STS [R51+0x2c00], R62 ;  /* 0x002c003e33007388 */ /* 0x0003e40000000800 */
.L_x_32:
[----:B------:R-:W-:Y:S05]  /*2fb0*/  BSYNC.RECONVERGENT B0 ;  /* 0x0000000000007941 */ /* 0x000fea0003800200 */
.L_x_31:
[----:B------:R-:W-:Y:S01]  /*2fc0*/  BAR.SYNC.DEFER_BLOCKING 0x0 ;  /* 0x0000000000007b1d */ /* 0x000fe20000010000 */
[----:B------:R-:W-:Y:S01]  /*2fd0*/  R2P PR, R28, 0x7f ;  /* 0x0000007f1c007804 */ /* 0x000fe20000000000 */
[----:B------:R-:W-:-:S04]  /*2fe0*/  IMAD.MOV.U32 R47, RZ, RZ, RZ ;  /* 0x000000ffff2f7224 */ /* 0x000fc800078e00ff */
[----:B------:R-:W-:Y:S08]  /*2ff0*/  BSSY.RECONVERGENT B0, `(.L_x_33) ;  /* 0x0000024000007945 */ /* 0x000ff00003800200 */
[----:B-1----:R-:W-:Y:S02]  /*3000*/  VOTE.ANY R14, PT, P0 ;  /* 0x00000000000e7806 */ /* 0x002fe400000e0100 */
[----:B------:R-:W-:-:S02]  /*3010*/  VOTE.ANY R29, PT, P1 ;  /* 0x00000000001d7806 */ /* 0x000fc400008e0100 */
[----:B------:R-:W-:Y:S02]  /*3020*/  @!P0 LOP3.LUT R14, RZ, R14, RZ, 0x33, !PT ;  /* 0x0000000eff0e8212 */ /* 0x000fe400078e33ff */
[----:B------:R-:W-:Y:S02]  /*3030*/  VOTE.ANY R31, PT, P2 ;  /* 0x00000000001f7806 */ /* 0x000fe400010e0100 */
[----:B------:R-:W-:Y:S02]  /*3040*/  @!P1 LOP3.LUT R29, RZ, R29, RZ, 0x33, !PT ;  /* 0x0000001dff1d9212 */ /* 0x000fe400078e33ff */
[----:B------:R-:W-:Y:S02]  /*3050*/  VOTE.ANY R33, PT, P3 ;  /* 0x0000000000217806 */ /* 0x000fe400018e0100 */
[----:B------:R-:W-:Y:S02]  /*3060*/  @!P2 LOP3.LUT R31, RZ, R31, RZ, 0x33, !PT ;  /* 0x0000001fff1fa212 */ /* 0x000fe400078e33ff */
[----:B------:R-:W-:-:S02]  /*3070*/  LOP3.LUT R14, R29, R14, RZ, 0xc0, !PT ;  /* 0x0000000e1d0e7212 */ /* 0x000fc400078ec0ff */
[----:B------:R-:W-:Y:S02]  /*3080*/  @!P3 LOP3.LUT R33, RZ, R33, RZ, 0x33, !PT ;  /* 0x00000021ff21b212 */ /* 0x000fe400078e33ff */
[----:B------:R-:W-:Y:S02]  /*3090*/  LOP3.LUT R14, R31, R14, RZ, 0xc0, !PT ;  /* 0x0000000e1f0e7212 */ /* 0x000fe400078ec0ff */
[----:B------:R-:W-:Y:S02]  /*30a0*/  VOTE.ANY R29, PT, P4 ;  /* 0x00000000001d7806 */ /* 0x000fe400020e0100 */
[----:B------:R-:W-:Y:S02]  /*30b0*/  LOP3.LUT R14, R33, R14, RZ, 0xc0, !PT ;  /* 0x0000000e210e7212 */ /* 0x000fe400078ec0ff */
[----:B------:R-:W-:Y:S02]  /*30c0*/  @!P4 LOP3.LUT R29, RZ, R29, RZ, 0x33, !PT ;  /* 0x0000001dff1dc212 */ /* 0x000fe400078e33ff */
[----:B------:R-:W-:-:S02]  /*30d0*/  VOTE.ANY R31, PT, P5 ;  /* 0x00000000001f7806 */ /* 0x000fc400028e0100 */
[----:B------:R-:W-:Y:S01]  /*30e0*/  LOP3.LUT R14, R29, R14, RZ, 0xc0, !PT ;  /* 0x0000000e1d0e7212 */ /* 0x000fe200078ec0ff */
[----:B------:R-:W-:Y:S01]  /*30f0*/  IMAD.SHL.U32 R29, R3, 0x20, RZ ;  /* 0x00000020031d7824 */ /* 0x000fe200078e00ff */
[----:B------:R-:W-:Y:S02]  /*3100*/  LOP3.LUT P0, RZ, R28, 0x80, RZ, 0xc0, !PT ;  /* 0x000000801cff7812 */ /* 0x000fe4000780c0ff */
[----:B------:R-:W-:Y:S02]  /*3110*/  @!P5 LOP3.LUT R31, RZ, R31, RZ, 0x33, !PT ;  /* 0x0000001fff1fd212 */ /* 0x000fe400078e33ff */
[----:B------:R-:W-:Y:S02]  /*3120*/  VOTE.ANY R30, PT, P6 ;  /* 0x00000000001e7806 */ /* 0x000fe400030e0100 */
[----:B------:R-:W-:Y:S02]  /*3130*/  LOP3.LUT R31, R31, R14, RZ, 0xc0, !PT ;  /* 0x0000000e1f1f7212 */ /* 0x000fe400078ec0ff */
[----:B------:R-:W1:Y:S01]  /*3140*/  S2R R14, SR_LEMASK ;  /* 0x00000000000e7919 */ /* 0x000e620000003a00 */
[----:B------:R-:W-:-:S04]  /*3150*/  @!P6 LOP3.LUT R30, RZ, R30, RZ, 0x33, !PT ;  /* 0x0000001eff1ee212 */ /* 0x000fc800078e33ff */
[----:B------:R-:W-:Y:S02]  /*3160*/  VOTE.ANY R32, PT, P0 ;  /* 0x0000000000207806 */ /* 0x000fe400000e0100 */
[----:B------:R-:W-:Y:S02]  /*3170*/  LOP3.LUT R31, R30, R31, RZ, 0xc0, !PT ;  /* 0x0000001f1e1f7212 */ /* 0x000fe400078ec0ff */
[----:B------:R-:W-:Y:S02]  /*3180*/  @!P0 LOP3.LUT R32, RZ, R32, RZ, 0x33, !PT ;  /* 0x00000020ff208212 */ /* 0x000fe400078e33ff */
[----:B------:R-:W-:Y:S02]  /*3190*/  LOP3.LUT R30, R29, 0x7c00, RZ, 0xc0, !PT ;  /* 0x00007c001d1e7812 */ /* 0x000fe400078ec0ff */
[----:B------:R-:W-:-:S03]  /*31a0*/  LOP3.LUT R31, R32, R31, RZ, 0xc0, !PT ;  /* 0x0000001f201f7212 */ /* 0x000fc600078ec0ff */
[----:B------:R-:W-:Y:S01]  /*31b0*/  IMAD.IADD R29, R7, 0x1, R30 ;  /* 0x00000001071d7824 */ /* 0x000fe200078e021e */
[----:B------:R-:W2:Y:S01]  /*31c0*/  FLO.U32 R32, R31 ;  /* 0x0000001f00207300 */ /* 0x000ea200000e0000 */
[----:B-1----:R-:W-:Y:S02]  /*31d0*/  LOP3.LUT R44, R14, R31, RZ, 0xc0, !PT ;  /* 0x0000001f0e2c7212 */ /* 0x002fe400078ec0ff */
[----:B--2---:R-:W-:-:S05]  /*31e0*/  ISETP.NE.AND P0, PT, R24, R32, PT ;  /* 0x000000201800720c */ /* 0x004fca0003f05270 */
[----:B------:R-:W1:Y:S08]  /*31f0*/  POPC R44, R44 ;  /* 0x0000002c002c7309 */ /* 0x000e700000000000 */
[----:B------:R-:W-:Y:S05]  /*3200*/  @P0 BRA `(.L_x_34) ;  /* 0x0000000000080947 */ /* 0x000fea0003800000 */
[----:B------:R-:W-:-:S06]  /*3210*/  IMAD R47, R28, 0x4, R29 ;  /* 0x000000041c2f7824 */ /* 0x000fcc00078e021d */
[----:B-1----:R2:W3:Y:S02]  /*3220*/  ATOMS.ADD R47, [R47], R44 ;  /* 0x0000002c2f2f738c */ /* 0x0024e40000000000 */
.L_x_34:
[----:B------:R-:W-:Y:S05]  /*3230*/  BSYNC.RECONVERGENT B0 ;  /* 0x0000000000007941 */ /* 0x000fea0003800200 */
.L_x_33:
[----:B------:R-:W-:Y:S01]  /*3240*/  R2P PR, R52, 0x7f ;  /* 0x0000007f34007804 */ /* 0x000fe20000000000 */
[----:B---3--:R3:W4:Y:S01]  /*3250*/  SHFL.IDX PT, R47, R47, R32, 0x1f ;  /* 0x00001f202f2f7589 */ /* 0x00872200000e0000 */
[----:B------:R-:W-:Y:S01]  /*3260*/  BSSY.RECONVERGENT B0, `(.L_x_35) ;  /* 0x0000021000007945 */ /* 0x000fe20003800200 */
[----:B------:R-:W-:-:S10]  /*3270*/  IMAD.MOV.U32 R49, RZ, RZ, RZ ;  /* 0x000000ffff317224 */ /* 0x000fd400078e00ff */
[----:B------:R-:W-:Y:S02]  /*3280*/  VOTE.ANY R28, PT, P0 ;  /* 0x00000000001c7806 */ /* 0x000fe400000e0100 */
[----:B------:R-:W-:Y:S02]  /*3290*/  VOTE.ANY R31, PT, P1 ;  /* 0x00000000001f7806 */ /* 0x000fe400008e0100 */
[----:B------:R-:W-:Y:S02]  /*32a0*/  @!P0 LOP3.LUT R28, RZ, R28, RZ, 0x33, !PT ;  /* 0x0000001cff1c8212 */ /* 0x000fe400078e33ff */
[----:B------:R-:W-:Y:S02]  /*32b0*/  VOTE.ANY R33, PT, P2 ;  /* 0x0000000000217806 */ /* 0x000fe400010e0100 */
[----:B------:R-:W-:Y:S02]  /*32c0*/  @!P1 LOP3.LUT R31, RZ, R31, RZ, 0x33, !PT ;  /* 0x0000001fff1f9212 */ /* 0x000fe400078e33ff */
[----:B------:R-:W-:-:S02]  /*32d0*/  @!P2 LOP3.LUT R33, RZ, R33, RZ, 0x33, !PT ;  /* 0x00000021ff21a212 */ /* 0x000fc400078e33ff */
[----:B------:R-:W-:Y:S02]  /*32e0*/  LOP3.LUT R28, R31, R28, RZ, 0xc0, !PT ;  /* 0x0000001c1f1c7212 */ /* 0x000fe400078ec0ff */
[----:B------:R-:W-:Y:S02]  /*32f0*/  VOTE.ANY R31, PT, P3 ;  /* 0x00000000001f7806 */ /* 0x000fe400018e0100 */
[----:B------:R-:W-:Y:S02]  /*3300*/  LOP3.LUT R28, R33, R28, RZ, 0xc0, !PT ;  /* 0x0000001c211c7212 */ /* 0x000fe400078ec0ff */
[----:B------:R-:W-:Y:S02]  /*3310*/  LOP3.LUT P0, RZ, R52, 0x80, RZ, 0xc0, !PT ;  /* 0x0000008034ff7812 */ /* 0x000fe4000780c0ff */
[----:B------:R-:W-:Y:S02]  /*3320*/  VOTE.ANY R33, PT, P4 ;  /* 0x0000000000217806 */ /* 0x000fe400020e0100 */
[----:B------:R-:W-:-:S02]  /*3330*/  @!P3 LOP3.LUT R31, RZ, R31, RZ, 0x33, !PT ;  /* 0x0000001fff1fb212 */ /* 0x000fc400078e33ff */
[----:B------:R-:W-:Y:S02]  /*3340*/  @!P4 LOP3.LUT R33, RZ, R33, RZ, 0x33, !PT ;  /* 0x00000021ff21c212 */ /* 0x000fe400078e33ff */
[----:B------:R-:W-:Y:S02]  /*3350*/  LOP3.LUT R28, R31, R28, RZ, 0xc0, !PT ;  /* 0x0000001c1f1c7212 */ /* 0x000fe400078ec0ff */
[----:B------:R-:W-:Y:S02]  /*3360*/  VOTE.ANY R31, PT, P5 ;  /* 0x00000000001f7806 */ /* 0x000fe400028e0100 */
[----:B------:R-:W-:Y:S02]  /*3370*/  LOP3.LUT R28, R33, R28, RZ, 0xc0, !PT ;  /* 0x0000001c211c7212 */ /* 0x000fe400078ec0ff */
[----:B------:R-:W-:Y:S02]  /*3380*/  VOTE.ANY R33, PT, P6 ;  /* 0x0000000000217806 */ /* 0x000fe400030e0100 */
[----:B------:R-:W-:-:S02]  /*3390*/  @!P5 LOP3.LUT R31, RZ, R31, RZ, 0x33, !PT ;  /* 0x0000001fff1fd212 */ /* 0x000fc400078e33ff */
[----:B------:R-:W-:Y:S02]  /*33a0*/  VOTE.ANY R35, PT, P0 ;  /* 0x0000000000237806 */ /* 0x000fe400000e0100 */
[----:B------:R-:W-:Y:S02]  /*33b0*/  @!P6 LOP3.LUT R33, RZ, R33, RZ, 0x33, !PT ;  /* 0x00000021ff21e212 */ /* 0x000fe400078e33ff */
[----:B------:R-:W-:Y:S02]  /*33c0*/  LOP3.LUT R28, R31, R28, RZ, 0xc0, !PT ;  /* 0x0000001c1f1c7212 */ /* 0x000fe400078ec0ff */
[----:B------:R-:W-:Y:S02]  /*33d0*/  @!P0 LOP3.LUT R35, RZ, R35, RZ, 0x33, !PT ;  /* 0x00000023ff238212 */ /* 0x000fe400078e33ff */
[----:B------:R-:W-:-:S04]  /*33e0*/  LOP3.LUT R28, R33, R28, RZ, 0xc0, !PT ;  /* 0x0000001c211c7212 */ /* 0x000fc800078ec0ff */
[----:B------:R-:W-:-:S04]  /*33f0*/  LOP3.LUT R35, R35, R28, RZ, 0xc0, !PT ;  /* 0x0000001c23237212 */ /* 0x000fc800078ec0ff */
[----:B------:R-:W5:Y:S01]  /*3400*/  FLO.U32 R30, R35 ;  /* 0x00000023001e7300 */ /* 0x000f6200000e0000 */
[----:B------:R-:W-:-:S07]  /*3410*/  LOP3.LUT R46, R14, R35, RZ, 0xc0, !PT ;  /* 0x000000230e2e7212 */ /* 0x000fce00078ec0ff */
[----:B------:R-:W0:Y:S01]  /*3420*/  POPC R46, R46 ;  /* 0x0000002e002e7309 */ /* 0x000e220000000000 */
[----:B-----5:R-:W-:-:S13]  /*3430*/  ISETP.NE.AND P0, PT, R24, R30, PT ;  /* 0x0000001e1800720c */ /* 0x020fda0003f05270 */
[----:B0--34-:R-:W-:Y:S05]  /*3440*/  @P0 BRA `(.L_x_36) ;  /* 0x0000000000080947 */ /* 0x019fea0003800000 */
[----:B------:R-:W-:-:S06]  /*3450*/  IMAD R49, R52, 0x4, R29 ;  /* 0x0000000434317824 */ /* 0x000fcc00078e021d */
[----:B------:R0:W3:Y:S02]  /*3460*/  ATOMS.ADD R49, [R49], R46 ;  /* 0x0000002e3131738c */ /* 0x0000e40000000000 */
.L_x_36:
[----:B------:R-:W-:Y:S05]  /*3470*/  BSYNC.RECONVERGENT B0 ;  /* 0x0000000000007941 */ /* 0x000fea0003800200 */
.L_x_35:
        /* <DEDUP_REMOVED lines=35> */
.L_x_38:
[----:B------:R-:W-:Y:S05]  /*36b0*/  BSYNC.RECONVERGENT B0 ;  /* 0x0000000000007941 */ /* 0x000fea0003800200 */
.L_x_37:
        /* <DEDUP_REMOVED lines=27> */
[----:B------:R-:W-:Y:S02]  /*3870*/  LOP3.LUT R35, R35, R28, RZ, 0xc0, !PT ;  /* 0x0000001c23237212 */ /* 0x000fe400078ec0ff */
[----:B------:R-:W-:Y:S02]  /*3880*/  SHF.R.U32.HI R28, RZ, UR5, R23 ;  /* 0x00000005ff1c7c19 */ /* 0x000fe40008011617 */
[----:B------:R-:W5:Y:S01]  /*3890*/  FLO.U32 R39, R35 ;  /* 0x0000002300277300 */ /* 0x000f6200000e0000 */
[----:B------:R-:W-:Y:S02]  /*38a0*/  LOP3.LUT R53, R14, R35, RZ, 0xc0, !PT ;  /* 0x000000230e357212 */ /* 0x000fe400078ec0ff */
[----:B------:R-:W-:-:S05]  /*38b0*/  LOP3.LUT R30, R28, UR4, RZ, 0x30, !PT ;  /* 0x000000041c1e7c12 */ /* 0x000fca000f8e30ff */
[----:B------:R-:W0:Y:S01]  /*38c0*/  POPC R53, R53 ;  /* 0x0000003500357309 */ /* 0x000e220000000000 */
[----:B-----5:R-:W-:-:S13]  /*38d0*/  ISETP.NE.AND P0, PT, R24, R39, PT ;  /* 0x000000271800720c */ /* 0x020fda0003f05270 */
[----:B0--34-:R-:W-:Y:S05]  /*38e0*/  @P0 BRA `(.L_x_40) ;  /* 0x0000000000080947 */ /* 0x019fea0003800000 */
[----:B------:R-:W-:-:S05]  /*38f0*/  IMAD R48, R48, 0x4, R29 ;  /* 0x0000000430307824 */ /* 0x000fca00078e021d */
[----:B------:R0:W3:Y:S02]  /*3900*/  ATOMS.ADD R56, [R48], R53 ;  /* 0x000000353038738c */ /* 0x0000e40000000000 */
.L_x_40:
[----:B------:R-:W-:Y:S05]  /*3910*/  BSYNC.RECONVERGENT B0 ;  /* 0x0000000000007941 */ /* 0x000fea0003800200 */
.L_x_39:
        /* <DEDUP_REMOVED lines=30> */
[----:B0-----:R-:W-:Y:S02]  /*3b00*/  LOP3.LUT R48, R14, R35, RZ, 0xc0, !PT ;  /* 0x000000230e307212 */ /* 0x001fe400078ec0ff */
[----:B------:R-:W-:-:S05]  /*3b10*/  LOP3.LUT R34, R28, UR4, RZ, 0x30, !PT ;  /* 0x000000041c227c12 */ /* 0x000fca000f8e30ff */
[----:B------:R-:W0:Y:S01]  /*3b20*/  POPC R48, R48 ;  /* 0x0000003000307309 */ /* 0x000e220000000000 */
[----:B-----5:R-:W-:-:S13]  /*3b30*/  ISETP.NE.AND P0, PT, R24, R32, PT ;  /* 0x000000201800720c */ /* 0x020fda0003f05270 */
[----:B0--34-:R-:W-:Y:S05]  /*3b40*/  @P0 BRA `(.L_x_42) ;  /* 0x0000000000080947 */ /* 0x019fea0003800000 */
[----:B------:R-:W-:-:S06]  /*3b50*/  IMAD R45, R30, 0x4, R29 ;  /* 0x000000041e2d7824 */ /* 0x000fcc00078e021d */
[----:B------:R0:W3:Y:S02]  /*3b60*/  ATOMS.ADD R45, [R45], R48 ;  /* 0x000000302d2d738c */ /* 0x0000e40000000000 */
.L_x_42:
[----:B------:R-:W-:Y:S05]  /*3b70*/  BSYNC.RECONVERGENT B0 ;  /* 0x0000000000007941 */ /* 0x000fea0003800200 */
.L_x_41:
        /* <DEDUP_REMOVED lines=35> */
[----:B------:R-:W-:-:S06]  /*3db0*/  IMAD R36, R34, 0x4, R29 ;  /* 0x0000000422247824 */ /* 0x000fcc00078e021d */
[----:B------:R0:W3:Y:S02]  /*3dc0*/  ATOMS.ADD R36, [R36], R37 ;  /* 0x000000252424738c */ /* 0x0000e40000000000 */
.L_x_44:
[----:B------:R-:W-:Y:S05]  /*3dd0*/  BSYNC.RECONVERGENT B0 ;  /* 0x0000000000007941 */ /* 0x000fea0003800200 */
.L_x_43:
        /* <DEDUP_REMOVED lines=37> */
.L_x_46:
[----:B------:R-:W-:Y:S05]  /*4030*/  BSYNC.RECONVERGENT B0 ;  /* 0x0000000000007941 */ /* 0x000fea0003800200 */
.L_x_45:
        /* <DEDUP_REMOVED lines=37> */
.L_x_48:
[----:B------:R-:W-:Y:S05]  /*4290*/  BSYNC.RECONVERGENT B0 ;  /* 0x0000000000007941 */ /* 0x000fea0003800200 */
.L_x_47:
[----:B------:R-:W-:Y:S01]  /*42a0*/  R2P PR, R40, 0x7f ;  /* 0x0000007f28007804 */ /* 0x000fe20000000000 */
[----:B---3--:R3:W4:Y:S01]  /*42b0*/  SHFL.IDX PT, R32, R32, R55, 0x1f ;  /* 0x00001f3720207589 */ /* 0x00872200000e0000 */
[----:B------:R-:W-:Y:S01]  /*42c0*/  SHF.R.U32.HI R38, RZ, UR5, R12 ;  /* 0x00000005ff267c19 */ /* 0x000fe2000801160c */
[----:B------:R-:W-:Y:S01]  /*42d0*/  BSSY.RECONVERGENT B0, `(.L_x_49) ;  /* 0x0000022000007945 */ /* 0x000fe20003800200 */
[----:B------:R-:W-:Y:S02]  /*42e0*/  IMAD.MOV.U32 R30, RZ, RZ, RZ ;  /* 0x000000ffff1e7224 */ /* 0x000fe400078e00ff */
[----:B------:R-:W-:-:S07]  /*42f0*/  LOP3.LUT R38, R38, UR4, RZ, 0x30, !PT ;  /* 0x0000000426267c12 */ /* 0x000fce000f8e30ff */
        /* <DEDUP_REMOVED lines=31> */
.L_x_50:
[----:B------:R-:W-:Y:S05]  /*44f0*/  BSYNC.RECONVERGENT B0 ;  /* 0x0000000000007941 */ /* 0x000fea0003800200 */
.L_x_49:
        /* <DEDUP_REMOVED lines=9> */
[----:B------:R-:W-:Y:S02]  /*4590*/  @!P1 LOP3.LUT R39, RZ, R39, RZ, 0x33, !PT ;  /* 0x00000027ff279212 */ /* 0x000fe400078e33ff */
[----:B------:R-:W-:Y:S02]  /*45a0*/  VOTE.ANY R55, PT, P2 ;  /* 0x0000000000377806 */ /* 0x000fe400010e0100 */
[----:B------:R-:W-:-:S02]  /*45b0*/  LOP3.LUT R28, R39, R28, RZ, 0xc0, !PT ;  /* 0x0000001c271c7212 */ /* 0x000fc400078ec0ff */
[----:B------:R-:W-:Y:S02]  /*45c0*/  VOTE.ANY R39, PT, P3 ;  /* 0x0000000000277806 */ /* 0x000fe400018e0100 */
[----:B------:R-:W-:Y:S02]  /*45d0*/  @!P2 LOP3.LUT R55, RZ, R55, RZ, 0x33, !PT ;  /* 0x00000037ff37a212 */ /* 0x000fe400078e33ff */
[----:B------:R-:W-:Y:S02]  /*45e0*/  @!P3 LOP3.LUT R39, RZ, R39, RZ, 0x33, !PT ;  /* 0x00000027ff27b212 */ /* 0x000fe400078e33ff */
[----:B------:R-:W-:Y:S02]  /*45f0*/  LOP3.LUT R28, R55, R28, RZ, 0xc0, !PT ;  /* 0x0000001c371c7212 */ /* 0x000fe400078ec0ff */
[----:B------:R-:W-:Y:S02]  /*4600*/  LOP3.LUT P0, RZ, R38, 0x80, RZ, 0xc0, !PT ;  /* 0x0000008026ff7812 */ /* 0x000fe4000780c0ff */
[----:B------:R-:W-:-:S02]  /*4610*/  VOTE.ANY R55, PT, P4 ;  /* 0x0000000000377806 */ /* 0x000fc400020e0100 */
[----:B------:R-:W-:Y:S02]  /*4620*/  LOP3.LUT R28, R39, R28, RZ, 0xc0, !PT ;  /* 0x0000001c271c7212 */ /* 0x000fe400078ec0ff */
[----:B------:R-:W-:Y:S02]  /*4630*/  VOTE.ANY R39, PT, P5 ;  /* 0x0000000000277806 */ /* 0x000fe400028e0100 */
[----:B------:R-:W-:Y:S02]  /*4640*/  @!P4 LOP3.LUT R55, RZ, R55, RZ, 0x33, !PT ;  /* 0x00000037ff37c212 */ /* 0x000fe400078e33ff */
[----:B------:R-:W-:Y:S02]  /*4650*/  @!P5 LOP3.LUT R39, RZ, R39, RZ, 0x33, !PT ;  /* 0x00000027ff27d212 */ /* 0x000fe400078e33ff */
[----:B------:R-:W-:Y:S02]  /*4660*/  LOP3.LUT R28, R55, R28, RZ, 0xc0, !PT ;  /* 0x0000001c371c7212 */ /* 0x000fe400078ec0ff */
[----:B------:R-:W-:-:S02]  /*4670*/  VOTE.ANY R55, PT, P6 ;  /* 0x0000000000377806 */ /* 0x000fc400030e0100 */
[----:B------:R-:W-:Y:S02]  /*4680*/  LOP3.LUT R28, R39, R28, RZ, 0xc0, !PT ;  /* 0x0000001c271c7212 */ /* 0x000fe400078ec0ff */
[----:B------:R-:W-:Y:S02]  /*4690*/  VOTE.ANY R39, PT, P0 ;  /* 0x0000000000277806 */ /* 0x000fe400000e0100 */
[----:B------:R-:W-:Y:S02]  /*46a0*/  @!P6 LOP3.LUT R55, RZ, R55, RZ, 0x33, !PT ;  /* 0x00000037ff37e212 */ /* 0x000fe400078e33ff */
        /* <DEDUP_REMOVED lines=8> */
[----:B------:R-:W-:-:S05]  /*4730*/  IMAD R43, R38, 0x4, R29 ;  /* 0x00000004262b7824 */ /* 0x000fca00078e021d */
[----:B------:R0:W3:Y:S02]  /*4740*/  ATOMS.ADD R60, [R43], R28 ;  /* 0x0000001c2b3c738c */ /* 0x0000e40000000000 */
.L_x_52:
[----:B------:R-:W-:Y:S05]  /*4750*/  BSYNC.RECONVERGENT B0 ;  /* 0x0000000000007941 */ /* 0x000fea0003800200 */
.L_x_51:
[----:B------:R-:W-:Y:S01]  /*4760*/  R2P PR, R40, 0x7f ;  /* 0x0000007f28007804 */ /* 0x000fe20000000000 */
[----:B---3--:R3:W4:Y:S01]  /*4770*/  SHFL.IDX PT, R39, R60, R39, 0x1f ;  /* 0x00001f273c277589 */ /* 0x00872200000e0000 */
[----:B------:R-:W-:Y:S01]  /*4780*/  SHF.R.U32.HI R58, RZ, UR5, R16 ;  /* 0x00000005ff3a7c19 */ /* 0x000fe20008011610 */
[----:B------:R-:W-:Y:S01]  /*4790*/  BSSY.RECONVERGENT B0, `(.L_x_53) ;  /* 0x0000022000007945 */ /* 0x000fe20003800200 */
[----:B------:R-:W-:Y:S02]  /*47a0*/  IMAD.MOV.U32 R64, RZ, RZ, RZ ;  /* 0x000000ffff407224 */ /* 0x000fe400078e00ff */
[----:B------:R-:W-:-:S07]  /*47b0*/  LOP3.LUT R58, R58, UR4, RZ, 0x30, !PT ;  /* 0x000000043a3a7c12 */ /* 0x000fce000f8e30ff */
[----:B------:R-:W-:Y:S02]  /*47c0*/  VOTE.ANY R38, PT, P0 ;  /* 0x0000000000267806 */ /* 0x000fe400000e0100 */
[----:B0-----:R-:W-:Y:S02]  /*47d0*/  VOTE.ANY R43, PT, P1 ;  /* 0x00000000002b7806 */ /* 0x001fe400008e0100 */
[----:B------:R-:W-:Y:S02]  /*47e0*/  @!P0 LOP3.LUT R38, RZ, R38, RZ, 0x33, !PT ;  /* 0x00000026ff268212 */ /* 0x000fe400078e33ff */
[----:B------:R-:W-:Y:S02]  /*47f0*/  @!P1 LOP3.LUT R43, RZ, R43, RZ, 0x33, !PT ;  /* 0x0000002bff2b9212 */ /* 0x000fe400078e33ff */
[----:B------:R-:W-:Y:S02]  /*4800*/  LOP3.LUT P0, RZ, R40, 0x80, RZ, 0xc0, !PT ;  /* 0x0000008028ff7812 */ /* 0x000fe4000780c0ff */
[----:B------:R-:W-:-:S02]  /*4810*/  LOP3.LUT R38, R43, R38, RZ, 0xc0, !PT ;  /* 0x000000262b267212 */ /* 0x000fc400078ec0ff */
[----:B------:R-:W-:-:S04]  /*4820*/  VOTE.ANY R43, PT, P2 ;  /* 0x00000000002b7806 */ /* 0x000fc800010e0100 */
[----:B------:R-:W-:-:S04]  /*4830*/  @!P2 LOP3.LUT R43, RZ, R43, RZ, 0x33, !PT ;  /* 0x0000002bff2ba212 */ /* 0x000fc800078e33ff */
[----:B------:R-:W-:Y:S02]  /*4840*/  LOP3.LUT R38, R43, R38, RZ, 0xc0, !PT ;  /* 0x000000262b267212 */ /* 0x000fe400078ec0ff */
        /* <DEDUP_REMOVED lines=14> */
[----:B------:R-:W-:-:S04]  /*4930*/  LOP3.LUT R55, R43, R38, RZ, 0xc0, !PT ;  /* 0x000000262b377212 */ /* 0x000fc800078ec0ff */
[----:B------:R-:W0:Y:S01]  /*4940*/  FLO.U32 R43, R55 ;  /* 0x00000037002b7300 */ /* 0x000e2200000e0000 */
[----:B------:R-:W-:-:S07]  /*4950*/  LOP3.LUT R38, R14, R55, RZ, 0xc0, !PT ;  /* 0x000000370e267212 */ /* 0x000fce00078ec0ff */
[----:B------:R-:W1:Y:S01]  /*4960*/  POPC R38, R38 ;  /* 0x0000002600267309 */ /* 0x000e620000000000 */
[----:B0-----:R-:W-:-:S13]  /*4970*/  ISETP.NE.AND P0, PT, R24, R43, PT ;  /* 0x0000002b1800720c */ /* 0x001fda0003f05270 */
[----:B-1-34-:R-:W-:Y:S05]  /*4980*/  @P0 BRA `(.L_x_54) ;  /* 0x0000000000080947 */ /* 0x01afea0003800000 */
[----:B------:R-:W-:-:S05]  /*4990*/  IMAD R55, R40, 0x4, R29 ;  /* 0x0000000428377824 */ /* 0x000fca00078e021d */
[----:B------:R0:W1:Y:S02]  /*49a0*/  ATOMS.ADD R64, [R55], R38 ;  /* 0x000000263740738c */ /* 0x0000640000000000 */
.L_x_54:
[----:B------:R-:W-:Y:S05]  /*49b0*/  BSYNC.RECONVERGENT B0 ;  /* 0x0000000000007941 */ /* 0x000fea0003800200 */
.L_x_53:
[----:B------:R-:W-:Y:S01]  /*49c0*/  R2P PR, R58, 0x7f ;  /* 0x0000007f3a007804 */ /* 0x000fe20000000000 */
[----:B-1----:R1:W3:Y:S01]  /*49d0*/  SHFL.IDX PT, R43, R64, R43, 0x1f ;  /* 0x00001f2b402b7589 */ /* 0x0022e200000e0000 */
        /* <DEDUP_REMOVED lines=30> */
[----:B------:R-:W4:Y:S01]  /*4bc0*/  POPC R40, R40 ;  /* 0x0000002800287309 */ /* 0x000f220000000000 */
[----:B0-----:R-:W-:-:S13]  /*4bd0*/  ISETP.NE.AND P0, PT, R24, R55, PT ;  /* 0x000000371800720c */ /* 0x001fda0003f05270 */
[----:B-1-34-:R-:W-:Y:S05]  /*4be0*/  @P0 BRA `(.L_x_56) ;  /* 0x0000000000080947 */ /* 0x01afea0003800000 */
[----:B------:R-:W-:-:S05]  /*4bf0*/  IMAD R59, R58, 0x4, R29 ;  /* 0x000000043a3b7824 */ /* 0x000fca00078e021d */
[----:B------:R0:W1:Y:S02]  /*4c00*/  ATOMS.ADD R62, [R59], R40 ;  /* 0x000000283b3e738c */ /* 0x0000640000000000 */
.L_x_56:
[----:B------:R-:W-:Y:S05]  /*4c10*/  BSYNC.RECONVERGENT B0 ;  /* 0x0000000000007941 */ /* 0x000fea0003800200 */
.L_x_55:
[----:B------:R-:W-:Y:S01]  /*4c20*/  R2P PR, R60, 0x7f ;  /* 0x0000007f3c007804 */ /* 0x000fe20000000000 */
[----:B--2---:R-:W-:Y:S01]  /*4c30*/  IMAD.IADD R44, R44, 0x1, R47 ;  /* 0x000000012c2c7824 */ /* 0x004fe200078e022f */
[----:B------:R-:W-:Y:S01]  /*4c40*/  BSSY.RECONVERGENT B0, `(.L_x_57) ;  /* 0x0000025000007945 */ /* 0x000fe20003800200 */
[----:B------:R-:W-:Y:S02]  /*4c50*/  IMAD.IADD R46, R46, 0x1, R49 ;  /* 0x000000012e2e7824 */ /* 0x000fe400078e0231 */
[----:B-1----:R1:W2:Y:S01]  /*4c60*/  SHFL.IDX PT, R49, R62, R55, 0x1f ;  /* 0x00001f373e317589 */ /* 0x0022a200000e0000 */
[----:B------:R-:W-:-:S07]  /*4c70*/  IMAD.MOV.U32 R64, RZ, RZ, RZ ;  /* 0x000000ffff407224 */ /* 0x000fce00078e00ff */
[----:B------:R-:W-:Y:S02]  /*4c80*/  VOTE.ANY R58, PT, P0 ;  /* 0x00000000003a7806 */ /* 0x000fe400000e0100 */
[----:B------:R-:W-:Y:S02]  /*4c90*/  VOTE.ANY R47, PT, P1 ;  /* 0x00000000002f7806 */ /* 0x000fe400008e0100 */
        /* <DEDUP_REMOVED lines=22> */
[----:B------:R-:W-:Y:S02]  /*4e00*/  SHF.R.U32.HI R58, RZ, UR5, R6 ;  /* 0x00000005ff3a7c19 */ /* 0x000fe40008011606 */
[----:B0-----:R-:W0:Y:S01]  /*4e10*/  FLO.U32 R59, R61 ;  /* 0x0000003d003b7300 */ /* 0x001e2200000e0000 */
[----:B------:R-:W-:Y:S02]  /*4e20*/  LOP3.LUT R47, R14, R61, RZ, 0xc0, !PT ;  /* 0x0000003d0e2f7212 */ /* 0x000fe400078ec0ff */
[----:B------:R-:W-:-:S05]  /*4e30*/  LOP3.LUT R58, R58, UR4, RZ, 0x30, !PT ;  /* 0x000000043a3a7c12 */ /* 0x000fca000f8e30ff */
[----:B------:R-:W3:Y:S01]  /*4e40*/  POPC R47, R47 ;  /* 0x0000002f002f7309 */ /* 0x000ee20000000000 */
[----:B0-----:R-:W-:-:S13]  /*4e50*/  ISETP.NE.AND P0, PT, R24, R59, PT ;  /* 0x0000003b1800720c */ /* 0x001fda0003f05270 */
[----:B-123--:R-:W-:Y:S05]  /*4e60*/  @P0 BRA `(.L_x_58) ;  /* 0x0000000000080947 */ /* 0x00efea0003800000 */
[----:B------:R-:W-:-:S05]  /*4e70*/  IMAD R60, R60, 0x4, R29 ;  /* 0x000000043c3c7824 */ /* 0x000fca00078e021d */
[----:B------:R0:W1:Y:S02]  /*4e80*/  ATOMS.ADD R64, [R60], R47 ;  /* 0x0000002f3c40738c */ /* 0x0000640000000000 */
.L_x_58:
[----:B------:R-:W-:Y:S05]  /*4e90*/  BSYNC.RECONVERGENT B0 ;  /* 0x0000000000007941 */ /* 0x000fea0003800200 */
.L_x_57:
[----:B------:R-:W-:Y:S01]  /*4ea0*/  R2P PR, R58, 0x7f ;  /* 0x0000007f3a007804 */ /* 0x000fe20000000000 */
[----:B------:R-:W-:Y:S01]  /*4eb0*/  IMAD.IADD R52, R51, 0x1, R52 ;  /* 0x0000000133347824 */ /* 0x000fe200078e0234 */
[----:B-1----:R1:W2:Y:S01]  /*4ec0*/  SHFL.IDX PT, R64, R64, R59, 0x1f ;  /* 0x00001f3b40407589 */ /* 0x0022a200000e0000 */
[----:B------:R-:W-:Y:S01]  /*4ed0*/  BSSY.RECONVERGENT B0, `(.L_x_59) ;  /* 0x0000024000007945 */ /* 0x000fe20003800200 */
[----:B------:R-:W-:Y:S02]  /*4ee0*/  IMAD.IADD R56, R53, 0x1, R56 ;  /* 0x0000000135387824 */ /* 0x000fe400078e0238 */
[----:B------:R-:W-:-:S07]  /*4ef0*/  IMAD.MOV.U32 R62, RZ, RZ, RZ ;  /* 0x000000ffff3e7224 */ /* 0x000fce00078e00ff */
        /* <DEDUP_REMOVED lines=25> */
[----:B------:R-:W0:Y:S01]  /*5090*/  FLO.U32 R55, R61 ;  /* 0x0000003d00377300 */ /* 0x000e2200000e0000 */
[----:B------:R-:W-:Y:S02]  /*50a0*/  LOP3.LUT R51, R14, R61, RZ, 0xc0, !PT ;  /* 0x0000003d0e337212 */ /* 0x000fe400078ec0ff */
[----:B------:R-:W-:-:S05]  /*50b0*/  LOP3.LUT R60, R60, UR4, RZ, 0x30, !PT ;  /* 0x000000043c3c7c12 */ /* 0x000fca000f8e30ff */
[----:B------:R-:W3:Y:S01]  /*50c0*/  POPC R51, R51 ;  /* 0x0000003300337309 */ /* 0x000ee20000000000 */
[----:B0-----:R-:W-:-:S13]  /*50d0*/  ISETP.NE.AND P0, PT, R24, R55, PT ;  /* 0x000000371800720c */ /* 0x001fda0003f05270 */
[----:B-123--:R-:W-:Y:S05]  /*50e0*/  @P0 BRA `(.L_x_60) ;  /* 0x0000000000080947 */ /* 0x00efea0003800000 */
[----:B------:R-:W-:-:S05]  /*50f0*/  IMAD R58, R58, 0x4, R29 ;  /* 0x000000043a3a7824 */ /* 0x000fca00078e021d */
[----:B------:R0:W1:Y:S02]  /*5100*/  ATOMS.ADD R62, [R58], R51 ;  /* 0x000000333a3e738c */ /* 0x0000640000000000 */
.L_x_60:
[----:B------:R-:W-:Y:S05]  /*5110*/  BSYNC.RECONVERGENT B0 ;  /* 0x0000000000007941 */ /* 0x000fea0003800200 */
.L_x_59:
[----:B------:R-:W-:Y:S01]  /*5120*/  R2P PR, R60, 0x7f ;  /* 0x0000007f3c007804 */ /* 0x000fe20000000000 */
[----:B------:R-:W-:Y:S01]  /*5130*/  IMAD.IADD R48, R48, 0x1, R45 ;  /* 0x0000000130307824 */ /* 0x000fe200078e022d */
[----:B-1----:R1:W2:Y:S01]  /*5140*/  SHFL.IDX PT, R62, R62, R55, 0x1f ;  /* 0x00001f373e3e7589 */ /* 0x0022a200000e0000 */
[----:B------:R-:W-:Y:S01]  /*5150*/  BSSY.RECONVERGENT B0, `(.L_x_61) ;  /* 0x0000024000007945 */ /* 0x000fe20003800200 */
[----:B------:R-:W-:-:S09]  /*5160*/  IMAD.MOV.U32 R66, RZ, RZ, RZ ;  /* 0x000000ffff427224 */ /* 0x000fd200078e00ff */
        /* <DEDUP_REMOVED lines=23> */
[----:B------:R-:W-:Y:S01]  /*52e0*/  LOP3.LUT R53, R58, R53, RZ, 0xc0, !PT ;  /* 0x000000353a357212 */ /* 0x000fe200078ec0ff */
[----:B------:R-:W-:Y:S01]  /*52f0*/  IMAD.IADD R58, R37, 0x1, R36 ;  /* 0x00000001253a7824 */ /* 0x000fe200078e0224 */
        /* <DEDUP_REMOVED lines=9> */
.L_x_62:
[----:B------:R-:W-:Y:S05]  /*5390*/  BSYNC.RECONVERGENT B0 ;  /* 0x0000000000007941 */ /* 0x000fea0003800200 */
.L_x_61:
[----:B------:R-:W-:Y:S01]  /*53a0*/  R2P PR, R36, 0x7f ;  /* 0x0000007f24007804 */ /* 0x000fe20000000000 */
[----:B------:R-:W-:Y:S01]  /*53b0*/  IMAD.IADD R34, R35, 0x1, R34 ;  /* 0x0000000123227824 */ /* 0x000fe200078e0222 */
[----:B------:R-:W-:Y:S01]  /*53c0*/  BSSY.RECONVERGENT B0, `(.L_x_63) ;  /* 0x0000022000007945 */ /* 0x000fe20003800200 */
[----:B------:R-:W-:-:S10]  /*53d0*/  IMAD.MOV.U32 R55, RZ, RZ, RZ ;  /* 0x000000ffff377224 */ /* 0x000fd400078e00ff */
        /* <DEDUP_REMOVED lines=24> */
[----:B-1----:R0:W1:Y:S02]  /*5560*/  SHFL.IDX PT, R60, R66, R45, 0x1f ;  /* 0x00001f2d423c7589 */ /* 0x00206400000e0000 */
[----:B------:R-:W2:Y:S01]  /*5570*/  FLO.U32 R59, R53 ;  /* 0x00000035003b7300 */ /* 0x000ea200000e0000 */
[----:B------:R-:W-:-:S07]  /*5580*/  LOP3.LUT R35, R14, R53, RZ, 0xc0, !PT ;  /* 0x000000350e237212 */ /* 0x000fce00078ec0ff */
[----:B------:R-:W3:Y:S01]  /*5590*/  POPC R35, R35 ;  /* 0x0000002300237309 */ /* 0x000ee20000000000 */
[----:B--2---:R-:W-:-:S13]  /*55a0*/  ISETP.NE.AND P0, PT, R24, R59, PT ;  /* 0x0000003b1800720c */ /* 0x004fda0003f05270 */
[----:B01-3--:R-:W-:Y:S05]  /*55b0*/  @P0 BRA `(.L_x_64) ;  /* 0x0000000000080947 */ /* 0x00bfea0003800000 */
[----:B------:R-:W-:-:S05]  /*55c0*/  IMAD R36, R36, 0x4, R29 ;  /* 0x0000000424247824 */ /* 0x000fca00078e021d */
[----:B------:R0:W1:Y:S02]  /*55d0*/  ATOMS.ADD R55, [R36], R35 ;  /* 0x000000232437738c */ /* 0x0000640000000000 */
.L_x_64:
[----:B------:R-:W-:Y:S05]  /*55e0*/  BSYNC.RECONVERGENT B0 ;  /* 0x0000000000007941 */ /* 0x000fea0003800200 */
.L_x_63:
[----:B------:R-:W-:Y:S01]  /*55f0*/  R2P PR, R26, 0x7f ;  /* 0x0000007f1a007804 */ /* 0x000fe20000000000 */
[----:B01----:R0:W1:Y:S01]  /*5600*/  SHFL.IDX PT, R36, R55, R59, 0x1f ;  /* 0x00001f3b37247589 */ /* 0x00306200000e0000 */
[----:B------:R-:W-:Y:S11]  /*5610*/  BSSY.RECONVERGENT B0, `(.L_x_65) ;  /* 0x0000021000007945 */ /* 0x000ff60003800200 */
[----:B------:R-:W-:-:S02]  /*5620*/  VOTE.ANY R45, PT, P0 ;  /* 0x00000000002d7806 */ /* 0x000fc400000e0100 */
[----:B------:R-:W-:Y:S02]  /*5630*/  VOTE.ANY R66, PT, P1 ;  /* 0x0000000000427806 */ /* 0x000fe400008e0100 */
[----:B------:R-:W-:Y:S02]  /*5640*/  @!P0 LOP3.LUT R45, RZ, R45, RZ, 0x33, !PT ;  /* 0x0000002dff2d8212 */ /* 0x000fe400078e33ff */
[----:B------:R-:W-:Y:S02]  /*5650*/  @!P1 LOP3.LUT R66, RZ, R66, RZ, 0x33, !PT ;  /* 0x00000042ff429212 */ /* 0x000fe400078e33ff */
[----:B------:R-:W-:Y:S02]  /*5660*/  LOP3.LUT P0, RZ, R26, 0x80, RZ, 0xc0, !PT ;  /* 0x000000801aff7812 */ /* 0x000fe4000780c0ff */
        /* <DEDUP_REMOVED lines=19> */
[----:B------:R-:W2:Y:S01]  /*57a0*/  FLO.U32 R53, R45 ;  /* 0x0000002d00357300 */ /* 0x000ea200000e0000 */
[----:B------:R-:W-:-:S07]  /*57b0*/  LOP3.LUT R14, R14, R45, RZ, 0xc0, !PT ;  /* 0x0000002d0e0e7212 */ /* 0x000fce00078ec0ff */
[----:B0-----:R0:W3:Y:S01]  /*57c0*/  POPC R55, R14 ;  /* 0x0000000e00377309 */ /* 0x0010e20000000000 */
[----:B--2---:R-:W-:Y:S01]  /*57d0*/  ISETP.NE.AND P0, PT, R24, R53, PT ;  /* 0x000000351800720c */ /* 0x004fe20003f05270 */
[----:B------:R-:W-:-:S12]  /*57e0*/  IMAD.MOV.U32 R24, RZ, RZ, RZ ;  /* 0x000000ffff187224 */ /* 0x000fd800078e00ff */
[----:B01-3--:R-:W-:Y:S05]  /*57f0*/  @P0 BRA `(.L_x_66) ;  /* 0x0000000000080947 */ /* 0x00bfea0003800000 */
[----:B------:R-:W-:-:S06]  /*5800*/  IMAD R24, R26, 0x4, R29 ;  /* 0x000000041a187824 */ /* 0x000fcc00078e021d */
[----:B------:R0:W1:Y:S02]  /*5810*/  ATOMS.ADD R24, [R24], R55 ;  /* 0x000000371818738c */ /* 0x0000640000000000 */
.L_x_66:
[----:B------:R-:W-:Y:S05]  /*5820*/  BSYNC.RECONVERGENT B0 ;  /* 0x0000000000007941 */ /* 0x000fea0003800200 */
.L_x_65:
[----:B------:R-:W-:Y:S01]  /*5830*/  BAR.SYNC.DEFER_BLOCKING 0x0 ;  /* 0x0000000000007b1d */ /* 0x000fe20000010000 */
[----:B------:R-:W-:Y:S01]  /*5840*/  IMAD.IADD R26, R40, 0x1, R49 ;  /* 0x00000001281a7824 */ /* 0x000fe200078e0231 */
[----:B------:R-:W-:Y:S01]  /*5850*/  ISETP.NE.AND P0, PT, R50, RZ, PT ;  /* 0x000000ff3200720c */ /* 0x000fe20003f05270 */
[----:B------:R-:W-:Y:S02]  /*5860*/  IMAD.IADD R28, R28, 0x1, R39 ;  /* 0x000000011c1c7824 */ /* 0x000fe400078e0227 */
[----:B------:R-:W-:Y:S01]  /*5870*/  IMAD R40, R44, 0x4, R7 ;  /* 0x000000042c287824 */ /* 0x000fe200078e0207 */
[----:B------:R-:W-:Y:S01]  /*5880*/  BSSY B1, `(.L_x_67) ;  /* 0x000005c000017945 */ /* 0x000fe20003800000 */
[----:B------:R-:W-:Y:S01]  /*5890*/  IMAD.IADD R14, R38, 0x1, R43 ;  /* 0x00000001260e7824 */ /* 0x000fe200078e022b */
[----:B-1----:R-:W1:Y:S01]  /*58a0*/  SHFL.IDX PT, R24, R24, R53, 0x1f ;  /* 0x00001f3518187589 */ /* 0x002e6200000e0000 */
[----:B------:R-:W-:Y:S02]  /*58b0*/  IMAD R39, R46, 0x4, R7 ;  /* 0x000000042e277824 */ /* 0x000fe400078e0207 */
[----:B------:R-:W-:-:S02]  /*58c0*/  IMAD.IADD R60, R37, 0x1, R60 ;  /* 0x00000001253c7824 */ /* 0x000fc400078e023c */
[--C-:B------:R-:W-:Y:S02]  /*58d0*/  IMAD R38, R52, 0x4, R7.reuse ;  /* 0x0000000434267824 */ /* 0x100fe400078e0207 */
[----:B------:R-:W-:Y:S02]  /*58e0*/  IMAD.IADD R32, R33, 0x1, R32 ;  /* 0x0000000121207824 */ /* 0x000fe400078e0220 */
[----:B------:R-:W-:Y:S02]  /*58f0*/  IMAD.IADD R44, R35, 0x1, R36 ;  /* 0x00000001232c7824 */ /* 0x000fe400078e0224 */
[--C-:B------:R-:W-:Y:S02]  /*5900*/  IMAD R37, R56, 0x4, R7.reuse ;  /* 0x0000000438257824 */ /* 0x100fe400078e0207 */
[----:B------:R-:W-:Y:S02]  /*5910*/  IMAD.IADD R30, R31, 0x1, R30 ;  /* 0x000000011f1e7824 */ /* 0x000fe400078e021e */
[--C-:B------:R-:W-:Y:S01]  /*5920*/  IMAD R36, R48, 0x4, R7.reuse ;  /* 0x0000000430247824 */ /* 0x100fe200078e0207 */
[----:B------:R2:W-:Y:S01]  /*5930*/  STS [R40+-0x4], R27 ;  /* 0xfffffc1b28007388 */ /* 0x0005e20000000800 */
[----:B------:R-:W-:-:S02]  /*5940*/  IMAD R35, R58, 0x4, R7 ;  /* 0x000000043a237824 */ /* 0x000fc400078e0207 */
[--C-:B------:R-:W-:Y:S01]  /*5950*/  IMAD R34, R34, 0x4, R7.reuse ;  /* 0x0000000422227824 */ /* 0x100fe200078e0207 */
[----:B------:R-:W-:Y:S01]  /*5960*/  STS [R39+-0x4], R22 ;  /* 0xfffffc1627007388 */ /* 0x000fe20000000800 */
[--C-:B------:R-:W-:Y:S02]  /*5970*/  IMAD R33, R32, 0x4, R7.reuse ;  /* 0x0000000420217824 */ /* 0x100fe400078e0207 */
[----:B------:R-:W-:Y:S01]  /*5980*/  IMAD.IADD R64, R47, 0x1, R64 ;  /* 0x000000012f407824 */ /* 0x000fe200078e0240 */
[----:B------:R-:W-:Y:S01]  /*5990*/  STS [R38+-0x4], R21 ;  /* 0xfffffc1526007388 */ /* 0x000fe20000000800 */
[--C-:B------:R-:W-:Y:S02]  /*59a0*/  IMAD R32, R30, 0x4, R7.reuse ;  /* 0x000000041e207824 */ /* 0x100fe400078e0207 */
[----:B------:R-:W-:Y:S01]  /*59b0*/  IMAD.IADD R62, R51, 0x1, R62 ;  /* 0x00000001333e7824 */ /* 0x000fe200078e023e */
[----:B------:R-:W-:Y:S01]  /*59c0*/  STS [R37+-0x4], R18 ;  /* 0xfffffc1225007388 */ /* 0x000fe20000000800 */
[----:B------:R-:W-:-:S02]  /*59d0*/  IMAD R31, R28, 0x4, R7 ;  /* 0x000000041c1f7824 */ /* 0x000fc400078e0207 */
[--C-:B------:R-:W-:Y:S01]  /*59e0*/  IMAD R30, R14, 0x4, R7.reuse ;  /* 0x000000040e1e7824 */ /* 0x100fe200078e0207 */
[----:B------:R-:W-:Y:S01]  /*59f0*/  STS [R36+-0x4], R23 ;  /* 0xfffffc1724007388 */ /* 0x000fe20000000800 */
[--C-:B------:R-:W-:Y:S02]  /*5a00*/  IMAD R29, R26, 0x4, R7.reuse ;  /* 0x000000041a1d7824 */ /* 0x100fe400078e0207 */
[----:B-1----:R-:W-:Y:S01]  /*5a10*/  IMAD.IADD R24, R55, 0x1, R24 ;  /* 0x0000000137187824 */ /* 0x002fe200078e0218 */
[----:B------:R-:W-:Y:S01]  /*5a20*/  STS [R35+-0x4], R20 ;  /* 0xfffffc1423007388 */ /* 0x000fe20000000800 */
[--C-:B------:R-:W-:Y:S02]  /*5a30*/  IMAD R28, R64, 0x4, R7.reuse ;  /* 0x00000004401c7824 */ /* 0x100fe400078e0207 */
[--C-:B--2---:R-:W-:Y:S01]  /*5a40*/  IMAD R27, R62, 0x4, R7.reuse ;  /* 0x000000043e1b7824 */ /* 0x104fe200078e0207 */
[----:B------:R1:W-:Y:S01]  /*5a50*/  STS [R34+-0x4], R25 ;  /* 0xfffffc1922007388 */ /* 0x0003e20000000800 */
[----:B------:R-:W-:-:S02]  /*5a60*/  IMAD R26, R60, 0x4, R7 ;  /* 0x000000043c1a7824 */ /* 0x000fc400078e0207 */
[--C-:B------:R-:W-:Y:S01]  /*5a70*/  IMAD R24, R24, 0x4, R7.reuse ;  /* 0x0000000418187824 */ /* 0x100fe200078e0207 */
[----:B------:R-:W-:Y:S04]  /*5a80*/  STS [R33+-0x4], R10 ;  /* 0xfffffc0a21007388 */ /* 0x000fe80000000800 */
[----:B------:R-:W-:Y:S01]  /*5a90*/  STS [R32+-0x4], R17 ;  /* 0xfffffc1120007388 */ /* 0x000fe20000000800 */
[----:B-1----:R-:W-:-:S03]  /*5aa0*/  IMAD R25, R44, 0x4, R7 ;  /* 0x000000042c197824 */ /* 0x002fc600078e0207 */
[----:B------:R-:W-:Y:S04]  /*5ab0*/  STS [R31+-0x4], R12 ;  /* 0xfffffc0c1f007388 */ /* 0x000fe80000000800 */
[----:B------:R1:W-:Y:S04]  /*5ac0*/  STS [R30+-0x4], R19 ;  /* 0xfffffc131e007388 */ /* 0x0003e80000000800 */
[----:B------:R2:W-:Y:S04]  /*5ad0*/  STS [R29+-0x4], R16 ;  /* 0xfffffc101d007388 */ /* 0x0005e80000000800 */
[----:B------:R2:W-:Y:S01]  /*5ae0*/  STS [R28+-0x4], R9 ;  /* 0xfffffc091c007388 */ /* 0x0005e20000000800 */
[----:B-1----:R-:W-:-:S03]  /*5af0*/  IMAD R19, R3, 0x8, R7 ;  /* 0x0000000803137824 */ /* 0x002fc600078e0207 */
[----:B------:R2:W-:Y:S04]  /*5b00*/  STS [R27+-0x4], R6 ;  /* 0xfffffc061b007388 */ /* 0x0005e80000000800 */
[----:B------:R2:W-:Y:S04]  /*5b10*/  STS [R26+-0x4], R11 ;  /* 0xfffffc0b1a007388 */ /* 0x0005e80000000800 */
[----:B------:R2:W-:Y:S04]  /*5b20*/  STS [R25+-0x4], R8 ;  /* 0xfffffc0819007388 */ /* 0x0005e80000000800 */
[----:B------:R2:W-:Y:S01]  /*5b30*/  STS [R24+-0x4], R13 ;  /* 0xfffffc0d18007388 */ /* 0x0005e20000000800 */
[----:B------:R-:W-:Y:S05]  /*5b40*/  @P0 BRA `(.L_x_68) ;  /* 0x0000000000bc0947 */ /* 0x000fea0003800000 */
[----:B------:R-:W1:Y:S02]  /*5b50*/  LDCU.64 UR8, c[0x0][0x398] ;  /* 0x00007300ff0877ac */ /* 0x000e640008000a00 */
[----:B-1----:R-:W-:-:S04]  /*5b60*/  LEA R10, P0, R3, UR8, 0x3 ;  /* 0x00000008030a7c11 */ /* 0x002fc8000f8018ff */
[----:B--2---:R-:W-:-:S05]  /*5b70*/  LEA.HI.X R11, R3, UR9, RZ, 0x3, P0 ;  /* 0x00000009030b7c11 */ /* 0x004fca00080f1cff */
[----:B------:R-:W2:Y:S01]  /*5b80*/  LDG.E.64 R8, desc[UR6][R10.64] ;  /* 0x000000060a087981 */ /* 0x000ea2000c1e1b00 */
[----:B------:R-:W-:Y:S02]  /*5b90*/  SHF.R.S32.HI R13, RZ, 0x1f, R15 ;  /* 0x0000001fff0d7819 */ /* 0x000fe4000001140f */
[----:B--2---:R-:W-:-:S05]  /*5ba0*/  IADD3 R8, P0, PT, -R15, R8, RZ ;  /* 0x000000080f087210 */ /* 0x004fca0007f1e1ff */
[----:B------:R-:W-:Y:S01]  /*5bb0*/  IMAD.X R9, R9, 0x1, ~R13, P0 ;  /* 0x0000000109097824 */ /* 0x000fe200000e0e0d */
[----:B------:R-:W-:Y:S01]  /*5bc0*/  ISETP.GE.AND P0, PT, R42, 0x1, PT ;  /* 0x000000012a00780c */ /* 0x000fe20003f06270 */
[----:B------:R-:W-:-:S03]  /*5bd0*/  IMAD.MOV.U32 R13, RZ, RZ, R0 ;  /* 0x000000ffff0d7224 */ /* 0x000fc600078e0000 */
[----:B------:R1:W-:Y:S09]  /*5be0*/  STS.64 [R19+0x6600], R8 ;  /* 0x0066000813007388 */ /* 0x0003f20000000a00 */
[----:B------:R-:W-:Y:S05]  /*5bf0*/  @!P0 BRA `(.L_x_69) ;  /* 0x00000000006c8947 */ /* 0x000fea0003800000 */
[----:B------:R-:W-:Y:S01]  /*5c00*/  BSSY B0, `(.L_x_70) ;  /* 0x0000019000007945 */ /* 0x000fe20003800000 */
[----:B------:R-:W-:Y:S02]  /*5c10*/  IMAD.MOV.U32 R6, RZ, RZ, -0x1 ;  /* 0xffffffffff067424 */ /* 0x000fe400078e00ff */
[----:B------:R-:W-:Y:S02]  /*5c20*/  IMAD.MOV.U32 R10, RZ, RZ, R42 ;  /* 0x000000ffff0a7224 */ /* 0x000fe400078e002a */
[----:B------:R-:W-:-:S07]  /*5c30*/  IMAD.MOV.U32 R13, RZ, RZ, R0 ;  /* 0x000000ffff0d7224 */ /* 0x000fce00078e0000 */
.L_x_74:
[----:B-1----:R-:W1:Y:S01]  /*5c40*/  LDC.64 R8, c[0x0][0x380] ;  /* 0x0000e000ff087b82 */ /* 0x002e620000000a00 */
[----:B------:R-:W-:Y:S01]  /*5c50*/  VIADD R17, R10, 0xffffffff ;  /* 0xffffffff0a117836 */ /* 0x000fe20000000000 */
[----:B------:R-:W-:Y:S03]  /*5c60*/  BSSY B2, `(.L_x_71) ;  /* 0x0000008000027945 */ /* 0x000fe60003800000 */
[----:B------:R-:W-:-:S04]  /*5c70*/  IMAD R11, R17, 0x100, R3 ;  /* 0x00000100110b7824 */ /* 0x000fc800078e0203 */
[----:B-1----:R-:W-:-:S07]  /*5c80*/  IMAD.WIDE R8, R11, 0x4, R8 ;  /* 0x000000040b087825 */ /* 0x002fce00078e0208 */
.L_x_72:
[----:B------:R-:W-:Y:S05]  /*5c90*/  YIELD ;  /* 0x0000000000007946 */ /* 0x000fea0003800000 */
[----:B------:R1:W-:Y:S06]  /*5ca0*/  MEMBAR.SC.CTA ;  /* 0x0000000000007992 */ /* 0x0003ec0000000000 */
[----:B-1----:R-:W2:Y:S02]  /*5cb0*/  LDG.E.STRONG.SYS R11, desc[UR6][R8.64] ;  /* 0x00000006080b7981 */ /* 0x002ea4000c1f5900 */
[----:B--2---:R-:W-:-:S13]  /*5cc0*/  ISETP.NE.AND P0, PT, R11, RZ, PT ;  /* 0x000000ff0b00720c */ /* 0x004fda0003f05270 */
[----:B------:R-:W-:Y:S05]  /*5cd0*/  @!P0 BRA `(.L_x_72) ;  /* 0xfffffffc00ec8947 */ /* 0x000fea000383ffff */
[----:B------:R-:W-:Y:S05]  /*5ce0*/  BSYNC B2 ;  /* 0x0000000000027941 */ /* 0x000fea0003800000 */
.L_x_71:
[----:B------:R-:W-:Y:S01]  /*5cf0*/  BSSY.RECONVERGENT B2, `(.L_x_73) ;  /* 0x0000006000027945 */ /* 0x000fe20003800200 */
[C---:B------:R-:W-:Y:S02]  /*5d00*/  ISETP.GT.AND P0, PT, R11.reuse, -0x1, PT ;  /* 0xffffffff0b00780c */ /* 0x040fe40003f04270 */
[----:B------:R-:W-:Y:S01]  /*5d10*/  LOP3.LUT R8, R11, 0x3fffffff, RZ, 0xc0, !PT ;  /* 0x3fffffff0b087812 */ /* 0x000fe200078ec0ff */
[----:B------:R-:W-:Y:S05]  /*5d20*/  WARPSYNC.EXCLUSIVE R6 ;  /* 0x0000000006007348 */ /* 0x000fea0003a00000 */
[----:B------:R-:W-:-:S05]  /*5d30*/  IMAD.IADD R13, R8, 0x1, R13 ;  /* 0x00000001080d7824 */ /* 0x000fca00078e020d */
[----:B------:R-:W-:-:S07]  /*5d40*/  VOTE.ANY R6, PT, P0 ;  /* 0x0000000000067806 */ /* 0x000fce00000e0100 */
[----:B------:R-:W-:Y:S05]  /*5d50*/  BSYNC.RECONVERGENT B2 ;  /* 0x0000000000027941 */ /* 0x000fea0003800200 */
.L_x_73:
[----:B------:R-:W-:Y:S01]  /*5d60*/  ISETP.GT.U32.AND P1, PT, R10, 0x1, PT ;  /* 0x000000010a00780c */ /* 0x000fe20003f24070 */
[----:B------:R-:W-:-:S12]  /*5d70*/  IMAD.MOV.U32 R10, RZ, RZ, R17 ;  /* 0x000000ffff0a7224 */ /* 0x000fd800078e0011 */
[----:B------:R-:W-:Y:S05]  /*5d80*/  @P0 BRA P1, `(.L_x_74) ;  /* 0xfffffffc00ac0947 */ /* 0x000fea000083ffff */
[----:B------:R-:W-:Y:S05]  /*5d90*/  BSYNC B0 ;  /* 0x0000000000007941 */ /* 0x000fea0003800000 */
.L_x_70:
[----:B------:R2:W3:Y:S02]  /*5da0*/  LDS.64 R8, [R19+0x6600] ;  /* 0x0066000013087984 */ /* 0x0004e40000000a00 */
.L_x_69:
[----:B------:R-:W4:Y:S01]  /*5db0*/  LDC.64 R10, c[0x0][0x380] ;  /* 0x0000e000ff0a7b82 */ /* 0x000f220000000a00 */
[C---:B------:R-:W-:Y:S01]  /*5dc0*/  IMAD.IADD R17, R13.reuse, 0x1, -R0 ;  /* 0x000000010d117824 */ /* 0x040fe200078e0a00 */
[----:B------:R-:W-:Y:S01]  /*5dd0*/  LOP3.LUT R13, R13, 0x80000000, RZ, 0xfc, !PT ;  /* 0x800000000d0d7812 */ /* 0x000fe200078efcff */
[----:B------:R-:W-:-:S03]  /*5de0*/  IMAD R21, R42, 0x100, R3 ;  /* 0x000001002a157824 */ /* 0x000fc600078e0203 */
[----:B-1-3--:R-:W-:-:S04]  /*5df0*/  IADD3 R8, P0, PT, R17, R8, RZ ;  /* 0x0000000811087210 */ /* 0x00afc80007f1e0ff */
[----:B------:R-:W-:-:S05]  /*5e00*/  LEA.HI.X.SX32 R9, R17, R9, 0x1, P0 ;  /* 0x0000000911097211 */ /* 0x000fca00000f0eff */
[----:B------:R1:W-:Y:S01]  /*5e10*/  STS.64 [R19+0x6600], R8 ;  /* 0x0066000813007388 */ /* 0x0003e20000000a00 */
[----:B----4-:R-:W-:-:S05]  /*5e20*/  IMAD.WIDE R10, R21, 0x4, R10 ;  /* 0x00000004150a7825 */ /* 0x010fca00078e020a */
[----:B------:R1:W-:Y:S02]  /*5e30*/  STG.E.STRONG.SYS desc[UR6][R10.64], R13 ;  /* 0x0000000d0a007986 */ /* 0x0003e4000c115906 */
.L_x_68:
[----:B------:R-:W-:Y:S05]  /*5e40*/  BSYNC B1 ;  /* 0x0000000000017941 */ /* 0x000fea0003800000 */
.L_x_67:
[----:B------:R-:W3:Y:S01]  /*5e50*/  LDC R23, c[0x0][0x3c0] ;  /* 0x0000f000ff177b82 */ /* 0x000ee20000000800 */
[----:B--2---:R-:W-:-:S07]  /*5e60*/  VIADD R6, R54, 0x1980 ;  /* 0x0000198036067836 */ /* 0x004fce0000000000 */
[----:B-1----:R-:W1:Y:S01]  /*5e70*/  LDC.64 R10, c[0x0][0x390] ;  /* 0x0000e400ff0a7b82 */ /* 0x002e620000000a00 */
[----:B---3--:R-:W-:Y:S02]  /*5e80*/  ISETP.GE.AND P0, PT, R6, R23, PT ;  /* 0x000000170600720c */ /* 0x008fe40003f06270 */
[----:B-1----:R-:W-:-:S04]  /*5e90*/  ISETP.EQ.U32.AND P1, PT, R10, RZ, PT ;  /* 0x000000ff0a00720c */ /* 0x002fc80003f22070 */
[----:B------:R-:W-:-:S04]  /*5ea0*/  ISETP.EQ.OR.EX P0, PT, R11, RZ, !P0, P1 ;  /* 0x000000ff0b00720c */ /* 0x000fc80004702710 */
[----:B------:R-:W-:-:S13]  /*5eb0*/  ISETP.GT.U32.OR P0, PT, R3, 0xff, P0 ;  /* 0x000000ff0300780c */ /* 0x000fda0000704470 */
[----:B------:R-:W-:Y:S05]  /*5ec0*/  @P0 BRA `(.L_x_75) ;  /* 0x0000000000200947 */ /* 0x000fea0003800000 */
[----:B------:R-:W1:Y:S01]  /*5ed0*/  LDS.64 R8, [R19+0x6600] ;  /* 0x0066000013087984 */ /* 0x000e620000000a00 */
[C---:B------:R-:W-:Y:S02]  /*5ee0*/  LEA R10, P2, R3.reuse, R10, 0x3 ;  /* 0x0000000a030a7211 */ /* 0x040fe400078418ff */
[--C-:B------:R-:W-:Y:S02]  /*5ef0*/  SHF.R.S32.HI R13, RZ, 0x1f, R0.reuse ;  /* 0x0000001fff0d7819 */ /* 0x100fe40000011400 */
[----:B------:R-:W-:Y:S02]  /*5f00*/  LEA.HI.X R11, R3, R11, RZ, 0x3, P2 ;  /* 0x0000000b030b7211 */ /* 0x000fe400010f1cff */
[----:B-1----:R-:W-:Y:S02]  /*5f10*/  IADD3 R8, P0, P1, R8, R15, R0 ;  /* 0x0000000f08087210 */ /* 0x002fe4000791e000 */
[----:B------:R-:W-:-:S04]  /*5f20*/  SHF.R.S32.HI R15, RZ, 0x1f, R15 ;  /* 0x0000001fff0f7819 */ /* 0x000fc8000001140f */
[----:B------:R-:W-:-:S05]  /*5f30*/  IADD3.X R9, PT, PT, R9, R15, R13, P0, P1 ;  /* 0x0000000f09097210 */ /* 0x000fca00007e240d */
[----:B------:R1:W-:Y:S02]  /*5f40*/  STG.E.64 desc[UR6][R10.64], R8 ;  /* 0x000000080a007986 */ /* 0x0003e4000c101b06 */
.L_x_75:
[----:B------:R-:W-:Y:S01]  /*5f50*/  ISETP.GT.AND P0, PT, R6, R23, PT ;  /* 0x000000170600720c */ /* 0x000fe20003f04270 */
[----:B------:R-:W-:Y:S05]  /*5f60*/  WARPSYNC.ALL ;  /* 0x0000000000007948 */ /* 0x000fea0003800000 */
[----:B------:R-:W-:Y:S01]  /*5f70*/  BAR.SYNC.DEFER_BLOCKING 0x0 ;  /* 0x0000000000007b1d */ /* 0x000fe20000010000 */
[----:B------:R-:W-:-:S06]  /*5f80*/  IMAD R22, R3, 0x4, R7 ;  /* 0x0000000403167824 */ /* 0x000fcc00078e0207 */
[----:B------:R-:W-:Y:S05]  /*5f90*/  @P0 BRA `(.L_x_76) ;  /* 0x0000000c003c0947 */ /* 0x000fea0003800000 */
[----:B------:R-:W2:Y:S01]  /*5fa0*/  LDS R0, [R22] ;  /* 0x0000000016007984 */ /* 0x000ea20000000800 */
[----:B------:R-:W2:Y:S01]  /*5fb0*/  LDCU UR5, c[0x0][0x3c4] ;  /* 0x00007880ff0577ac */ /* 0x000ea20008000800 */
[----:B------:R-:W3:Y:S01]  /*5fc0*/  LDCU.64 UR8, c[0x0][0x3a0] ;  /* 0x00007400ff0877ac */ /* 0x000ee20008000a00 */
[----:B--2---:R-:W-:Y:S02]  /*5fd0*/  SHF.R.U32.HI R6, RZ, UR5, R0 ;  /* 0x00000005ff067c19 */ /* 0x004fe40008011600 */
[----:B------:R-:W-:Y:S02]  /*5fe0*/  LOP3.LUT R15, R0, 0x80000000, RZ, 0x3c, !PT ;  /* 0x80000000000f7812 */ /* 0x000fe400078e3cff */
[----:B------:R-:W-:-:S05]  /*5ff0*/  LOP3.LUT R6, R6, UR4, RZ, 0x30, !PT ;  /* 0x0000000406067c12 */ /* 0x000fca000f8e30ff */
[----:B-1----:R-:W-:-:S06]  /*6000*/  IMAD R8, R6, 0x8, R7 ;  /* 0x0000000806087824 */ /* 0x002fcc00078e0207 */
[----:B------:R-:W1:Y:S02]  /*6010*/  LDS.64 R8, [R8+0x6600] ;  /* 0x0066000008087984 */ /* 0x000e640000000a00 */
[----:B-1----:R-:W-:-:S05]  /*6020*/  IADD3 R6, P1, PT, R8, R3, RZ ;  /* 0x0000000308067210 */ /* 0x002fca0007f3e0ff */
[----:B------:R-:W-:Y:S01]  /*6030*/  IMAD.X R9, RZ, RZ, R9, P1 ;  /* 0x000000ffff097224 */ /* 0x000fe200008e0609 */
[----:B---3--:R-:W-:-:S04]  /*6040*/  LEA R10, P1, R6, UR8, 0x2 ;  /* 0x00000008060a7c11 */ /* 0x008fc8000f8210ff */
[----:B------:R-:W-:-:S05]  /*6050*/  LEA.HI.X R11, R6, UR9, R9, 0x2, P1 ;  /* 0x00000009060b7c11 */ /* 0x000fca00088f1409 */
[----:B------:R-:W-:Y:S01]  /*6060*/  STG.E desc[UR6][R10.64], R15 ;  /* 0x0000000f0a007986 */ /* 0x000fe2000c101906 */
[----:B------:R-:W-:-:S03]  /*6070*/  NOP ;  /* 0x0000000000007918 */ /* 0x000fc60000000000 */
[----:B------:R-:W1:Y:S02]  /*6080*/  LDS R0, [R22+0x600] ;  /* 0x0006000016007984 */ /* 0x000e640000000800 */
[----:B-1----:R-:W-:Y:S02]  /*6090*/  SHF.R.U32.HI R6, RZ, UR5, R0 ;  /* 0x00000005ff067c19 */ /* 0x002fe40008011600 */
[----:B------:R-:W-:Y:S02]  /*60a0*/  LOP3.LUT R15, R0, 0x80000000, RZ, 0x3c, !PT ;  /* 0x80000000000f7812 */ /* 0x000fe400078e3cff */
[----:B------:R-:W-:-:S05]  /*60b0*/  LOP3.LUT R6, R6, UR4, RZ, 0x30, !PT ;  /* 0x0000000406067c12 */ /* 0x000fca000f8e30ff */
[----:B------:R-:W-:-:S06]  /*60c0*/  IMAD R8, R6, 0x8, R7 ;  /* 0x0000000806087824 */ /* 0x000fcc00078e0207 */
[----:B------:R-:W1:Y:S02]  /*60d0*/  LDS.64 R8, [R8+0x6600] ;  /* 0x0066000008087984 */ /* 0x000e640000000a00 */
[----:B-1----:R-:W-:-:S05]  /*60e0*/  IADD3 R6, P1, PT, R8, R3, RZ ;  /* 0x0000000308067210 */ /* 0x002fca0007f3e0ff */
[----:B------:R-:W-:Y:S01]  /*60f0*/  IMAD.X R9, RZ, RZ, R9, P1 ;  /* 0x000000ffff097224 */ /* 0x000fe200008e0609 */
[----:B------:R-:W-:-:S04]  /*6100*/  LEA R12, P1, R6, UR8, 0x2 ;  /* 0x00000008060c7c11 */ /* 0x000fc8000f8210ff */
        /* <DEDUP_REMOVED lines=163> */
[----:B------:R-:W-:-:S05]  /*6b40*/  IMAD R12, R6, 0x8, R7 ;  /* 0x00000008060c7824 */ /* 0x000fca00078e0207 */
        /* <DEDUP_REMOVED lines=17> */
[----:B------:R1:W-:Y:S01]  /*6c60*/  STG.E desc[UR6][R6.64+0x6000], R9 ;  /* 0x0060000906007986 */ /* 0x0003e2000c101906 */
[----:B------:R-:W-:Y:S01]  /*6c70*/  NOP ;  /* 0x0000000000007918 */ /* 0x000fe20000000000 */
[----:B------:R-:W-:Y:S05]  /*6c80*/  BRA `(.L_x_77) ;  /* 0x00000014000c7947 */ /* 0x000fea0003800000 */
.L_x_76:
[----:B-1----:R-:W-:Y:S01]  /*6c90*/  IMAD R9, R42, -0x1980, R23 ;  /* 0xffffe6802a097824 */ /* 0x002fe200078e0217 */
[----:B------:R-:W-:Y:S01]  /*6ca0*/  BSSY.RECONVERGENT B0, `(.L_x_78) ;  /* 0x000001b000007945 */ /* 0x000fe20003800200 */
[C---:B------:R-:W-:Y:S02]  /*6cb0*/  VIADD R0, R3.reuse, 0x180 ;  /* 0x0000018003007836 */ /* 0x040fe40000000000 */
[C---:B------:R-:W-:Y:S01]  /*6cc0*/  VIADD R6, R3.reuse, 0x300 ;  /* 0x0000030003067836 */ /* 0x040fe20000000000 */
[CC--:B------:R-:W-:Y:S01]  /*6cd0*/  ISETP.GE.AND P1, PT, R3.reuse, R9.reuse, PT ;  /* 0x000000090300720c */ /* 0x0c0fe20003f26270 */
[C---:B------:R-:W-:Y:S01]  /*6ce0*/  VIADD R8, R3.reuse, 0x480 ;  /* 0x0000048003087836 */ /* 0x040fe20000000000 */
[-C--:B------:R-:W-:Y:S01]  /*6cf0*/  ISETP.GE.AND P2, PT, R0, R9.reuse, PT ;  /* 0x000000090000720c */ /* 0x080fe20003f46270 */
[C---:B------:R-:W-:Y:S01]  /*6d00*/  VIADD R0, R3.reuse, 0x600 ;  /* 0x0000060003007836 */ /* 0x040fe20000000000 */
[-C--:B------:R-:W-:Y:S01]  /*6d10*/  ISETP.GE.AND P3, PT, R6, R9.reuse, PT ;  /* 0x000000090600720c */ /* 0x080fe20003f66270 */
[C---:B------:R-:W-:Y:S01]  /*6d20*/  VIADD R6, R3.reuse, 0x780 ;  /* 0x0000078003067836 */ /* 0x040fe20000000000 */
[-C--:B------:R-:W-:Y:S01]  /*6d30*/  ISETP.GE.AND P4, PT, R8, R9.reuse, PT ;  /* 0x000000090800720c */ /* 0x080fe20003f86270 */
[----:B------:R-:W-:Y:S01]  /*6d40*/  VIADD R8, R3, 0x900 ;  /* 0x0000090003087836 */ /* 0x000fe20000000000 */
[----:B------:R-:W-:-:S02]  /*6d50*/  ISETP.GE.AND P5, PT, R0, R9, PT ;  /* 0x000000090000720c */ /* 0x000fc40003fa6270 */
[----:B------:R-:W-:-:S03]  /*6d60*/  ISETP.GE.AND P6, PT, R6, R9, PT ;  /* 0x000000090600720c */ /* 0x000fc60003fc6270 */
[----:B------:R-:W-:Y:S10]  /*6d70*/  @P1 BRA `(.L_x_79) ;  /* 0x0000000000341947 */ /* 0x000ff40003800000 */
[----:B------:R-:W1:Y:S01]  /*6d80*/  LDS R0, [R22] ;  /* 0x0000000016007984 */ /* 0x000e620000000800 */
[----:B------:R-:W1:Y:S01]  /*6d90*/  LDCU UR5, c[0x0][0x3c4] ;  /* 0x00007880ff0577ac */ /* 0x000e620008000800 */
[----:B------:R-:W2:Y:S01]  /*6da0*/  LDCU.64 UR8, c[0x0][0x3a0] ;  /* 0x00007400ff0877ac */ /* 0x000ea20008000a00 */
[----:B-1----:R-:W-:Y:S02]  /*6db0*/  SHF.R.U32.HI R6, RZ, UR5, R0 ;  /* 0x00000005ff067c19 */ /* 0x002fe40008011600 */
[----:B------:R-:W-:Y:S02]  /*6dc0*/  LOP3.LUT R13, R0, 0x80000000, RZ, 0x3c, !PT ;  /* 0x80000000000d7812 */ /* 0x000fe400078e3cff */
[----:B------:R-:W-:-:S05]  /*6dd0*/  LOP3.LUT R6, R6, UR4, RZ, 0x30, !PT ;  /* 0x0000000406067c12 */ /* 0x000fca000f8e30ff */
[----:B------:R-:W-:-:S05]  /*6de0*/  IMAD R6, R6, 0x8, R7 ;  /* 0x0000000806067824 */ /* 0x000fca00078e0207 */
[----:B------:R-:W1:Y:S02]  /*6df0*/  LDS.64 R10, [R6+0x6600] ;  /* 0x00660000060a7984 */ /* 0x000e640000000a00 */
[----:B-1----:R-:W-:-:S05]  /*6e00*/  IADD3 R12, P1, PT, R10, R3, RZ ;  /* 0x000000030a0c7210 */ /* 0x002fca0007f3e0ff */
[----:B------:R-:W-:Y:S01]  /*6e10*/  IMAD.X R11, RZ, RZ, R11, P1 ;  /* 0x000000ffff0b7224 */ /* 0x000fe200008e060b */
[----:B--2---:R-:W-:-:S04]  /*6e20*/  LEA R10, P1, R12, UR8, 0x2 ;  /* 0x000000080c0a7c11 */ /* 0x004fc8000f8210ff */
[----:B------:R-:W-:-:S05]  /*6e30*/  LEA.HI.X R11, R12, UR9, R11, 0x2, P1 ;  /* 0x000000090c0b7c11 */ /* 0x000fca00088f140b */
[----:B------:R1:W-:Y:S04]  /*6e40*/  STG.E desc[UR6][R10.64], R13 ;  /* 0x0000000d0a007986 */ /* 0x0003e8000c101906 */
.L_x_79:
[----:B------:R-:W-:Y:S05]  /*6e50*/  BSYNC.RECONVERGENT B0 ;  /* 0x0000000000007941 */ /* 0x000fea0003800200 */
.L_x_78:
[----:B------:R-:W-:Y:S01]  /*6e60*/  NOP ;  /* 0x0000000000007918 */ /* 0x000fe20000000000 */
[----:B------:R-:W-:Y:S01]  /*6e70*/  BSSY.RECONVERGENT B0, `(.L_x_80) ;  /* 0x0000011000007945 */ /* 0x000fe20003800200 */
[----:B------:R-:W-:Y:S01]  /*6e80*/  ISETP.GE.AND P1, PT, R8, R9, PT ;  /* 0x000000090800720c */ /* 0x000fe20003f26270 */
[----:B------:R-:W-:Y:S02]  /*6e90*/  VIADD R8, R3, 0xa80 ;  /* 0x00000a8003087836 */ /* 0x000fe40000000000 */
[----:B------:R-:W-:Y:S10]  /*6ea0*/  @P2 BRA `(.L_x_81) ;  /* 0x0000000000342947 */ /* 0x000ff40003800000 */
[----:B------:R-:W2:Y:S01]  /*6eb0*/  LDS R0, [R22+0x600] ;  /* 0x0006000016007984 */ /* 0x000ea20000000800 */
[----:B------:R-:W2:Y:S01]  /*6ec0*/  LDCU UR5, c[0x0][0x3c4] ;  /* 0x00007880ff0577ac */ /* 0x000ea20008000800 */
[----:B------:R-:W3:Y:S01]  /*6ed0*/  LDCU.64 UR8, c[0x0][0x3a0] ;  /* 0x00007400ff0877ac */ /* 0x000ee20008000a00 */
[----:B--2---:R-:W-:Y:S02]  /*6ee0*/  SHF.R.U32.HI R6, RZ, UR5, R0 ;  /* 0x00000005ff067c19 */ /* 0x004fe40008011600 */
[----:B-1----:R-:W-:Y:S02]  /*6ef0*/  LOP3.LUT R13, R0, 0x80000000, RZ, 0x3c, !PT ;  /* 0x80000000000d7812 */ /* 0x002fe400078e3cff */
[----:B------:R-:W-:-:S05]  /*6f00*/  LOP3.LUT R6, R6, UR4, RZ, 0x30, !PT ;  /* 0x0000000406067c12 */ /* 0x000fca000f8e30ff */
[----:B------:R-:W-:-:S05]  /*6f10*/  IMAD R6, R6, 0x8, R7 ;  /* 0x0000000806067824 */ /* 0x000fca00078e0207 */
[----:B------:R-:W1:Y:S02]  /*6f20*/  LDS.64 R10, [R6+0x6600] ;  /* 0x00660000060a7984 */ /* 0x000e640000000a00 */
[----:B-1----:R-:W-:-:S05]  /*6f30*/  IADD3 R12, P2, PT, R10, R3, RZ ;  /* 0x000000030a0c7210 */ /* 0x002fca0007f5e0ff */
[----:B------:R-:W-:Y:S01]  /*6f40*/  IMAD.X R11, RZ, RZ, R11, P2 ;  /* 0x000000ffff0b7224 */ /* 0x000fe200010e060b */
[----:B---3--:R-:W-:-:S04]  /*6f50*/  LEA R10, P2, R12, UR8, 0x2 ;  /* 0x000000080c0a7c11 */ /* 0x008fc8000f8410ff */
[----:B------:R-:W-:-:S05]  /*6f60*/  LEA.HI.X R11, R12, UR9, R11, 0x2, P2 ;  /* 0x000000090c0b7c11 */ /* 0x000fca00090f140b */
[----:B------:R2:W-:Y:S04]  /*6f70*/  STG.E desc[UR6][R10.64+0x600], R13 ;  /* 0x0006000d0a007986 */ /* 0x0005e8000c101906 */
.L_x_81:
[----:B------:R-:W-:Y:S05]  /*6f80*/  BSYNC.RECONVERGENT B0 ;  /* 0x0000000000007941 */ /* 0x000fea0003800200 */
.L_x_80:
[----:B------:R-:W-:Y:S01]  /*6f90*/  NOP ;  /* 0x0000000000007918 */ /* 0x000fe20000000000 */
[----:B------:R-:W-:Y:S01]  /*6fa0*/  BSSY.RECONVERGENT B0, `(.L_x_82) ;  /* 0x0000011000007945 */ /* 0x000fe20003800200 */
[----:B------:R-:W-:Y:S02]  /*6fb0*/  ISETP.GE.AND P2, PT, R8, R9, PT ;  /* 0x000000090800720c */ /* 0x000fe40003f46270 */
[----:B------:R-:W-:Y:S01]  /*6fc0*/  LOP3.LUT R8, R3, 0xc00, RZ, 0xfc, !PT ;  /* 0x00000c0003087812 */ /* 0x000fe200078efcff */
[----:B------:R-:W-:Y:S10]  /*6fd0*/  @P3 BRA `(.L_x_83) ;  /* 0x0000000000343947 */ /* 0x000ff40003800000 */
[----:B------:R-:W3:Y:S01]  /*6fe0*/  LDS R0, [R22+0xc00] ;  /* 0x000c000016007984 */ /* 0x000ee20000000800 */
[----:B------:R-:W3:Y:S01]  /*6ff0*/  LDCU UR5, c[0x0][0x3c4] ;  /* 0x00007880ff0577ac */ /* 0x000ee20008000800 */
[----:B------:R-:W4:Y:S01]  /*7000*/  LDCU.64 UR8, c[0x0][0x3a0] ;  /* 0x00007400ff0877ac */ /* 0x000f220008000a00 */
[----:B---3--:R-:W-:Y:S02]  /*7010*/  SHF.R.U32.HI R6, RZ, UR5, R0 ;  /* 0x00000005ff067c19 */ /* 0x008fe40008011600 */
[----:B-12---:R-:W-:Y:S02]  /*7020*/  LOP3.LUT R13, R0, 0x80000000, RZ, 0x3c, !PT ;  /* 0x80000000000d7812 */ /* 0x006fe400078e3cff */
[----:B------:R-:W-:-:S05]  /*7030*/  LOP3.LUT R6, R6, UR4, RZ, 0x30, !PT ;  /* 0x0000000406067c12 */ /* 0x000fca000f8e30ff */
[----:B------:R-:W-:-:S05]  /*7040*/  IMAD R6, R6, 0x8, R7 ;  /* 0x0000000806067824 */ /* 0x000fca00078e0207 */
[----:B------:R-:W1:Y:S02]  /*7050*/  LDS.64 R10, [R6+0x6600] ;  /* 0x00660000060a7984 */ /* 0x000e640000000a00 */
[----:B-1----:R-:W-:-:S05]  /*7060*/  IADD3 R12, P3, PT, R10, R3, RZ ;  /* 0x000000030a0c7210 */ /* 0x002fca0007f7e0ff */
[----:B------:R-:W-:Y:S01]  /*7070*/  IMAD.X R11, RZ, RZ, R11, P3 ;  /* 0x000000ffff0b7224 */ /* 0x000fe200018e060b */
[----:B----4-:R-:W-:-:S04]  /*7080*/  LEA R10, P3, R12, UR8, 0x2 ;  /* 0x000000080c0a7c11 */ /* 0x010fc8000f8610ff */
[----:B------:R-:W-:-:S05]  /*7090*/  LEA.HI.X R11, R12, UR9, R11, 0x2, P3 ;  /* 0x000000090c0b7c11 */ /* 0x000fca00098f140b */
[----:B------:R3:W-:Y:S04]  /*70a0*/  STG.E desc[UR6][R10.64+0xc00], R13 ;  /* 0x000c000d0a007986 */ /* 0x0007e8000c101906 */
.L_x_83:
[----:B------:R-:W-:Y:S05]  /*70b0*/  BSYNC.RECONVERGENT B0 ;  /* 0x0000000000007941 */ /* 0x000fea0003800200 */
.L_x_82:
[----:B------:R-:W-:Y:S01]  /*70c0*/  NOP ;  /* 0x0000000000007918 */ /* 0x000fe20000000000 */
[----:B------:R-:W-:Y:S01]  /*70d0*/  BSSY.RECONVERGENT B0, `(.L_x_84) ;  /* 0x0000011000007945 */ /* 0x000fe20003800200 */
[----:B------:R-:W-:Y:S01]  /*70e0*/  ISETP.GE.AND P3, PT, R8, R9, PT ;  /* 0x000000090800720c */ /* 0x000fe20003f66270 */
[----:B------:R-:W-:Y:S02]  /*70f0*/  VIADD R8, R3, 0xd80 ;  /* 0x00000d8003087836 */ /* 0x000fe40000000000 */
[----:B------:R-:W-:Y:S10]  /*7100*/  @P4 BRA `(.L_x_85) ;  /* 0x0000000000344947 */ /* 0x000ff40003800000 */
[----:B------:R-:W4:Y:S01]  /*7110*/  LDS R0, [R22+0x1200] ;  /* 0x0012000016007984 */ /* 0x000f220000000800 */
[----:B------:R-:W4:Y:S01]  /*7120*/  LDCU UR5, c[0x0][0x3c4] ;  /* 0x00007880ff0577ac */ /* 0x000f220008000800 */
[----:B------:R-:W5:Y:S01]  /*7130*/  LDCU.64 UR8, c[0x0][0x3a0] ;  /* 0x00007400ff0877ac */ /* 0x000f620008000a00 */
[----:B----4-:R-:W-:Y:S02]  /*7140*/  SHF.R.U32.HI R6, RZ, UR5, R0 ;  /* 0x00000005ff067c19 */ /* 0x010fe40008011600 */
[----:B-123--:R-:W-:Y:S02]  /*7150*/  LOP3.LUT R13, R0, 0x80000000, RZ, 0x3c, !PT ;  /* 0x80000000000d7812 */ /* 0x00efe400078e3cff */
[----:B------:R-:W-:-:S05]  /*7160*/  LOP3.LUT R6, R6, UR4, RZ, 0x30, !PT ;  /* 0x0000000406067c12 */ /* 0x000fca000f8e30ff */
[----:B------:R-:W-:-:S05]  /*7170*/  IMAD R6, R6, 0x8, R7 ;  /* 0x0000000806067824 */ /* 0x000fca00078e0207 */
[----:B------:R-:W1:Y:S02]  /*7180*/  LDS.64 R10, [R6+0x6600] ;  /* 0x00660000060a7984 */ /* 0x000e640000000a00 */
[----:B-1----:R-:W-:-:S05]  /*7190*/  IADD3 R12, P4, PT, R10, R3, RZ ;  /* 0x000000030a0c7210 */ /* 0x002fca0007f9e0ff */
[----:B------:R-:W-:Y:S01]  /*71a0*/  IMAD.X R11, RZ, RZ, R11, P4 ;  /* 0x000000ffff0b7224 */ /* 0x000fe200020e060b */
[----:B-----5:R-:W-:-:S04]  /*71b0*/  LEA R10, P4, R12, UR8, 0x2 ;  /* 0x000000080c0a7c11 */ /* 0x020fc8000f8810ff */
[----:B------:R-:W-:-:S05]  /*71c0*/  LEA.HI.X R11, R12, UR9, R11, 0x2, P4 ;  /* 0x000000090c0b7c11 */ /* 0x000fca000a0f140b */
[----:B------:R4:W-:Y:S04]  /*71d0*/  STG.E desc[UR6][R10.64+0x1200], R13 ;  /* 0x0012000d0a007986 */ /* 0x0009e8000c101906 */
.L_x_85:
[----:B------:R-:W-:Y:S05]  /*71e0*/  BSYNC.RECONVERGENT B0 ;  /* 0x0000000000007941 */ /* 0x000fea0003800200 */
.L_x_84:
[----:B------:R-:W-:Y:S01]  /*71f0*/  NOP ;  /* 0x0000000000007918 */ /* 0x000fe20000000000 */
[----:B------:R-:W-:Y:S01]  /*7200*/  BSSY.RECONVERGENT B0, `(.L_x_86) ;  /* 0x0000011000007945 */ /* 0x000fe20003800200 */
[----:B------:R-:W-:Y:S01]  /*7210*/  ISETP.GE.AND P4, PT, R8, R9, PT ;  /* 0x000000090800720c */ /* 0x000fe20003f86270 */
[----:B------:R-:W-:Y:S02]  /*7220*/  VIADD R8, R3, 0xf00 ;  /* 0x00000f0003087836 */ /* 0x000fe40000000000 */
[----:B------:R-:W-:Y:S10]  /*7230*/  @P5 BRA `(.L_x_87) ;  /* 0x0000000000345947 */ /* 0x000ff40003800000 */
[----:B------:R-:W5:Y:S01]  /*7240*/  LDS R0, [R22+0x1800] ;  /* 0x0018000016007984 */ /* 0x000f620000000800 */
[----:B------:R-:W5:Y:S01]  /*7250*/  LDCU UR5, c[0x0][0x3c4] ;  /* 0x00007880ff0577ac */ /* 0x000f620008000800 */
[----:B------:R-:W0:Y:S01]  /*7260*/  LDCU.64 UR8, c[0x0][0x3a0] ;  /* 0x00007400ff0877ac */ /* 0x000e220008000a00 */
[----:B-----5:R-:W-:Y:S02]  /*7270*/  SHF.R.U32.HI R6, RZ, UR5, R0 ;  /* 0x00000005ff067c19 */ /* 0x020fe40008011600 */
[----:B-1234-:R-:W-:Y:S02]  /*7280*/  LOP3.LUT R13, R0, 0x80000000, RZ, 0x3c, !PT ;  /* 0x80000000000d7812 */ /* 0x01efe400078e3cff */
[----:B------:R-:W-:-:S05]  /*7290*/  LOP3.LUT R6, R6, UR4, RZ, 0x30, !PT ;  /* 0x0000000406067c12 */ /* 0x000fca000f8e30ff */
[----:B------:R-:W-:-:S05]  /*72a0*/  IMAD R6, R6, 0x8, R7 ;  /* 0x0000000806067824 */ /* 0x000fca00078e0207 */
[----:B------:R-:W1:Y:S02]  /*72b0*/  LDS.64 R10, [R6+0x6600] ;  /* 0x00660000060a7984 */ /* 0x000e640000000a00 */
[----:B-1----:R-:W-:-:S05]  /*72c0*/  IADD3 R12, P5, PT, R10, R3, RZ ;  /* 0x000000030a0c7210 */ /* 0x002fca0007fbe0ff */
[----:B------:R-:W-:Y:S01]  /*72d0*/  IMAD.X R11, RZ, RZ, R11, P5 ;  /* 0x000000ffff0b7224 */ /* 0x000fe200028e060b */
[----:B0-----:R-:W-:-:S04]  /*72e0*/  LEA R10, P5, R12, UR8, 0x2 ;  /* 0x000000080c0a7c11 */ /* 0x001fc8000f8a10ff */
[----:B------:R-:W-:-:S05]  /*72f0*/  LEA.HI.X R11, R12, UR9, R11, 0x2, P5 ;  /* 0x000000090c0b7c11 */ /* 0x000fca000a8f140b */
[----:B------:R0:W-:Y:S04]  /*7300*/  STG.E desc[UR6][R10.64+0x1800], R13 ;  /* 0x0018000d0a007986 */ /* 0x0001e8000c101906 */
.L_x_87:
[----:B------:R-:W-:Y:S05]  /*7310*/  BSYNC.RECONVERGENT B0 ;  /* 0x0000000000007941 */ /* 0x000fea0003800200 */
.L_x_86:
        /* <DEDUP_REMOVED lines=9> */
[----:B01234-:R-:W-:Y:S02]  /*73b0*/  LOP3.LUT R13, R0, 0x80000000, RZ, 0x3c, !PT ;  /* 0x80000000000d7812 */ /* 0x01ffe400078e3cff */
[----:B------:R-:W-:-:S05]  /*73c0*/  LOP3.LUT R6, R6, UR4, RZ, 0x30, !PT ;  /* 0x0000000406067c12 */ /* 0x000fca000f8e30ff */
[----:B------:R-:W-:-:S05]  /*73d0*/  IMAD R6, R6, 0x8, R7 ;  /* 0x0000000806067824 */ /* 0x000fca00078e0207 */
[----:B------:R-:W0:Y:S02]  /*73e0*/  LDS.64 R10, [R6+0x6600] ;  /* 0x00660000060a7984 */ /* 0x000e240000000a00 */
[----:B0-----:R-:W-:-:S05]  /*73f0*/  IADD3 R12, P6, PT, R10, R3, RZ ;  /* 0x000000030a0c7210 */ /* 0x001fca0007fde0ff */
[----:B------:R-:W-:Y:S01]  /*7400*/  IMAD.X R11, RZ, RZ, R11, P6 ;  /* 0x000000ffff0b7224 */ /* 0x000fe200030e060b */
[----:B------:R-:W-:-:S04]  /*7410*/  LEA R10, P6, R12, UR8, 0x2 ;  /* 0x000000080c0a7c11 */ /* 0x000fc8000f8c10ff */
[----:B------:R-:W-:-:S05]  /*7420*/  LEA.HI.X R11, R12, UR9, R11, 0x2, P6 ;  /* 0x000000090c0b7c11 */ /* 0x000fca000b0f140b */
[----:B------:R0:W-:Y:S04]  /*7430*/  STG.E desc[UR6][R10.64+0x1e00], R13 ;  /* 0x001e000d0a007986 */ /* 0x0001e8000c101906 */
.L_x_89:
[----:B------:R-:W-:Y:S05]  /*7440*/  BSYNC.RECONVERGENT B0 ;  /* 0x0000000000007941 */ /* 0x000fea0003800200 */
.L_x_88:
        /* <DEDUP_REMOVED lines=18> */
.L_x_91:
[----:B------:R-:W-:Y:S05]  /*7570*/  BSYNC.RECONVERGENT B0 ;  /* 0x0000000000007941 */ /* 0x000fea0003800200 */
.L_x_90:
        /* <DEDUP_REMOVED lines=18> */
.L_x_93:
[----:B------:R-:W-:Y:S05]  /*76a0*/  BSYNC.RECONVERGENT B0 ;  /* 0x0000000000007941 */ /* 0x000fea0003800200 */
.L_x_92:
        /* <DEDUP_REMOVED lines=18> */
.L_x_95:
[----:B------:R-:W-:Y:S05]  /*77d0*/  BSYNC.RECONVERGENT B0 ;  /* 0x0000000000007941 */ /* 0x000fea0003800200 */
.L_x_94:
        /* <DEDUP_REMOVED lines=18> */
.L_x_97:
[----:B------:R-:W-:Y:S05]  /*7900*/  BSYNC.RECONVERGENT B0 ;  /* 0x0000000000007941 */ /* 0x000fea0003800200 */
.L_x_96:
[----:B------:R-:W-:Y:S01]  /*7910*/  NOP ;  /* 0x0000000000007918 */ /* 0x000fe20000000000 */
[----:B------:R-:W-:Y:S01]  /*7920*/  BSSY.RECONVERGENT B0, `(.L_x_98) ;  /* 0x0000011000007945 */ /* 0x000fe20003800200 */
[----:B------:R-:W-:Y:S02]  /*7930*/  ISETP.GE.AND P4, PT, R8, R9, PT ;  /* 0x000000090800720c */ /* 0x000fe40003f86270 */
[----:B------:R-:W-:Y:S01]  /*7940*/  LOP3.LUT R8, R3, 0x1800, RZ, 0xfc, !PT ;  /* 0x0000180003087812 */ /* 0x000fe200078efcff */
        /* <DEDUP_REMOVED lines=14> */
.L_x_99:
[----:B------:R-:W-:Y:S05]  /*7a30*/  BSYNC.RECONVERGENT B0 ;  /* 0x0000000000007941 */ /* 0x000fea0003800200 */
.L_x_98:
[----:B------:R-:W-:Y:S01]  /*7a40*/  NOP ;  /* 0x0000000000007918 */ /* 0x000fe20000000000 */
[----:B------:R-:W-:Y:S01]  /*7a50*/  BSSY.RECONVERGENT B0, `(.L_x_100) ;  /* 0x0000010000007945 */ /* 0x000fe20003800200 */
[----:B------:R-:W-:-:S03]  /*7a60*/  ISETP.GE.AND P5, PT, R8, R9, PT ;  /* 0x000000090800720c */ /* 0x000fc60003fa6270 */
        /* <DEDUP_REMOVED lines=14> */
.L_x_101:
[----:B------:R-:W-:Y:S05]  /*7b50*/  BSYNC.RECONVERGENT B0 ;  /* 0x0000000000007941 */ /* 0x000fea0003800200 */
.L_x_100:
[----:B------:R-:W-:Y:S01]  /*7b60*/  NOP ;  /* 0x0000000000007918 */ /* 0x000fe20000000000 */
[----:B------:R-:W-:Y:S04]  /*7b70*/  BSSY.RECONVERGENT B0, `(.L_x_102) ;  /* 0x000000f000007945 */ /* 0x000fe80003800200 */
[----:B------:R-:W-:Y:S05]  /*7b80*/  @P1 BRA `(.L_x_103) ;  /* 0x0000000000341947 */ /* 0x000fea0003800000 */
        /* <DEDUP_REMOVED lines=13> */
.L_x_103:
[----:B------:R-:W-:Y:S05]  /*7c60*/  BSYNC.RECONVERGENT B0 ;  /* 0x0000000000007941 */ /* 0x000fea0003800200 */
.L_x_102:
        /* <DEDUP_REMOVED lines=16> */
.L_x_105:
[----:B------:R-:W-:Y:S05]  /*7d70*/  BSYNC.RECONVERGENT B0 ;  /* 0x0000000000007941 */ /* 0x000fea0003800200 */
.L_x_104:
        /* <DEDUP_REMOVED lines=16> */
.L_x_107:
[----:B------:R-:W-:Y:S05]  /*7e80*/  BSYNC.RECONVERGENT B0 ;  /* 0x0000000000007941 */ /* 0x000fea0003800200 */
.L_x_106:
        /* <DEDUP_REMOVED lines=16> */
.L_x_109:
[----:B------:R-:W-:Y:S05]  /*7f90*/  BSYNC.RECONVERGENT B0 ;  /* 0x0000000000007941 */ /* 0x000fea0003800200 */
.L_x_108:
[----:B------:R-:W-:Y:S01]  /*7fa0*/  NOP ;  /* 0x0000000000007918 */ /* 0x000fe20000000000 */
[----:B------:R-:W-:Y:S04]  /*7fb0*/  BSSY.RECONVERGENT B0, `(.L_x_110) ;  /* 0x000000f000007945 */ /* 0x000fe80003800200 */
[----:B------:R-:W-:Y:S05]  /*7fc0*/  @P5 BRA `(.L_x_111) ;  /* 0x0000000000345947 */ /* 0x000fea0003800000 */
[----:B------:R-:W5:Y:S01]  /*7fd0*/  LDS R0, [R22+0x6000] ;  /* 0x0060000016007984 */ /* 0x000f620000000800 */
[----:B------:R-:W5:Y:S01]  /*7fe0*/  LDCU UR5, c[0x0][0x3c4] ;  /* 0x00007880ff0577ac */ /* 0x000f620008000800 */
[----:B------:R-:W1:Y:S01]  /*7ff0*/  LDCU.64 UR8, c[0x0][0x3a0] ;  /* 0x00007400ff0877ac */ /* 0x000e620008000a00 */
[----:B-----5:R-:W-:-:S04]  /*8000*/  SHF.R.U32.HI R6, RZ, UR5, R0 ;  /* 0x00000005ff067c19 */ /* 0x020fc80008011600 */
[----:B------:R-:W-:-:S05]  /*8010*/  LOP3.LUT R6, R6, UR4, RZ, 0x30, !PT ;  /* 0x0000000406067c12 */ /* 0x000fca000f8e30ff */
[----:B0-----:R-:W-:-:S05]  /*8020*/  IMAD R8, R6, 0x8, R7 ;  /* 0x0000000806087824 */ /* 0x001fca00078e0207 */
[----:B------:R-:W0:Y:S02]  /*8030*/  LDS.64 R6, [R8+0x6600] ;  /* 0x0066000008067984 */ /* 0x000e240000000a00 */
[----:B0-----:R-:W-:-:S05]  /*8040*/  IADD3 R9, P1, PT, R6, R3, RZ ;  /* 0x0000000306097210 */ /* 0x001fca0007f3e0ff */
[----:B-1234-:R-:W-:Y:S01]  /*8050*/  IMAD.X R10, RZ, RZ, R7, P1 ;  /* 0x000000ffff0a7224 */ /* 0x01efe200008e0607 */
[----:B------:R-:W-:-:S04]  /*8060*/  LEA R6, P1, R9, UR8, 0x2 ;  /* 0x0000000809067c11 */ /* 0x000fc8000f8210ff */
[----:B------:R-:W-:Y:S02]  /*8070*/  LEA.HI.X R7, R9, UR9, R10, 0x2, P1 ;  /* 0x0000000909077c11 */ /* 0x000fe400088f140a */
[----:B------:R-:W-:-:S05]  /*8080*/  LOP3.LUT R9, R0, 0x80000000, RZ, 0x3c, !PT ;  /* 0x8000000000097812 */ /* 0x000fca00078e3cff */
[----:B------:R0:W-:Y:S02]  /*8090*/  STG.E desc[UR6][R6.64+0x6000], R9 ;  /* 0x0060000906007986 */ /* 0x0001e4000c101906 */
.L_x_111:
[----:B------:R-:W-:Y:S05]  /*80a0*/  BSYNC.RECONVERGENT B0 ;  /* 0x0000000000007941 */ /* 0x000fea0003800200 */
.L_x_110:
[----:B------:R-:W-:Y:S01]  /*80b0*/  NOP ;  /* 0x0000000000007918 */ /* 0x000fe20000000000 */
.L_x_77:
[----:B------:R-:W5:Y:S01]  /*80c0*/  LDS R0, [R22] ;  /* 0x0000000016007984 */ /* 0x000f620000000800 */
[----:B------:R-:W5:Y:S03]  /*80d0*/  LDCU UR5, c[0x0][0x3c4] ;  /* 0x00007880ff0577ac */ /* 0x000f660008000800 */
[----:B01----:R-:W0:Y:S04]  /*80e0*/  LDS R6, [R22+0x600] ;  /* 0x0006000016067984 */ /* 0x003e280000000800 */
[----:B------:R-:W1:Y:S04]  /*80f0*/  LDS R7, [R22+0xc00] ;  /* 0x000c000016077984 */ /* 0x000e680000000800 */
[----:B------:R-:W1:Y:S04]  /*8100*/  LDS R8, [R22+0x1200] ;  /* 0x0012000016087984 */ /* 0x000e680000000800 */
[----:B------:R-:W1:Y:S04]  /*8110*/  LDS R9, [R22+0x1800] ;  /* 0x0018000016097984 */ /* 0x000e680000000800 */
[----:B--234-:R-:W2:Y:S04]  /*8120*/  LDS R10, [R22+0x1e00] ;  /* 0x001e0000160a7984 */ /* 0x01cea80000000800 */
[----:B------:R-:W3:Y:S04]  /*8130*/  LDS R11, [R22+0x2400] ;  /* 0x00240000160b7984 */ /* 0x000ee80000000800 */
[----:B------:R-:W4:Y:S04]  /*8140*/  LDS R12, [R22+0x2a00] ;  /* 0x002a0000160c7984 */ /* 0x000f280000000800 */
[----:B------:R-:W4:Y:S04]  /*8150*/  LDS R13, [R22+0x3000] ;  /* 0x00300000160d7984 */ /* 0x000f280000000800 */
[----:B------:R-:W4:Y:S04]  /*8160*/  LDS R14, [R22+0x3600] ;  /* 0x00360000160e7984 */ /* 0x000f280000000800 */
[----:B------:R-:W4:Y:S01]  /*8170*/  LDS R15, [R22+0x3c00] ;  /* 0x003c0000160f7984 */ /* 0x000f220000000800 */
[----:B-----5:R-:W-:-:S03]  /*8180*/  SHF.R.U32.HI R0, RZ, UR5, R0 ;  /* 0x00000005ff007c19 */ /* 0x020fc60008011600 */
[----:B------:R-:W5:Y:S01]  /*8190*/  LDS R16, [R22+0x4200] ;  /* 0x0042000016107984 */ /* 0x000f620000000800 */
[----:B0-----:R-:W-:-:S03]  /*81a0*/  SHF.R.U32.HI R6, RZ, UR5, R6 ;  /* 0x00000005ff067c19 */ /* 0x001fc60008011606 */
[----:B------:R-:W0:Y:S01]  /*81b0*/  LDS R17, [R22+0x4800] ;  /* 0x0048000016117984 */ /* 0x000e220000000800 */
[----:B-1----:R-:W-:-:S03]  /*81c0*/  SHF.R.U32.HI R7, RZ, UR5, R7 ;  /* 0x00000005ff077c19 */ /* 0x002fc60008011607 */
[----:B------:R-:W1:Y:S01]  /*81d0*/  LDS R18, [R22+0x4e00] ;  /* 0x004e000016127984 */ /* 0x000e620000000800 */
[----:B------:R-:W-:-:S03]  /*81e0*/  SHF.R.U32.HI R8, RZ, UR5, R8 ;  /* 0x00000005ff087c19 */ /* 0x000fc60008011608 */
[----:B------:R-:W1:Y:S01]  /*81f0*/  LDS R19, [R22+0x5400] ;  /* 0x0054000016137984 */ /* 0x000e620000000800 */
[----:B------:R-:W-:-:S03]  /*8200*/  SHF.R.U32.HI R9, RZ, UR5, R9 ;  /* 0x00000005ff097c19 */ /* 0x000fc60008011609 */
[----:B------:R-:W1:Y:S01]  /*8210*/  LDS R20, [R22+0x5a00] ;  /* 0x005a000016147984 */ /* 0x000e620000000800 */
[----:B--2---:R-:W-:-:S03]  /*8220*/  SHF.R.U32.HI R10, RZ, UR5, R10 ;  /* 0x00000005ff0a7c19 */ /* 0x004fc6000801160a */
[----:B------:R-:W2:Y:S01]  /*8230*/  LDS R21, [R22+0x6000] ;  /* 0x0060000016157984 */ /* 0x000ea20000000800 */
[----:B---3--:R-:W-:Y:S02]  /*8240*/  SHF.R.U32.HI R11, RZ, UR5, R11 ;  /* 0x00000005ff0b7c19 */ /* 0x008fe4000801160b */
[----:B----4-:R-:W-:Y:S02]  /*8250*/  SHF.R.U32.HI R12, RZ, UR5, R12 ;  /* 0x00000005ff0c7c19 */ /* 0x010fe4000801160c */
[----:B------:R-:W-:Y:S02]  /*8260*/  SHF.R.U32.HI R13, RZ, UR5, R13 ;  /* 0x00000005ff0d7c19 */ /* 0x000fe4000801160d */
[----:B------:R-:W-:Y:S02]  /*8270*/  SHF.R.U32.HI R43, RZ, UR5, R14 ;  /* 0x00000005ff2b7c19 */ /* 0x000fe4000801160e */
[----:B------:R-:W-:Y:S02]  /*8280*/  LOP3.LUT R14, R12, UR4, RZ, 0x30, !PT ;  /* 0x000000040c0e7c12 */ /* 0x000fe4000f8e30ff */
[----:B------:R-:W-:-:S02]  /*8290*/  SHF.R.U32.HI R44, RZ, UR5, R15 ;  /* 0x00000005ff2c7c19 */ /* 0x000fc4000801160f */
[----:B------:R-:W-:Y:S02]  /*82a0*/  LOP3.LUT R15, R11, UR4, RZ, 0x30, !PT ;  /* 0x000000040b0f7c12 */ /* 0x000fe4000f8e30ff */
[----:B-----5:R-:W-:Y:S02]  /*82b0*/  SHF.R.U32.HI R45, RZ, UR5, R16 ;  /* 0x00000005ff2d7c19 */ /* 0x020fe40008011610 */
[----:B------:R-:W-:Y:S02]  /*82c0*/  LOP3.LUT R16, R10, UR4, RZ, 0x30, !PT ;  /* 0x000000040a107c12 */ /* 0x000fe4000f8e30ff */
[----:B0-----:R-:W-:Y:S02]  /*82d0*/  SHF.R.U32.HI R46, RZ, UR5, R17 ;  /* 0x00000005ff2e7c19 */ /* 0x001fe40008011611 */
[----:B------:R-:W-:Y:S02]  /*82e0*/  LOP3.LUT R17, R9, UR4, RZ, 0x30, !PT ;  /* 0x0000000409117c12 */ /* 0x000fe4000f8e30ff */
[----:B-1----:R-:W-:-:S02]  /*82f0*/  SHF.R.U32.HI R47, RZ, UR5, R18 ;  /* 0x00000005ff2f7c19 */ /* 0x002fc40008011612 */
[----:B------:R-:W-:Y:S02]  /*8300*/  LOP3.LUT R18, R8, UR4, RZ, 0x30, !PT ;  /* 0x0000000408127c12 */ /* 0x000fe4000f8e30ff */
[----:B------:R-:W-:Y:S02]  /*8310*/  SHF.R.U32.HI R48, RZ, UR5, R19 ;  /* 0x00000005ff307c19 */ /* 0x000fe40008011613 */
[----:B------:R-:W-:Y:S02]  /*8320*/  LOP3.LUT R19, R7, UR4, RZ, 0x30, !PT ;  /* 0x0000000407137c12 */ /* 0x000fe4000f8e30ff */
[----:B------:R-:W-:Y:S02]  /*8330*/  SHF.R.U32.HI R49, RZ, UR5, R20 ;  /* 0x00000005ff317c19 */ /* 0x000fe40008011614 */
[----:B------:R-:W-:Y:S02]  /*8340*/  LOP3.LUT R20, R6, UR4, RZ, 0x30, !PT ;  /* 0x0000000406147c12 */ /* 0x000fe4000f8e30ff */
[----:B--2---:R-:W-:-:S02]  /*8350*/  SHF.R.U32.HI R50, RZ, UR5, R21 ;  /* 0x00000005ff327c19 */ /* 0x004fc40008011615 */
[----:B------:R-:W-:Y:S02]  /*8360*/  LOP3.LUT R21, R0, UR4, RZ, 0x30, !PT ;  /* 0x0000000400157c12 */ /* 0x000fe4000f8e30ff */
[----:B------:R-:W-:Y:S02]  /*8370*/  LOP3.LUT R13, R13, UR4, RZ, 0x30, !PT ;  /* 0x000000040d0d7c12 */ /* 0x000fe4000f8e30ff */
[----:B------:R-:W-:Y:S02]  /*8380*/  LOP3.LUT R12, R43, UR4, RZ, 0x30, !PT ;  /* 0x000000042b0c7c12 */ /* 0x000fe4000f8e30ff */
[----:B------:R-:W-:Y:S02]  /*8390*/  LOP3.LUT R11, R44, UR4, RZ, 0x30, !PT ;  /* 0x000000042c0b7c12 */ /* 0x000fe4000f8e30ff */
[----:B------:R-:W-:Y:S02]  /*83a0*/  LOP3.LUT R10, R45, UR4, RZ, 0x30, !PT ;  /* 0x000000042d0a7c12 */ /* 0x000fe4000f8e30ff */
[----:B------:R-:W-:-:S02]  /*83b0*/  LOP3.LUT R9, R46, UR4, RZ, 0x30, !PT ;  /* 0x000000042e097c12 */ /* 0x000fc4000f8e30ff */
[----:B------:R-:W-:Y:S02]  /*83c0*/  LOP3.LUT R8, R47, UR4, RZ, 0x30, !PT ;  /* 0x000000042f087c12 */ /* 0x000fe4000f8e30ff */
[----:B------:R-:W-:Y:S02]  /*83d0*/  LOP3.LUT R7, R48, UR4, RZ, 0x30, !PT ;  /* 0x0000000430077c12 */ /* 0x000fe4000f8e30ff */
[----:B------:R-:W-:Y:S02]  /*83e0*/  LOP3.LUT R6, R49, UR4, RZ, 0x30, !PT ;  /* 0x0000000431067c12 */ /* 0x000fe4000f8e30ff */
[----:B------:R-:W-:Y:S01]  /*83f0*/  LOP3.LUT R0, R50, UR4, RZ, 0x30, !PT ;  /* 0x0000000432007c12 */ /* 0x000fe2000f8e30ff */
[----:B------:R-:W-:Y:S06]  /*8400*/  @P0 BRA `(.L_x_112) ;  /* 0x0000000000640947 */ /* 0x000fec0003800000 */
[----:B------:R-:W0:Y:S01]  /*8410*/  LDCU.64 UR4, c[0x0][0x3b8] ;  /* 0x00007700ff0477ac */ /* 0x000e220008000a00 */
[----:B------:R-:W-:Y:S01]  /*8420*/  IMAD R5, R42, 0x1980, RZ ;  /* 0x000019802a057824 */ /* 0x000fe200078e02ff */
[----:B------:R-:W-:-:S04]  /*8430*/  LOP3.LUT R2, R41, 0x1f, R3, 0xf8, !PT ;  /* 0x0000001f29027812 */ /* 0x000fc800078ef803 */
[----:B------:R-:W-:-:S04]  /*8440*/  IADD3 R3, P1, PT, R5, R2, RZ ;  /* 0x0000000205037210 */ /* 0x000fc80007f3e0ff */
[----:B------:R-:W-:Y:S02]  /*8450*/  LEA.HI.X.SX32 R4, R5, RZ, 0x1, P1 ;  /* 0x000000ff05047211 */ /* 0x000fe400008f0eff */
[----:B0-----:R-:W-:-:S04]  /*8460*/  LEA R2, P1, R3, UR4, 0x2 ;  /* 0x0000000403027c11 */ /* 0x001fc8000f8210ff */
        /* <DEDUP_REMOVED lines=19> */
.L_x_112:
[----:B------:R-:W-:Y:S01]  /*85a0*/  IMAD.IADD R60, R23, 0x1, -R54 ;  /* 0x00000001173c7824 */ /* 0x000fe200078e0a36 */
[----:B------:R-:W0:Y:S01]  /*85b0*/  LDCU.64 UR4, c[0x0][0x3b8] ;  /* 0x00007700ff0477ac */ /* 0x000e220008000a00 */
[----:B------:R-:W-:-:S03]  /*85c0*/  VIADD R3, R57, 0x20 ;  /* 0x0000002039037836 */ /* 0x000fc60000000000 */
[-C--:B------:R-:W-:Y:S02]  /*85d0*/  ISETP.GE.AND P2, PT, R57, R60.reuse, PT ;  /* 0x0000003c3900720c */ /* 0x080fe40003f46270 */
[----:B------:R-:W-:Y:S01]  /*85e0*/  ISETP.GE.AND P1, PT, R3, R60, PT ;  /* 0x0000003c0300720c */ /* 0x000fe20003f26270 */
[----:B------:R-:W-:-:S05]  /*85f0*/  VIADD R3, R57, 0x40 ;  /* 0x0000004039037836 */ /* 0x000fca0000000000 */
[----:B------:R-:W-:Y:S01]  /*8600*/  ISETP.GE.AND P5, PT, R3, R60, PT ;  /* 0x0000003c0300720c */ /* 0x000fe20003fa6270 */
[----:B------:R-:W-:-:S05]  /*8610*/  VIADD R3, R57, 0x60 ;  /* 0x0000006039037836 */ /* 0x000fca0000000000 */
[----:B------:R-:W-:Y:S01]  /*8620*/  ISETP.GE.AND P4, PT, R3, R60, PT ;  /* 0x0000003c0300720c */ /* 0x000fe20003f86270 */
[----:B------:R-:W-:Y:S01]  /*8630*/  VIADD R3, R57, 0x80 ;  /* 0x0000008039037836 */ /* 0x000fe20000000000 */
[----:B0-----:R-:W-:Y:S01]  /*8640*/  IADD3 R2, P6, PT, R5, UR4, RZ ;  /* 0x0000000405027c10 */ /* 0x001fe2000ffde0ff */
[----:B------:R-:W-:-:S03]  /*8650*/  VIADD R5, R57, 0xa0 ;  /* 0x000000a039057836 */ /* 0x000fc60000000000 */
[-C--:B------:R-:W-:Y:S02]  /*8660*/  ISETP.GE.AND P3, PT, R3, R60.reuse, PT ;  /* 0x0000003c0300720c */ /* 0x080fe40003f66270 */
[----:B------:R-:W-:Y:S02]  /*8670*/  IADD3.X R3, PT, PT, R4, UR5, RZ, P6, !PT ;  /* 0x0000000504037c10 */ /* 0x000fe4000b7fe4ff */
[-C--:B------:R-:W-:Y:S01]  /*8680*/  ISETP.GE.AND P6, PT, R5, R60.reuse, PT ;  /* 0x0000003c0500720c */ /* 0x080fe20003fc6270 */
[----:B------:R-:W-:Y:S02]  /*8690*/  VIADD R5, R57, 0xc0 ;  /* 0x000000c039057836 */ /* 0x000fe40000000000 */
[----:B------:R-:W5:Y:S03]  /*86a0*/  @!P2 LDG.E R41, desc[UR6][R2.64] ;  /* 0x000000060229a981 */ /* 0x000f66000c1e1900 */
[-C--:B------:R-:W-:Y:S01]  /*86b0*/  ISETP.GE.AND P2, PT, R5, R60.reuse, PT ;  /* 0x0000003c0500720c */ /* 0x080fe20003f46270 */
[----:B------:R-:W-:Y:S01]  /*86c0*/  VIADD R5, R57, 0xe0 ;  /* 0x000000e039057836 */ /* 0x000fe20000000000 */
[----:B------:R-:W5:Y:S04]  /*86d0*/  @!P1 LDG.E R44, desc[UR6][R2.64+0x80] ;  /* 0x00008006022c9981 */ /* 0x000f68000c1e1900 */
[----:B------:R-:W-:Y:S01]  /*86e0*/  ISETP.GE.AND P1, PT, R5, R60, PT ;  /* 0x0000003c0500720c */ /* 0x000fe20003f26270 */
[----:B------:R-:W-:Y:S01]  /*86f0*/  VIADD R59, R57, 0x100 ;  /* 0x00000100393b7836 */ /* 0x000fe20000000000 */
[----:B------:R-:W5:Y:S04]  /*8700*/  @!P5 LDG.E R43, desc[UR6][R2.64+0x100] ;  /* 0x00010006022bd981 */ /* 0x000f68000c1e1900 */
[----:B------:R-:W5:Y:S04]  /*8710*/  @!P4 LDG.E R46, desc[UR6][R2.64+0x180] ;  /* 0x00018006022ec981 */ /* 0x000f68000c1e1900 */
[----:B------:R-:W5:Y:S03]  /*8720*/  @!P2 LDG.E R47, desc[UR6][R2.64+0x300] ;  /* 0x00030006022fa981 */ /* 0x000f66000c1e1900 */
[C---:B------:R-:W-:Y:S01]  /*8730*/  @!P1 IADD3 R5, P2, PT, R54.reuse, R57, RZ ;  /* 0x0000003936059210 */ /* 0x040fe20007f5e0ff */
[----:B------:R-:W5:Y:S03]  /*8740*/  @!P3 LDG.E R45, desc[UR6][R2.64+0x200] ;  /* 0x00020006022db981 */ /* 0x000f66000c1e1900 */
[----:B------:R-:W-:Y:S01]  /*8750*/  @!P1 LEA.HI.X.SX32 R62, R54, RZ, 0x1, P2 ;  /* 0x000000ff363e9211 */ /* 0x000fe200010f0eff */
[----:B------:R0:W5:Y:S01]  /*8760*/  @!P6 LDG.E R48, desc[UR6][R2.64+0x280] ;  /* 0x000280060230e981 */ /* 0x000162000c1e1900 */
[----:B------:R-:W-:-:S04]  /*8770*/  @!P1 LEA R4, P2, R5, UR4, 0x2 ;  /* 0x0000000405049c11 */ /* 0x000fc8000f8410ff */
[----:B------:R-:W-:-:S05]  /*8780*/  @!P1 LEA.HI.X R5, R5, UR5, R62, 0x2, P2 ;  /* 0x0000000505059c11 */ /* 0x000fca00090f143e */
[----:B------:R1:W5:Y:S01]  /*8790*/  @!P1 LDG.E R50, desc[UR6][R4.64+0x380] ;  /* 0x0003800604329981 */ /* 0x000362000c1e1900 */
[----:B------:R-:W-:-:S13]  /*87a0*/  ISETP.GE.AND P1, PT, R59, R60, PT ;  /* 0x0000003c3b00720c */ /* 0x000fda0003f26270 */
[----:B------:R-:W-:-:S04]  /*87b0*/  @!P1 IADD3 R59, P2, PT, R54, R57, RZ ;  /* 0x00000039363b9210 */ /* 0x000fc80007f5e0ff */
[----:B------:R-:W-:Y:S02]  /*87c0*/  @!P1 LEA.HI.X.SX32 R62, R54, RZ, 0x1, P2 ;  /* 0x000000ff363e9211 */ /* 0x000fe400010f0eff */
[----:B0-----:R-:W-:-:S04]  /*87d0*/  @!P1 LEA R2, P2, R59, UR4, 0x2 ;  /* 0x000000043b029c11 */ /* 0x001fc8000f8410ff */
[----:B------:R-:W-:Y:S01]  /*87e0*/  @!P1 LEA.HI.X R3, R59, UR5, R62, 0x2, P2 ;  /* 0x000000053b039c11 */ /* 0x000fe200090f143e */
[----:B------:R-:W-:-:S04]  /*87f0*/  VIADD R59, R57, 0x120 ;  /* 0x00000120393b7836 */ /* 0x000fc80000000000 */
[----:B------:R0:W5:Y:S01]  /*8800*/  @!P1 LDG.E R49, desc[UR6][R2.64+0x400] ;  /* 0x0004000602319981 */ /* 0x000162000c1e1900 */
[----:B------:R-:W-:-:S13]  /*8810*/  ISETP.GE.AND P1, PT, R59, R60, PT ;  /* 0x0000003c3b00720c */ /* 0x000fda0003f26270 */
[----:B------:R-:W-:-:S04]  /*8820*/  @!P1 IADD3 R59, P2, PT, R54, R57, RZ ;  /* 0x00000039363b9210 */ /* 0x000fc80007f5e0ff */
[----:B------:R-:W-:Y:S02]  /*8830*/  @!P1 LEA.HI.X.SX32 R62, R54, RZ, 0x1, P2 ;  /* 0x000000ff363e9211 */ /* 0x000fe400010f0eff */
[----:B-1----:R-:W-:-:S04]  /*8840*/  @!P1 LEA R4, P2, R59, UR4, 0x2 ;  /* 0x000000043b049c11 */ /* 0x002fc8000f8410ff */
[----:B------:R-:W-:Y:S01]  /*8850*/  @!P1 LEA.HI.X R5, R59, UR5, R62, 0x2, P2 ;  /* 0x000000053b059c11 */ /* 0x000fe200090f143e */
[----:B------:R-:W-:-:S04]  /*8860*/  VIADD R59, R57, 0x140 ;  /* 0x00000140393b7836 */ /* 0x000fc80000000000 */
        /* <DEDUP_REMOVED lines=9> */
[----:B------:R-:W-:-:S05]  /*8900*/  @!P1 IMAD R62, R42, 0x1980, RZ ;  /* 0x000019802a3e9824 */ /* 0x000fca00078e02ff */
[----:B-1----:R-:W-:-:S04]  /*8910*/  @!P1 IADD3 R5, P2, PT, R62, R57, RZ ;  /* 0x000000393e059210 */ /* 0x002fc80007f5e0ff */
[----:B------:R-:W-:Y:S02]  /*8920*/  @!P1 LEA.HI.X.SX32 R62, R62, RZ, 0x1, P2 ;  /* 0x000000ff3e3e9211 */ /* 0x000fe400010f0eff */
[----:B------:R-:W-:Y:S01]  /*8930*/  @!P1 LEA R4, P2, R5, UR4, 0x2 ;  /* 0x0000000405049c11 */ /* 0x000fe2000f8410ff */
[----:B------:R-:W-:-:S03]  /*8940*/  VIADD R59, R57, 0x180 ;  /* 0x00000180393b7836 */ /* 0x000fc60000000000 */
[----:B------:R-:W-:-:S05]  /*8950*/  @!P1 LEA.HI.X R5, R5, UR5, R62, 0x2, P2 ;  /* 0x0000000505059c11 */ /* 0x000fca00090f143e */
[----:B------:R1:W5:Y:S01]  /*8960*/  @!P1 LDG.E R56, desc[UR6][R4.64+0x580] ;  /* 0x0005800604389981 */ /* 0x000362000c1e1900 */
[----:B------:R-:W-:-:S13]  /*8970*/  ISETP.GE.AND P1, PT, R59, R60, PT ;  /* 0x0000003c3b00720c */ /* 0x000fda0003f26270 */
[----:B0-----:R-:W-:-:S05]  /*8980*/  @!P1 IMAD R2, R42, 0x1980, RZ ;  /* 0x000019802a029824 */ /* 0x001fca00078e02ff */
[----:B------:R-:W-:-:S04]  /*8990*/  @!P1 IADD3 R3, P2, PT, R2, R57, RZ ;  /* 0x0000003902039210 */ /* 0x000fc80007f5e0ff */
[----:B------:R-:W-:Y:S02]  /*89a0*/  @!P1 LEA.HI.X.SX32 R62, R2, RZ, 0x1, P2 ;  /* 0x000000ff023e9211 */ /* 0x000fe400010f0eff */
[----:B------:R-:W-:Y:S01]  /*89b0*/  @!P1 LEA R2, P2, R3, UR4, 0x2 ;  /* 0x0000000403029c11 */ /* 0x000fe2000f8410ff */
[----:B------:R-:W-:-:S03]  /*89c0*/  VIADD R59, R57, 0x1a0 ;  /* 0x000001a0393b7836 */ /* 0x000fc60000000000 */
[----:B------:R-:W-:-:S05]  /*89d0*/  @!P1 LEA.HI.X R3, R3, UR5, R62, 0x2, P2 ;  /* 0x0000000503039c11 */ /* 0x000fca00090f143e */
[----:B------:R0:W5:Y:S01]  /*89e0*/  @!P1 LDG.E R53, desc[UR6][R2.64+0x600] ;  /* 0x0006000602359981 */ /* 0x000162000c1e1900 */
[----:B------:R-:W-:-:S13]  /*89f0*/  ISETP.GE.AND P1, PT, R59, R60, PT ;  /* 0x0000003c3b00720c */ /* 0x000fda0003f26270 */
[----:B-1----:R-:W-:-:S05]  /*8a00*/  @!P1 IMAD R4, R42, 0x1980, RZ ;  /* 0x000019802a049824 */ /* 0x002fca00078e02ff */
[----:B------:R-:W-:-:S04]  /*8a10*/  @!P1 IADD3 R5, P2, PT, R4, R57, RZ ;  /* 0x0000003904059210 */ /* 0x000fc80007f5e0ff */
[----:B------:R-:W-:Y:S02]  /*8a20*/  @!P1 LEA.HI.X.SX32 R62, R4, RZ, 0x1, P2 ;  /* 0x000000ff043e9211 */ /* 0x000fe400010f0eff */
[----:B------:R-:W-:Y:S01]  /*8a30*/  @!P1 LEA R4, P2, R5, UR4, 0x2 ;  /* 0x0000000405049c11 */ /* 0x000fe2000f8410ff */
[----:B------:R-:W-:-:S03]  /*8a40*/  VIADD R59, R57, 0x1c0 ;  /* 0x000001c0393b7836 */ /* 0x000fc60000000000 */
[----:B------:R-:W-:-:S05]  /*8a50*/  @!P1 LEA.HI.X R5, R5, UR5, R62, 0x2, P2 ;  /* 0x0000000505059c11 */ /* 0x000fca00090f143e */
[----:B------:R1:W5:Y:S01]  /*8a60*/  @!P1 LDG.E R54, desc[UR6][R4.64+0x680] ;  /* 0x0006800604369981 */ /* 0x000362000c1e1900 */
[----:B------:R-:W-:Y:S01]  /*8a70*/  ISETP.GE.AND P1, PT, R59, R60, PT ;  /* 0x0000003c3b00720c */ /* 0x000fe20003f26270 */
[----:B------:R-:W-:-:S05]  /*8a80*/  VIADD R59, R57, 0x200 ;  /* 0x00000200393b7836 */ /* 0x000fca0000000000 */
[----:B------:R-:W-:-:S07]  /*8a90*/  ISETP.GE.AND P3, PT, R59, R60, PT ;  /* 0x0000003c3b00720c */ /* 0x000fce0003f66270 */
[----:B0-----:R-:W-:-:S05]  /*8aa0*/  @!P1 IMAD R2, R42, 0x1980, RZ ;  /* 0x000019802a029824 */ /* 0x001fca00078e02ff */
[C---:B------:R-:W-:Y:S01]  /*8ab0*/  @!P1 IADD3 R3, P2, PT, R2.reuse, R57, RZ ;  /* 0x0000003902039210 */ /* 0x040fe20007f5e0ff */
[----:B------:R-:W0:Y:S03]  /*8ac0*/  @!P3 S2R R59, SR_TID.X ;  /* 0x00000000003bb919 */ /* 0x000e260000002100 */
[----:B------:R-:W-:Y:S02]  /*8ad0*/  @!P1 LEA.HI.X.SX32 R62, R2, RZ, 0x1, P2 ;  /* 0x000000ff023e9211 */ /* 0x000fe400010f0eff */
[----:B------:R-:W-:Y:S01]  /*8ae0*/  @!P1 LEA R2, P2, R3, UR4, 0x2 ;  /* 0x0000000403029c11 */ /* 0x000fe2000f8410ff */
[----:B-1----:R-:W-:-:S03]  /*8af0*/  VIADD R5, R57, 0x1e0 ;  /* 0x000001e039057836 */ /* 0x002fc60000000000 */
[----:B------:R-:W-:-:S05]  /*8b00*/  @!P1 LEA.HI.X R3, R3, UR5, R62, 0x2, P2 ;  /* 0x0000000503039c11 */ /* 0x000fca00090f143e */
[----:B------:R0:W5:Y:S01]  /*8b10*/  @!P1 LDG.E R51, desc[UR6][R2.64+0x700] ;  /* 0x0007000602339981 */ /* 0x000162000c1e1900 */
[----:B------:R-:W-:-:S13]  /*8b20*/  ISETP.GE.AND P1, PT, R5, R60, PT ;  /* 0x0000003c0500720c */ /* 0x000fda0003f26270 */
[----:B------:R-:W-:-:S05]  /*8b30*/  @!P1 IMAD R4, R42, 0x1980, RZ ;  /* 0x000019802a049824 */ /* 0x000fca00078e02ff */
[C---:B------:R-:W-:Y:S02]  /*8b40*/  @!P1 IADD3 R5, P2, PT, R4.reuse, R57, RZ ;  /* 0x0000003904059210 */ /* 0x040fe40007f5e0ff */
[----:B0-----:R-:W-:Y:S02]  /*8b50*/  @!P3 LOP3.LUT R2, R59, 0x3e0, RZ, 0xc0, !PT ;  /* 0x000003e03b02b812 */ /* 0x001fe400078ec0ff */
[----:B------:R-:W-:Y:S02]  /*8b60*/  @!P1 LEA.HI.X.SX32 R60, R4, RZ, 0x1, P2 ;  /* 0x000000ff043c9211 */ /* 0x000fe400010f0eff */
[----:B------:R-:W-:Y:S02]  /*8b70*/  @!P1 LEA R4, P2, R5, UR4, 0x2 ;  /* 0x0000000405049c11 */ /* 0x000fe4000f8410ff */
[----:B------:R-:W-:Y:S01]  /*8b80*/  @!P3 LOP3.LUT R59, R59, 0x1f, RZ, 0xc0, !PT ;  /* 0x0000001f3b3bb812 */ /* 0x000fe200078ec0ff */
[----:B------:R-:W-:Y:S01]  /*8b90*/  @!P3 IMAD R3, R42, 0x1980, RZ ;  /* 0x000019802a03b824 */ /* 0x000fe200078e02ff */
[----:B------:R-:W-:-:S03]  /*8ba0*/  @!P1 LEA.HI.X R5, R5, UR5, R60, 0x2, P2 ;  /* 0x0000000505059c11 */ /* 0x000fc600090f143c */
[----:B------:R-:W-:Y:S02]  /*8bb0*/  @!P3 IMAD R2, R2, 0x11, R59 ;  /* 0x000000110202b824 */ /* 0x000fe400078e023b */
[----:B------:R1:W5:Y:S03]  /*8bc0*/  @!P1 LDG.E R58, desc[UR6][R4.64+0x780] ;  /* 0x00078006043a9981 */ /* 0x000366000c1e1900 */
[----:B------:R-:W-:-:S04]  /*8bd0*/  @!P3 IADD3 R59, P1, PT, R3, R2, RZ ;  /* 0x00000002033bb210 */ /* 0x000fc80007f3e0ff */
[----:B------:R-:W-:Y:S02]  /*8be0*/  @!P3 LEA.HI.X.SX32 R60, R3, RZ, 0x1, P1 ;  /* 0x000000ff033cb211 */ /* 0x000fe400008f0eff */
[----:B------:R-:W-:-:S04]  /*8bf0*/  @!P3 LEA R2, P1, R59, UR4, 0x2 ;  /* 0x000000043b02bc11 */ /* 0x000fc8000f8210ff */
[----:B------:R-:W-:-:S05]  /*8c00*/  @!P3 LEA.HI.X R3, R59, UR5, R60, 0x2, P1 ;  /* 0x000000053b03bc11 */ /* 0x000fca00088f143c */
[----:B------:R1:W5:Y:S04]  /*8c10*/  @!P3 LDG.E R57, desc[UR6][R2.64+0x800] ;  /* 0x000800060239b981 */ /* 0x000368000c1e1900 */
.L_x_113:
[----:B------:R-:W-:Y:S08]  /*8c20*/  BAR.SYNC.DEFER_BLOCKING 0x0 ;  /* 0x0000000000007b1d */ /* 0x000ff00000010000 */
[----:B------:R-:W2:Y:S01]  /*8c30*/  S2UR UR5, SR_CgaCtaId ;  /* 0x00000000000579c3 */ /* 0x000ea20000008800 */
[----:B------:R-:W-:Y:S01]  /*8c40*/  UMOV UR4, 0x400 ;  /* 0x0000040000047882 */ /* 0x000fe20000000000 */
[----:B01----:R-:W0:Y:S01]  /*8c50*/  S2R R2, SR_TID.X ;  /* 0x0000000000027919 */ /* 0x003e220000002100 */
[----:B-----5:R1:W-:Y:S04]  /*8c60*/  STS [R40+-0x4], R41 ;  /* 0xfffffc2928007388 */ /* 0x0203e80000000800 */
[----:B------:R1:W-:Y:S01]  /*8c70*/  STS [R39+-0x4], R44 ;  /* 0xfffffc2c27007388 */ /* 0x0003e20000000800 */
[----:B--2---:R-:W-:-:S03]  /*8c80*/  ULEA UR4, UR5, UR4, 0x18 ;  /* 0x0000000405047291 */ /* 0x004fc6000f8ec0ff */
[----:B------:R1:W-:Y:S04]  /*8c90*/  STS [R38+-0x4], R43 ;  /* 0xfffffc2b26007388 */ /* 0x0003e80000000800 */
        /* <DEDUP_REMOVED lines=13> */
[----:B------:R1:W-:Y:S01]  /*8d70*/  STS [R24+-0x4], R57 ;  /* 0xfffffc3918007388 */ /* 0x0003e20000000800 */
[----:B------:R-:W-:Y:S06]  /*8d80*/  BAR.SYNC.DEFER_BLOCKING 0x0 ;  /* 0x0000000000007b1d */ /* 0x000fec0000010000 */
[----:B0-----:R-:W-:Y:S05]  /*8d90*/  @P0 BRA `(.L_x_114) ;  /* 0x00000008006c0947 */ /* 0x001fea0003800000 */
[----:B------:R-:W-:Y:S01]  /*8da0*/  LEA R21, R21, UR4, 0x3 ;  /* 0x0000000415157c11 */ /* 0x000fe2000f8e18ff */
[----:B------:R-:W-:Y:S01]  /*8db0*/  LDS R3, [R22] ;  /* 0x0000000016037984 */ /* 0x000fe20000000800 */
[----:B------:R-:W0:Y:S01]  /*8dc0*/  LDCU.64 UR8, c[0x0][0x3b0] ;  /* 0x00007600ff0877ac */ /* 0x000e220008000a00 */
[----:B-1----:R-:W-:Y:S02]  /*8dd0*/  LEA R26, R20, UR4, 0x3 ;  /* 0x00000004141a7c11 */ /* 0x002fe4000f8e18ff */
[----:B------:R-:W1:Y:S01]  /*8de0*/  LDS.64 R4, [R21+0x6600] ;  /* 0x0066000015047984 */ /* 0x000e620000000a00 */
[----:B------:R-:W-:Y:S02]  /*8df0*/  LEA R19, R19, UR4, 0x3 ;  /* 0x0000000413137c11 */ /* 0x000fe4000f8e18ff */
[----:B------:R-:W-:Y:S02]  /*8e00*/  LEA R17, R17, UR4, 0x3 ;  /* 0x0000000411117c11 */ /* 0x000fe4000f8e18ff */
[----:B------:R-:W-:-:S02]  /*8e10*/  LEA R15, R15, UR4, 0x3 ;  /* 0x000000040f0f7c11 */ /* 0x000fc4000f8e18ff */
[----:B------:R-:W-:Y:S02]  /*8e20*/  LEA R13, R13, UR4, 0x3 ;  /* 0x000000040d0d7c11 */ /* 0x000fe4000f8e18ff */
[----:B------:R-:W-:Y:S02]  /*8e30*/  LEA R11, R11, UR4, 0x3 ;  /* 0x000000040b0b7c11 */ /* 0x000fe4000f8e18ff */
[----:B------:R-:W-:Y:S02]  /*8e40*/  LEA R9, R9, UR4, 0x3 ;  /* 0x0000000409097c11 */ /* 0x000fe4000f8e18ff */
[----:B------:R-:W-:Y:S02]  /*8e50*/  LEA R7, R7, UR4, 0x3 ;  /* 0x0000000407077c11 */ /* 0x000fe4000f8e18ff */
[----:B-1----:R-:W-:-:S05]  /*8e60*/  IADD3 R4, P0, PT, R4, R2, RZ ;  /* 0x0000000204047210 */ /* 0x002fca0007f1e0ff */
[----:B------:R-:W-:Y:S01]  /*8e70*/  IMAD.X R5, RZ, RZ, R5, P0 ;  /* 0x000000ffff057224 */ /* 0x000fe200000e0605 */
[----:B0-----:R-:W-:-:S04]  /*8e80*/  LEA R24, P0, R4, UR8, 0x2 ;  /* 0x0000000804187c11 */ /* 0x001fc8000f8010ff */
[----:B------:R-:W-:-:S05]  /*8e90*/  LEA.HI.X R25, R4, UR9, R5, 0x2, P0 ;  /* 0x0000000904197c11 */ /* 0x000fca00080f1405 */
[----:B------:R-:W-:Y:S01]  /*8ea0*/  STG.E desc[UR6][R24.64], R3 ;  /* 0x0000000318007986 */ /* 0x000fe2000c101906 */
[----:B------:R-:W-:-:S03]  /*8eb0*/  NOP ;  /* 0x0000000000007918 */ /* 0x000fc60000000000 */
[----:B------:R0:W1:Y:S04]  /*8ec0*/  LDS.64 R4, [R26+0x6600] ;  /* 0x006600001a047984 */ /* 0x0000680000000a00 */
[----:B------:R-:W2:Y:S01]  /*8ed0*/  LDS R23, [R22+0x600] ;  /* 0x0006000016177984 */ /* 0x000ea20000000800 */
[----:B0-----:R-:W-:Y:S02]  /*8ee0*/  LEA R26, R18, UR4, 0x3 ;  /* 0x00000004121a7c11 */ /* 0x001fe4000f8e18ff */
[----:B-1----:R-:W-:-:S05]  /*8ef0*/  IADD3 R4, P0, PT, R4, R2, RZ ;  /* 0x0000000204047210 */ /* 0x002fca0007f1e0ff */
[----:B------:R-:W-:Y:S01]  /*8f00*/  IMAD.X R5, RZ, RZ, R5, P0 ;  /* 0x000000ffff057224 */ /* 0x000fe200000e0605 */
[----:B------:R-:W-:-:S04]  /*8f10*/  LEA R20, P0, R4, UR8, 0x2 ;  /* 0x0000000804147c11 */ /* 0x000fc8000f8010ff */
[----:B------:R-:W-:-:S05]  /*8f20*/  LEA.HI.X R21, R4, UR9, R5, 0x2, P0 ;  /* 0x0000000904157c11 */ /* 0x000fca00080f1405 */
[----:B--2---:R-:W-:Y:S01]  /*8f30*/  STG.E desc[UR6][R20.64+0x600], R23 ;  /* 0x0006001714007986 */ /* 0x004fe2000c101906 */
[----:B------:R-:W-:-:S03]  /*8f40*/  NOP ;  /* 0x0000000000007918 */ /* 0x000fc60000000000 */
[----:B------:R-:W0:Y:S04]  /*8f50*/  LDS.64 R4, [R19+0x6600] ;  /* 0x0066000013047984 */ /* 0x000e280000000a00 */
[----:B------:R-:W1:Y:S01]  /*8f60*/  LDS R3, [R22+0xc00] ;  /* 0x000c000016037984 */ /* 0x000e620000000800 */
[----:B0-----:R-:W-:-:S05]  /*8f70*/  IADD3 R4, P0, PT, R4, R2, RZ ;  /* 0x0000000204047210 */ /* 0x001fca0007f1e0ff */
[----:B------:R-:W-:Y:S01]  /*8f80*/  IMAD.X R5, RZ, RZ, R5, P0 ;  /* 0x000000ffff057224 */ /* 0x000fe200000e0605 */
[----:B------:R-:W-:-:S04]  /*8f90*/  LEA R24, P0, R4, UR8, 0x2 ;  /* 0x0000000804187c11 */ /* 0x000fc8000f8010ff */
[----:B------:R-:W-:-:S05]  /*8fa0*/  LEA.HI.X R25, R4, UR9, R5, 0x2, P0 ;  /* 0x0000000904197c11 */ /* 0x000fca00080f1405 */
[----:B-1----:R0:W-:Y:S01]  /*8fb0*/  STG.E desc[UR6][R24.64+0xc00], R3 ;  /* 0x000c000318007986 */ /* 0x0021e2000c101906 */
[----:B------:R-:W-:-:S03]  /*8fc0*/  NOP ;  /* 0x0000000000007918 */ /* 0x000fc60000000000 */
[----:B------:R-:W1:Y:S04]  /*8fd0*/  LDS.64 R4, [R26+0x6600] ;  /* 0x006600001a047984 */ /* 0x000e680000000a00 */
        /* <DEDUP_REMOVED lines=99> */
[----:B-1----:R-:W-:Y:S01]  /*9610*/  STG.E desc[UR6][R10.64+0x5400], R3 ;  /* 0x005400030a007986 */ /* 0x002fe2000c101906 */
[----:B------:R-:W-:-:S03]  /*9620*/  NOP ;  /* 0x0000000000007918 */ /* 0x000fc60000000000 */
[----:B------:R-:W0:Y:S04]  /*9630*/  LDS.64 R4, [R12+0x6600] ;  /* 0x006600000c047984 */ /* 0x000e280000000a00 */
[----:B------:R-:W1:Y:S01]  /*9640*/  LDS R9, [R22+0x5a00] ;  /* 0x005a000016097984 */ /* 0x000e620000000800 */
[----:B0-----:R-:W-:-:S05]  /*9650*/  IADD3 R4, P0, PT, R4, R2, RZ ;  /* 0x0000000204047210 */ /* 0x001fca0007f1e0ff */
[----:B------:R-:W-:Y:S01]  /*9660*/  IMAD.X R5, RZ, RZ, R5, P0 ;  /* 0x000000ffff057224 */ /* 0x000fe200000e0605 */
[----:B------:R-:W-:-:S04]  /*9670*/  LEA R6, P0, R4, UR8, 0x2 ;  /* 0x0000000804067c11 */ /* 0x000fc8000f8010ff */
[----:B------:R-:W-:Y:S02]  /*9680*/  LEA.HI.X R7, R4, UR9, R5, 0x2, P0 ;  /* 0x0000000904077c11 */ /* 0x000fe400080f1405 */
[----:B------:R-:W-:-:S03]  /*9690*/  LEA R4, R0, UR4, 0x3 ;  /* 0x0000000400047c11 */ /* 0x000fc6000f8e18ff */
[----:B-1----:R-:W-:Y:S01]  /*96a0*/  STG.E desc[UR6][R6.64+0x5a00], R9 ;  /* 0x005a000906007986 */ /* 0x002fe2000c101906 */
        /* <DEDUP_REMOVED lines=8> */
[----:B------:R-:W-:Y:S01]  /*9730*/  NOP ;  /* 0x0000000000007918 */ /* 0x000fe20000000000 */
[----:B------:R-:W-:Y:S05]  /*9740*/  EXIT ;  /* 0x000000000000794d */ /* 0x000fea0003800000 */
.L_x_114:
[----:B------:R-:W-:Y:S01]  /*9750*/  LEA R21, R21, UR4, 0x3 ;  /* 0x0000000415157c11 */ /* 0x000fe2000f8e18ff */
[----:B------:R-:W-:Y:S01]  /*9760*/  IMAD R23, R42, -0x1980, R23 ;  /* 0xffffe6802a177824 */ /* 0x000fe200078e0217 */
[----:B-1----:R-:W-:Y:S01]  /*9770*/  LEA R26, R20, UR4, 0x3 ;  /* 0x00000004141a7c11 */ /* 0x002fe2000f8e18ff */
[C---:B------:R-:W-:Y:S01]  /*9780*/  VIADD R20, R2.reuse, 0x180 ;  /* 0x0000018002147836 */ /* 0x040fe20000000000 */
[----:B------:R-:W-:Y:S01]  /*9790*/  LEA R19, R19, UR4, 0x3 ;  /* 0x0000000413137c11 */ /* 0x000fe2000f8e18ff */
[----:B------:R-:W0:Y:S01]  /*97a0*/  LDS.64 R4, [R21+0x6600] ;  /* 0x0066000015047984 */ /* 0x000e220000000a00 */
[----:B------:R-:W-:Y:S02]  /*97b0*/  ISETP.GE.AND P1, PT, R2, R23, PT ;  /* 0x000000170200720c */ /* 0x000fe40003f26270 */
[----:B------:R-:W-:Y:S02]  /*97c0*/  LEA R17, R17, UR4, 0x3 ;  /* 0x0000000411117c11 */ /* 0x000fe4000f8e18ff */
[----:B------:R-:W-:-:S02]  /*97d0*/  LEA R15, R15, UR4, 0x3 ;  /* 0x000000040f0f7c11 */ /* 0x000fc4000f8e18ff */
[----:B------:R-:W-:Y:S02]  /*97e0*/  LEA R13, R13, UR4, 0x3 ;  /* 0x000000040d0d7c11 */ /* 0x000fe4000f8e18ff */
[----:B------:R-:W-:Y:S02]  /*97f0*/  LEA R11, R11, UR4, 0x3 ;  /* 0x000000040b0b7c11 */ /* 0x000fe4000f8e18ff */
[----:B------:R-:W-:Y:S02]  /*9800*/  LEA R9, R9, UR4, 0x3 ;  /* 0x0000000409097c11 */ /* 0x000fe4000f8e18ff */
[----:B------:R-:W-:Y:S01]  /*9810*/  LEA R7, R7, UR4, 0x3 ;  /* 0x0000000407077c11 */ /* 0x000fe2000f8e18ff */
[----:B------:R-:W1:Y:S01]  /*9820*/  @!P1 LDS R3, [R22] ;  /* 0x0000000016039984 */ /* 0x000e620000000800 */
[----:B------:R-:W2:Y:S01]  /*9830*/  @!P1 LDC.64 R24, c[0x0][0x3b0] ;  /* 0x0000ec00ff189b82 */ /* 0x000ea20000000a00 */
[----:B0-----:R-:W-:-:S05]  /*9840*/  @!P1 IADD3 R4, P0, PT, R4, R2, RZ ;  /* 0x0000000204049210 */ /* 0x001fca0007f1e0ff */
[----:B------:R-:W-:Y:S01]  /*9850*/  @!P1 IMAD.X R5, RZ, RZ, R5, P0 ;  /* 0x000000ffff059224 */ /* 0x000fe200000e0605 */
[----:B--2---:R-:W-:-:S04]  /*9860*/  @!P1 LEA R24, P0, R4, R24, 0x2 ;  /* 0x0000001804189211 */ /* 0x004fc800078010ff */
[----:B------:R-:W-:-:S05]  /*9870*/  @!P1 LEA.HI.X R25, R4, R25, R5, 0x2, P0 ;  /* 0x0000001904199211 */ /* 0x000fca00000f1405 */
[----:B-1----:R0:W-:Y:S01]  /*9880*/  @!P1 STG.E desc[UR6][R24.64], R3 ;  /* 0x0000000318009986 */ /* 0x0021e2000c101906 */
[----:B------:R-:W-:-:S03]  /*9890*/  NOP ;  /* 0x0000000000007918 */ /* 0x000fc60000000000 */
[----:B------:R1:W2:Y:S01]  /*98a0*/  LDS.64 R4, [R26+0x6600] ;  /* 0x006600001a047984 */ /* 0x0002a20000000a00 */
[----:B------:R-:W-:Y:S01]  /*98b0*/  ISETP.GE.AND P1, PT, R20, R23, PT ;  /* 0x000000171400720c */ /* 0x000fe20003f26270 */
[----:B0-----:R-:W-:Y:S01]  /*98c0*/  VIADD R24, R2, 0x300 ;  /* 0x0000030002187836 */ /* 0x001fe20000000000 */
[----:B-1----:R-:W-:Y:S01]  /*98d0*/  LEA R26, R18, UR4, 0x3 ;  /* 0x00000004121a7c11 */ /* 0x002fe2000f8e18ff */
[----:B------:R-:W-:-:S10]  /*98e0*/  VIADD R18, R2, 0x480 ;  /* 0x0000048002127836 */ /* 0x000fd40000000000 */
[----:B------:R-:W0:Y:S01]  /*98f0*/  @!P1 LDS R27, [R22+0x600] ;  /* 0x00060000161b9984 */ /* 0x000e220000000800 */
[----:B------:R-:W1:Y:S01]  /*9900*/  @!P1 LDC.64 R20, c[0x0][0x3b0] ;  /* 0x0000ec00ff149b82 */ /* 0x000e620000000a00 */
[----:B--2---:R-:W-:-:S05]  /*9910*/  @!P1 IADD3 R4, P0, PT, R4, R2, RZ ;  /* 0x0000000204049210 */ /* 0x004fca0007f1e0ff */
[----:B------:R-:W-:Y:S01]  /*9920*/  @!P1 IMAD.X R5, RZ, RZ, R5, P0 ;  /* 0x000000ffff059224 */ /* 0x000fe200000e0605 */
[----:B-1----:R-:W-:-:S04]  /*9930*/  @!P1 LEA R20, P0, R4, R20, 0x2 ;  /* 0x0000001404149211 */ /* 0x002fc800078010ff */
[----:B------:R-:W-:-:S05]  /*9940*/  @!P1 LEA.HI.X R21, R4, R21, R5, 0x2, P0 ;  /* 0x0000001504159211 */ /* 0x000fca00000f1405 */
[----:B0-----:R0:W-:Y:S01]  /*9950*/  @!P1 STG.E desc[UR6][R20.64+0x600], R27 ;  /* 0x0006001b14009986 */ /* 0x0011e2000c101906 */
[----:B------:R-:W-:-:S03]  /*9960*/  NOP ;  /* 0x0000000000007918 */ /* 0x000fc60000000000 */
[----:B------:R-:W1:Y:S01]  /*9970*/  LDS.64 R4, [R19+0x6600] ;  /* 0x0066000013047984 */ /* 0x000e620000000a00 */
[----:B------:R-:W-:Y:S01]  /*9980*/  ISETP.GE.AND P1, PT, R24, R23, PT ;  /* 0x000000171800720c */ /* 0x000fe20003f26270 */
[----:B0-----:R-:W-:-:S12]  /*9990*/  VIADD R20, R2, 0x600 ;  /* 0x0000060002147836 */ /* 0x001fd80000000000 */
[----:B------:R-:W0:Y:S01]  /*99a0*/  @!P1 LDS R3, [R22+0xc00] ;  /* 0x000c000016039984 */ /* 0x000e220000000800 */
[----:B------:R-:W2:Y:S01]  /*99b0*/  @!P1 LDC.64 R24, c[0x0][0x3b0] ;  /* 0x0000ec00ff189b82 */ /* 0x000ea20000000a00 */
[----:B-1----:R-:W-:-:S05]  /*99c0*/  @!P1 IADD3 R4, P0, PT, R4, R2, RZ ;  /* 0x0000000204049210 */ /* 0x002fca0007f1e0ff */
[----:B------:R-:W-:Y:S01]  /*99d0*/  @!P1 IMAD.X R5, RZ, RZ, R5, P0 ;  /* 0x000000ffff059224 */ /* 0x000fe200000e0605 */
[----:B--2---:R-:W-:-:S04]  /*99e0*/  @!P1 LEA R24, P0, R4, R24, 0x2 ;  /* 0x0000001804189211 */ /* 0x004fc800078010ff */
[----:B------:R-:W-:-:S05]  /*99f0*/  @!P1 LEA.HI.X R25, R4, R25, R5, 0x2, P0 ;  /* 0x0000001904199211 */ /* 0x000fca00000f1405 */
[----:B0-----:R0:W-:Y:S01]  /*9a00*/  @!P1 STG.E desc[UR6][R24.64+0xc00], R3 ;  /* 0x000c000318009986 */ /* 0x0011e2000c101906 */
[----:B------:R-:W-:-:S03]  /*9a10*/  NOP ;  /* 0x0000000000007918 */ /* 0x000fc60000000000 */
[----:B------:R-:W1:Y:S01]  /*9a20*/  LDS.64 R4, [R26+0x6600] ;  /* 0x006600001a047984 */ /* 0x000e620000000a00 */
[----:B------:R-:W-:Y:S02]  /*9a30*/  ISETP.GE.AND P1, PT, R18, R23, PT ;  /* 0x000000171200720c */ /* 0x000fe40003f26270 */
[----:B0-----:R-:W-:Y:S01]  /*9a40*/  LEA R24, R16, UR4, 0x3 ;  /* 0x0000000410187c11 */ /* 0x001fe2000f8e18ff */
[----:B------:R-:W-:-:S10]  /*9a50*/  VIADD R16, R2, 0x780 ;  /* 0x0000078002107836 */ /* 0x000fd40000000000 */
        /* <DEDUP_REMOVED lines=33> */
[----:B0-----:R-:W-:-:S11]  /*9c70*/  LOP3.LUT R16, R2, 0xc00, RZ, 0xfc, !PT ;  /* 0x00000c0002107812 */ /* 0x001fd600078efcff */
        /* <DEDUP_REMOVED lines=87> */
[----:B0-----:R-:W-:Y:S01]  /*a1f0*/  @!P1 STG.E desc[UR6][R8.64+0x4e00], R15 ;  /* 0x004e000f08009986 */ /* 0x001fe2000c101906 */
[----:B------:R-:W-:-:S03]  /*a200*/  NOP ;  /* 0x0000000000007918 */ /* 0x000fc60000000000 */
[----:B------:R-:W0:Y:S01]  /*a210*/  LDS.64 R4, [R7+0x6600] ;  /* 0x0066000007047984 */ /* 0x000e220000000a00 */
[----:B------:R-:W-:-:S13]  /*a220*/  ISETP.GE.AND P1, PT, R10, R23, PT ;  /* 0x000000170a00720c */ /* 0x000fda0003f26270 */
[----:B------:R-:W1:Y:S01]  /*a230*/  @!P1 LDS R3, [R22+0x5400] ;  /* 0x0054000016039984 */ /* 0x000e620000000800 */
[----:B------:R-:W2:Y:S01]  /*a240*/  @!P1 LDC.64 R10, c[0x0][0x3b0] ;  /* 0x0000ec00ff0a9b82 */ /* 0x000ea20000000a00 */
[----:B0-----:R-:W-:-:S05]  /*a250*/  @!P1 IADD3 R4, P0, PT, R4, R2, RZ ;  /* 0x0000000204049210 */ /* 0x001fca0007f1e0ff */
[----:B------:R-:W-:Y:S01]  /*a260*/  @!P1 IMAD.X R5, RZ, RZ, R5, P0 ;  /* 0x000000ffff059224 */ /* 0x000fe200000e0605 */
[----:B--2---:R-:W-:-:S04]  /*a270*/  @!P1 LEA R10, P0, R4, R10, 0x2 ;  /* 0x0000000a040a9211 */ /* 0x004fc800078010ff */
[----:B------:R-:W-:-:S05]  /*a280*/  @!P1 LEA.HI.X R11, R4, R11, R5, 0x2, P0 ;  /* 0x0000000b040b9211 */ /* 0x000fca00000f1405 */
[----:B-1----:R-:W-:Y:S01]  /*a290*/  @!P1 STG.E desc[UR6][R10.64+0x5400], R3 ;  /* 0x005400030a009986 */ /* 0x002fe2000c101906 */
        /* <DEDUP_REMOVED lines=8> */
[----:B------:R-:W-:Y:S02]  /*a320*/  @!P1 LEA.HI.X R7, R4, R7, R5, 0x2, P0 ;  /* 0x0000000704079211 */ /* 0x000fe400000f1405 */
[----:B------:R-:W-:Y:S02]  /*a330*/  LEA R5, R0, UR4, 0x3 ;  /* 0x0000000400057c11 */ /* 0x000fe4000f8e18ff */
[----:B------:R-:W-:Y:S01]  /*a340*/  LOP3.LUT R0, R2, 0x1800, RZ, 0xfc, !PT ;  /* 0x0000180002007812 */ /* 0x000fe200078efcff */
[----:B-1----:R-:W-:Y:S01]  /*a350*/  @!P1 STG.E desc[UR6][R6.64+0x5a00], R9 ;  /* 0x005a000906009986 */ /* 0x002fe2000c101906 */
[----:B------:R-:W-:-:S03]  /*a360*/  NOP ;  /* 0x0000000000007918 */ /* 0x000fc60000000000 */
[----:B------:R-:W0:Y:S01]  /*a370*/  LDS.64 R4, [R5+0x6600] ;  /* 0x0066000005047984 */ /* 0x000e220000000a00 */
[----:B------:R-:W-:-:S13]  /*a380*/  ISETP.GE.AND P1, PT, R0, R23, PT ;  /* 0x000000170000720c */ /* 0x000fda0003f26270 */
[----:B------:R-:W1:Y:S01]  /*a390*/  @!P1 LDS R11, [R22+0x6000] ;  /* 0x00600000160b9984 */ /* 0x000e620000000800 */
[----:B------:R-:W2:Y:S01]  /*a3a0*/  @!P1 LDC.64 R12, c[0x0][0x3b0] ;  /* 0x0000ec00ff0c9b82 */ /* 0x000ea20000000a00 */
[----:B0-----:R-:W-:-:S05]  /*a3b0*/  IADD3 R0, P0, PT, R4, R2, RZ ;  /* 0x0000000204007210 */ /* 0x001fca0007f1e0ff */
[----:B------:R-:W-:Y:S01]  /*a3c0*/  IMAD.X R4, RZ, RZ, R5, P0 ;  /* 0x000000ffff047224 */ /* 0x000fe200000e0605 */
[----:B--2---:R-:W-:-:S04]  /*a3d0*/  @!P1 LEA R2, P0, R0, R12, 0x2 ;  /* 0x0000000c00029211 */ /* 0x004fc800078010ff */
[----:B------:R-:W-:-:S05]  /*a3e0*/  @!P1 LEA.HI.X R3, R0, R13, R4, 0x2, P0 ;  /* 0x0000000d00039211 */ /* 0x000fca00000f1404 */
[----:B-1----:R-:W-:Y:S01]  /*a3f0*/  @!P1 STG.E desc[UR6][R2.64+0x6000], R11 ;  /* 0x0060000b02009986 */ /* 0x002fe2000c101906 */
[----:B------:R-:W-:Y:S01]  /*a400*/  NOP ;  /* 0x0000000000007918 */ /* 0x000fe20000000000 */
[----:B------:R-:W-:Y:S05]  /*a410*/  EXIT ;  /* 0x000000000000794d */ /* 0x000fea0003800000 */
.L_x_30:
[----:B------:R-:W-:Y:S02]  /*a420*/  IMAD.MOV.U32 R58, RZ, RZ, R39 ;  /* 0x000000ffff3a7224 */ /* 0x000fe400078e0027 */
[----:B------:R-:W-:Y:S02]  /*a430*/  IMAD.MOV.U32 R49, RZ, RZ, 0x1 ;  /* 0x00000001ff317424 */ /* 0x000fe400078e00ff */
[----:B------:R-:W-:Y:S02]  /*a440*/  IMAD.MOV.U32 R60, RZ, RZ, RZ ;  /* 0x000000ffff3c7224 */ /* 0x000fe400078e00ff */
[----:B------:R-:W-:-:S07]  /*a450*/  IMAD.MOV.U32 R47, RZ, RZ, -0x1 ;  /* 0xffffffffff2f7424 */ /* 0x000fce00078e00ff */
[----:B------:R-:W-:Y:S05]  /*a460*/  WARPSYNC.COLLECTIVE R47, `(.L_x_115) ;  /* 0x000000002f087348 */ /* 0x000fea0003c00000 */
[----:B------:R0:W1:Y:S02]  /*a470*/  SHFL.UP P0, R46, R58, R49, R60 ;  /* 0x040000313a2e7389 */ /* 0x000064000000003c */
[----:B01----:R-:W-:Y:S05]  /*a480*/  ENDCOLLECTIVE ;  /* 0x000000000000791b */ /* 0x003fea0003800000 */
.L_x_115:
[----:B------:R-:W-:Y:S02]  /*a490*/  IMAD.MOV.U32 R49, RZ, RZ, 0x2 ;  /* 0x00000002ff317424 */ /* 0x000fe400078e00ff */
[----:B------:R-:W-:-:S04]  /*a4a0*/  IMAD.MOV.U32 R40, RZ, RZ, R46 ;  /* 0x000000ffff287224 */ /* 0x000fc800078e002e */
[----:B------:R-:W-:-:S04]  /*a4b0*/  @P0 IMAD.IADD R40, R39, 0x1, R40 ;  /* 0x0000000127280824 */ /* 0x000fc800078e0228 */
[----:B------:R-:W-:-:S07]  /*a4c0*/  IMAD.MOV.U32 R58, RZ, RZ, R40 ;  /* 0x000000ffff3a7224 */ /* 0x000fce00078e0028 */
[----:B------:R-:W-:Y:S05]  /*a4d0*/  WARPSYNC.COLLECTIVE R47, `(.L_x_116) ;  /* 0x000000002f087348 */ /* 0x000fea0003c00000 */
[----:B------:R0:W1:Y:S02]  /*a4e0*/  SHFL.UP P0, R46, R58, R49, R60 ;  /* 0x040000313a2e7389 */ /* 0x000064000000003c */
[----:B01----:R-:W-:Y:S05]  /*a4f0*/  ENDCOLLECTIVE ;  /* 0x000000000000791b */ /* 0x003fea0003800000 */
.L_x_116:
[----:B------:R-:W-:Y:S02]  /*a500*/  IMAD.MOV.U32 R49, RZ, RZ, 0x4 ;  /* 0x00000004ff317424 */ /* 0x000fe400078e00ff */
[----:B------:R-:W-:-:S04]  /*a510*/  IMAD.MOV.U32 R43, RZ, RZ, R46 ;  /* 0x000000ffff2b7224 */ /* 0x000fc800078e002e */
[----:B------:R-:W-:-:S04]  /*a520*/  @P0 IMAD.IADD R43, R40, 0x1, R43 ;  /* 0x00000001282b0824 */ /* 0x000fc800078e022b */
[----:B------:R-:W-:-:S07]  /*a530*/  IMAD.MOV.U32 R58, RZ, RZ, R43 ;  /* 0x000000ffff3a7224 */ /* 0x000fce00078e002b */
[----:B------:R-:W-:Y:S05]  /*a540*/  WARPSYNC.COLLECTIVE R47, `(.L_x_117) ;  /* 0x000000002f087348 */ /* 0x000fea0003c00000 */
[----:B------:R0:W1:Y:S02]  /*a550*/  SHFL.UP P0, R46, R58, R49, R60 ;  /* 0x040000313a2e7389 */ /* 0x000064000000003c */
[----:B01----:R-:W-:Y:S05]  /*a560*/  ENDCOLLECTIVE ;  /* 0x000000000000791b */ /* 0x003fea0003800000 */
.L_x_117:
[----:B------:R-:W-:Y:S02]  /*a570*/  IMAD.MOV.U32 R49, RZ, RZ, 0x8 ;  /* 0x00000008ff317424 */ /* 0x000fe400078e00ff */
[----:B------:R-:W-:-:S04]  /*a580*/  IMAD.MOV.U32 R44, RZ, RZ, R46 ;  /* 0x000000ffff2c7224 */ /* 0x000fc800078e002e */
[----:B------:R-:W-:-:S04]  /*a590*/  @P0 IMAD.IADD R44, R43, 0x1, R44 ;  /* 0x000000012b2c0824 */ /* 0x000fc800078e022c */
[----:B------:R-:W-:-:S07]  /*a5a0*/  IMAD.MOV.U32 R58, RZ, RZ, R44 ;  /* 0x000000ffff3a7224 */ /* 0x000fce00078e002c */
[----:B------:R-:W-:Y:S05]  /*a5b0*/  WARPSYNC.COLLECTIVE R47, `(.L_x_118) ;  /* 0x000000002f087348 */ /* 0x000fea0003c00000 */
[----:B------:R0:W1:Y:S02]  /*a5c0*/  SHFL.UP P0, R46, R58, R49, R60 ;  /* 0x040000313a2e7389 */ /* 0x000064000000003c */
[----:B01----:R-:W-:Y:S05]  /*a5d0*/  ENDCOLLECTIVE ;  /* 0x000000000000791b */ /* 0x003fea0003800000 */
.L_x_118:
[----:B------:R-:W-:Y:S02]  /*a5e0*/  IMAD.MOV.U32 R49, RZ, RZ, 0x10 ;  /* 0x00000010ff317424 */ /* 0x000fe400078e00ff */
[----:B------:R-:W-:-:S04]  /*a5f0*/  IMAD.MOV.U32 R45, RZ, RZ, R46 ;  /* 0x000000ffff2d7224 */ /* 0x000fc800078e002e */
[----:B------:R-:W-:-:S04]  /*a600*/  @P0 IMAD.IADD R45, R44, 0x1, R45 ;  /* 0x000000012c2d0824 */ /* 0x000fc800078e022d */
[----:B------:R-:W-:-:S07]  /*a610*/  IMAD.MOV.U32 R58, RZ, RZ, R45 ;  /* 0x000000ffff3a7224 */ /* 0x000fce00078e002d */
[----:B------:R-:W-:Y:S05]  /*a620*/  WARPSYNC.COLLECTIVE R47, `(.L_x_119) ;  /* 0x000000002f087348 */ /* 0x000fea0003c00000 */
[----:B------:R0:W1:Y:S02]  /*a630*/  SHFL.UP P0, R46, R58, R49, R60 ;  /* 0x040000313a2e7389 */ /* 0x000064000000003c */
[----:B01----:R-:W-:Y:S05]  /*a640*/  ENDCOLLECTIVE ;  /* 0x000000000000791b */ /* 0x003fea0003800000 */
.L_x_119:
[----:B------:R-:W-:Y:S05]  /*a650*/  BRA `(.L_x_120) ;  /* 0xffffff8400407947 */ /* 0x000fea000383ffff */
.L_x_121:
[----:B------:R-:W-:-:S00]  /*a660*/  BRA `(.L_x_121) ;  /* 0xfffffffc00fc7947 */ /* 0x000fc0000383ffff */
[----:B------:R-:W-:-:S00]  /*a670*/  NOP ;  /* 0x0000000000007918 */ /* 0x000fc00000000000 */
        /* <DEDUP_REMOVED lines=8> */
.L_x_325:


//--------------------- .text._ZN3cub18CUB_300001_SM_10006detail10radix_sort33DeviceRadixSortExclusiveSumKernelINS1_5radix10policy_hubIiiyE10Policy1000EyEEvPT0_ --------------------------
	.section	.text._ZN3cub18CUB_300001_SM_10006detail10radix_sort33DeviceRadixSortExclusiveSumKernelINS1_5radix10policy_hubIiiyE10Policy1000EyEEvPT0_,"ax",@progbits
	.align	128
        .global         _ZN3cub18CUB_300001_SM_10006detail10radix_sort33DeviceRadixSortExclusiveSumKernelINS1_5radix10policy_hubIiiyE10Policy1000EyEEvPT0_
        .type           _ZN3cub18CUB_300001_SM_10006detail10radix_sort33DeviceRadixSortExclusiveSumKernelINS1_5radix10policy_hubIiiyE10Policy1000EyEEvPT0_,@function
        .size           _ZN3cub18CUB_300001_SM_10006detail10radix_sort33DeviceRadixSortExclusiveSumKernelINS1_5radix10policy_hubIiiyE10Policy1000EyEEvPT0_,(.L_x_326 - _ZN3cub18CUB_300001_SM_10006detail10radix_sort33DeviceRadixSortExclusiveSumKernelINS1_5radix10policy_hubIiiyE10Policy1000EyEEvPT0_)
        .other          _ZN3cub18CUB_300001_SM_10006detail10radix_sort33DeviceRadixSortExclusiveSumKernelINS1_5radix10policy_hubIiiyE10Policy1000EyEEvPT0_,@"STO_CUDA_ENTRY STV_DEFAULT"
_ZN3cub18CUB_300001_SM_10006detail10radix_sort33DeviceRadixSortExclusiveSumKernelINS1_5radix10policy_hubIiiyE10Policy1000EyEEvPT0_:
.text._ZN3cub18CUB_300001_SM_10006detail10radix_sort33DeviceRadixSortExclusiveSumKernelINS1_5radix10policy_hubIiiyE10Policy1000EyEEvPT0_:
[----:B------:R-:W-:Y:S01]  /*0000*/  LDC R1, c[0x0][0x37c] ;  /* 0x0000df00ff017b82 */ /* 0x000fe20000000800 */
[----:B------:R-:W0:Y:S07]  /*0010*/  S2R R18, SR_TID.X ;  /* 0x0000000000127919 */ /* 0x000e2e0000002100 */
[----:B------:R-:W1:Y:S01]  /*0020*/  LDC.64 R16, c[0x0][0x380] ;  /* 0x0000e000ff107b82 */ /* 0x000e620000000a00 */
[----:B------:R-:W2:Y:S01]  /*0030*/  LDCU.64 UR4, c[0x0][0x358] ;  /* 0x00006b00ff0477ac */ /* 0x000ea20008000a00 */
[----:B------:R-:W3:Y:S01]  /*0040*/  S2R R5, SR_CTAID.X ;  /* 0x0000000000057919 */ /* 0x000ee20000002500 */
[----:B0-----:R-:W-:Y:S01]  /*0050*/  ISETP.GT.U32.AND P1, PT, R18, 0xff, PT ;  /* 0x000000ff1200780c */ /* 0x001fe20003f24070 */
[----:B---3--:R-:W-:-:S04]  /*0060*/  IMAD R5, R5, 0x100, R18 ;  /* 0x0000010005057824 */ /* 0x008fc800078e0212 */
[----:B-1----:R-:W-:-:S08]  /*0070*/  IMAD.WIDE R16, R5, 0x8, R16 ;  /* 0x0000000805107825 */ /* 0x002fd000078e0210 */
[----:B--2---:R-:W2:Y:S01]  /*0080*/  @!P1 LDG.E.64 R2, desc[UR4][R16.64] ;  /* 0x0000000410029981 */ /* 0x004ea2000c1e1b00 */
[----:B------:R-:W-:Y:S02]  /*0090*/  MOV R0, 0x400 ;  /* 0x0000040000007802 */ /* 0x000fe40000000f00 */
[C---:B------:R-:W-:Y:S01]  /*00a0*/  ISETP.GT.U32.AND P0, PT, R18.reuse, 0x1f, PT ;  /* 0x0000001f1200780c */ /* 0x040fe20003f04070 */
[----:B------:R-:W0:Y:S02]  /*00b0*/  S2R R5, SR_CgaCtaId ;  /* 0x0000000000057919 */ /* 0x000e240000008800 */
[----:B0-----:R-:W-:Y:S02]  /*00c0*/  LEA R5, R5, R0, 0x18 ;  /* 0x0000000005057211 */ /* 0x001fe400078ec0ff */
[----:B------:R-:W-:-:S05]  /*00d0*/  LEA.HI R0, R18, R18, RZ, 0x1d ;  /* 0x0000001212007211 */ /* 0x000fca00078fe8ff */
[----:B------:R-:W-:-:S05]  /*00e0*/  IMAD R0, R0, 0x8, R5 ;  /* 0x0000000800007824 */ /* 0x000fca00078e0205 */
[----:B--2---:R0:W-:Y:S01]  /*00f0*/  STS.64 [R0+0x10], R2 ;  /* 0x0000100200007388 */ /* 0x0041e20000000a00 */
[----:B------:R-:W-:Y:S06]  /*0100*/  BAR.SYNC.DEFER_BLOCKING 0x0 ;  /* 0x0000000000007b1d */ /* 0x000fec0000010000 */
[----:B------:R-:W-:Y:S05]  /*0110*/  @P0 BRA `(.L_x_122) ;  /* 0x0000000400240947 */ /* 0x000fea0003800000 */
[----:B------:R-:W-:Y:S01]  /*0120*/  IMAD R18, R18, 0x48, R5 ;  /* 0x0000004812127824 */ /* 0x000fe200078e0205 */
[----:B------:R-:W-:-:S04]  /*0130*/  UMOV UR6, 0xffffffff ;  /* 0xffffffff00067882 */ /* 0x000fc80000000000 */
[----:B------:R-:W-:Y:S04]  /*0140*/  LDS.64 R14, [R18+0x10] ;  /* 0x00001000120e7984 */ /* 0x000fe80000000a00 */
[----:B------:R-:W-:Y:S04]  /*0150*/  LDS.64 R12, [R18+0x18] ;  /* 0x00001800120c7984 */ /* 0x000fe80000000a00 */
[----:B------:R-:W1:Y:S04]  /*0160*/  LDS.64 R10, [R18+0x20] ;  /* 0x00002000120a7984 */ /* 0x000e680000000a00 */
[----:B------:R-:W-:Y:S04]  /*0170*/  LDS.64 R8, [R18+0x28] ;  /* 0x0000280012087984 */ /* 0x000fe80000000a00 */
[----:B------:R-:W2:Y:S04]  /*0180*/  LDS.64 R6, [R18+0x30] ;  /* 0x0000300012067984 */ /* 0x000ea80000000a00 */
[----:B------:R-:W-:Y:S04]  /*0190*/  LDS.64 R4, [R18+0x38] ;  /* 0x0000380012047984 */ /* 0x000fe80000000a00 */
[----:B0-----:R-:W0:Y:S04]  /*01a0*/  LDS.64 R2, [R18+0x40] ;  /* 0x0000400012027984 */ /* 0x001e280000000a00 */
[----:B------:R-:W3:Y:S01]  /*01b0*/  LDS.64 R20, [R18+0x48] ;  /* 0x0000480012147984 */ /* 0x000ee20000000a00 */
[----:B-1----:R-:W-:-:S04]  /*01c0*/  IADD3 R19, P3, P4, R10, R12, R14 ;  /* 0x0000000c0a137210 */ /* 0x002fc80007c7e00e */
[----:B------:R-:W-:Y:S02]  /*01d0*/  IADD3.X R23, PT, PT, R11, R13, R15, P3, P4 ;  /* 0x0000000d0b177210 */ /* 0x000fe40001fe840f */
[----:B--2---:R-:W-:-:S04]  /*01e0*/  IADD3 R19, P0, P2, R6, R19, R8 ;  /* 0x0000001306137210 */ /* 0x004fc80007a1e008 */
[----:B------:R-:W-:Y:S02]  /*01f0*/  IADD3.X R23, PT, PT, R7, R23, R9, P0, P2 ;  /* 0x0000001707177210 */ /* 0x000fe400007e4409 */
[----:B0-----:R-:W-:-:S04]  /*0200*/  IADD3 R19, P3, P4, R2, R19, R4 ;  /* 0x0000001302137210 */ /* 0x001fc80007c7e004 */
[----:B---3--:R-:W-:Y:S02]  /*0210*/  IADD3 R20, P0, PT, R20, R19, RZ ;  /* 0x0000001314147210 */ /* 0x008fe40007f1e0ff */
[----:B------:R-:W-:-:S05]  /*0220*/  IADD3.X R19, PT, PT, R3, R23, R5, P3, P4 ;  /* 0x0000001703137210 */ /* 0x000fca0001fe8405 */
[----:B------:R-:W-:Y:S01]  /*0230*/  IMAD.X R19, R21, 0x1, R19, P0 ;  /* 0x0000000115137824 */ /* 0x000fe200000e0613 */
[----:B------:R-:W-:Y:S06]  /*0240*/  BRA.DIV UR6, `(.L_x_123) ;  /* 0x0000000206f07947 */ /* 0x000fec000b800000 */
[----:B------:R-:W0:Y:S04]  /*0250*/  SHFL.UP PT, R27, R20, 0x1, RZ ;  /* 0x04200000141b7989 */ /* 0x000e2800000e00ff */
[----:B------:R-:W1:Y:S01]  /*0260*/  SHFL.UP P0, R25, R19, 0x1, RZ ;  /* 0x0420000013197989 */ /* 0x000e6200000000ff */
[----:B0-----:R-:W-:-:S04]  /*0270*/  IADD3 R22, P2, PT, R27, R20, RZ ;  /* 0x000000141b167210 */ /* 0x001fc80007f5e0ff */
[----:B-1----:R-:W-:Y:S01]  /*0280*/  SEL R27, R22, R27, P0 ;  /* 0x0000001b161b7207 */ /* 0x002fe20000000000 */
[----:B------:R-:W-:-:S04]  /*0290*/  IMAD.X R26, R25, 0x1, R19, P2 ;  /* 0x00000001191a7824 */ /* 0x000fc800010e0613 */
[----:B------:R-:W0:Y:S01]  /*02a0*/  SHFL.UP PT, R28, R27, 0x2, RZ ;  /* 0x044000001b1c7989 */ /* 0x000e2200000e00ff */
[----:B------:R-:W-:-:S05]  /*02b0*/  SEL R26, R26, R25, P0 ;  /* 0x000000191a1a7207 */ /* 0x000fca0000000000 */
[----:B------:R-:W1:Y:S01]  /*02c0*/  SHFL.UP P0, R25, R26, 0x2, RZ ;  /* 0x044000001a197989 */ /* 0x000e6200000000ff */
[----:B0-----:R-:W-:-:S05]  /*02d0*/  IADD3 R21, P2, PT, R28, R27, RZ ;  /* 0x0000001b1c157210 */ /* 0x001fca0007f5e0ff */
[----:B-1----:R-:W-:Y:S01]  /*02e0*/  IMAD.X R22, R25, 0x1, R26, P2 ;  /* 0x0000000119167824 */ /* 0x002fe200010e061a */
[----:B------:R-:W-:-:S04]  /*02f0*/  SEL R28, R21, R28, P0 ;  /* 0x0000001c151c7207 */ /* 0x000fc80000000000 */
[----:B------:R-:W-:Y:S01]  /*0300*/  SEL R29, R22, R25, P0 ;  /* 0x00000019161d7207 */ /* 0x000fe20000000000 */
        /* <DEDUP_REMOVED lines=12> */
[----:B------:R0:W1:Y:S04]  /*03d0*/  SHFL.UP PT, R28, R27, 0x10, RZ ;  /* 0x060000001b1c7989 */ /* 0x00006800000e00ff */
[----:B------:R0:W2:Y:S02]  /*03e0*/  SHFL.UP P0, R25, R26, 0x10, RZ ;  /* 0x060000001a197989 */ /* 0x0000a400000000ff */
.L_x_134:
[----:B-1----:R-:W-:-:S04]  /*03f0*/  IADD3 R21, P2, PT, R28, R27, RZ ;  /* 0x0000001b1c157210 */ /* 0x002fc80007f5e0ff */
[----:B--2---:R-:W-:Y:S01]  /*0400*/  SEL R21, R21, R28, P0 ;  /* 0x0000001c15157207 */ /* 0x004fe20000000000 */
[----:B------:R-:W-:-:S05]  /*0410*/  IMAD.X R22, R25, 0x1, R26, P2 ;  /* 0x0000000119167824 */ /* 0x000fca00010e061a */
[----:B------:R-:W-:Y:S02]  /*0420*/  SEL R22, R22, R25, P0 ;  /* 0x0000001916167207 */ /* 0x000fe40000000000 */
[----:B------:R-:W-:-:S05]  /*0430*/  IADD3 R20, P0, PT, R21, -R20, RZ ;  /* 0x8000001415147210 */ /* 0x000fca0007f1e0ff */
[----:B------:R-:W-:Y:S01]  /*0440*/  IMAD.X R21, R22, 0x1, ~R19, P0 ;  /* 0x0000000116157824 */ /* 0x000fe200000e0e13 */
[----:B------:R-:W-:-:S04]  /*0450*/  IADD3 R14, P0, PT, R14, R20, RZ ;  /* 0x000000140e0e7210 */ /* 0x000fc80007f1e0ff */
[----:B------:R1:W-:Y:S01]  /*0460*/  STS.64 [R18+0x10], R20 ;  /* 0x0000101412007388 */ /* 0x0003e20000000a00 */
[----:B------:R-:W-:Y:S01]  /*0470*/  IMAD.X R15, R15, 0x1, R21, P0 ;  /* 0x000000010f0f7824 */ /* 0x000fe200000e0615 */
        /* <DEDUP_REMOVED lines=17> */
[----:B------:R-:W-:-:S05]  /*0590*/  IMAD.X R3, R3, 0x1, R5, P0 ;  /* 0x0000000103037824 */ /* 0x000fca00000e0605 */
[----:B------:R1:W-:Y:S03]  /*05a0*/  STS.64 [R18+0x48], R2 ;  /* 0x0000480212007388 */ /* 0x0003e60000000a00 */
.L_x_122:
[----:B------:R-:W-:Y:S05]  /*05b0*/  WARPSYNC.ALL ;  /* 0x0000000000007948 */ /* 0x000fea0003800000 */
[----:B------:R-:W-:Y:S06]  /*05c0*/  BAR.SYNC.DEFER_BLOCKING 0x0 ;  /* 0x0000000000007b1d */ /* 0x000fec0000010000 */
[----:B------:R-:W-:Y:S05]  /*05d0*/  @P1 EXIT ;  /* 0x000000000000194d */ /* 0x000fea0003800000 */
[----:B01----:R-:W0:Y:S04]  /*05e0*/  LDS.64 R2, [R0+0x10] ;  /* 0x0000100000027984 */ /* 0x003e280000000a00 */
[----:B0-----:R-:W-:Y:S01]  /*05f0*/  STG.E.64 desc[UR4][R16.64], R2 ;  /* 0x0000000210007986 */ /* 0x001fe2000c101b04 */
[----:B------:R-:W-:Y:S05]  /*0600*/  EXIT ;  /* 0x000000000000794d */ /* 0x000fea0003800000 */
.L_x_123:
[----:B------:R-:W-:Y:S02]  /*0610*/  IMAD.MOV.U32 R24, RZ, RZ, R20 ;  /* 0x000000ffff187224 */ /* 0x000fe400078e0014 */
[----:B------:R-:W-:Y:S02]  /*0620*/  IMAD.MOV.U32 R23, RZ, RZ, 0x1 ;  /* 0x00000001ff177424 */ /* 0x000fe400078e00ff */
[----:B------:R-:W-:Y:S02]  /*0630*/  IMAD.MOV.U32 R22, RZ, RZ, RZ ;  /* 0x000000ffff167224 */ /* 0x000fe400078e00ff */
[----:B------:R-:W-:-:S07]  /*0640*/  IMAD.MOV.U32 R21, RZ, RZ, -0x1 ;  /* 0xffffffffff157424 */ /* 0x000fce00078e00ff */
[----:B------:R-:W-:Y:S05]  /*0650*/  WARPSYNC.COLLECTIVE R21, `(.L_x_124) ;  /* 0x0000000015087348 */ /* 0x000fea0003c00000 */
[----:B------:R0:W1:Y:S02]  /*0660*/  SHFL.UP P0, R25, R24, R23, R22 ;  /* 0x0400001718197389 */ /* 0x0000640000000016 */
[----:B01----:R-:W-:Y:S05]  /*0670*/  ENDCOLLECTIVE ;  /* 0x000000000000791b */ /* 0x003fea0003800000 */
.L_x_124:
[----:B------:R-:W-:Y:S02]  /*0680*/  IMAD.MOV.U32 R24, RZ, RZ, R19 ;  /* 0x000000ffff187224 */ /* 0x000fe400078e0013 */
[----:B------:R-:W-:-:S07]  /*0690*/  IMAD.MOV.U32 R27, RZ, RZ, R25 ;  /* 0x000000ffff1b7224 */ /* 0x000fce00078e0019 */
[----:B------:R-:W-:Y:S05]  /*06a0*/  WARPSYNC.COLLECTIVE R21, `(.L_x_125) ;  /* 0x0000000015087348 */ /* 0x000fea0003c00000 */
[----:B------:R0:W1:Y:S02]  /*06b0*/  SHFL.UP P0, R25, R24, R23, R22 ;  /* 0x0400001718197389 */ /* 0x0000640000000016 */
[----:B01----:R-:W-:Y:S05]  /*06c0*/  ENDCOLLECTIVE ;  /* 0x000000000000791b */ /* 0x003fea0003800000 */
.L_x_125:
[----:B------:R-:W-:Y:S01]  /*06d0*/  IADD3 R26, P2, PT, R27, R20, RZ ;  /* 0x000000141b1a7210 */ /* 0x000fe20007f5e0ff */
[----:B------:R-:W-:-:S03]  /*06e0*/  IMAD.MOV.U32 R23, RZ, RZ, 0x2 ;  /* 0x00000002ff177424 */ /* 0x000fc600078e00ff */
[----:B------:R-:W-:Y:S01]  /*06f0*/  SEL R27, R26, R27, P0 ;  /* 0x0000001b1a1b7207 */ /* 0x000fe20000000000 */
[----:B------:R-:W-:-:S04]  /*0700*/  IMAD.X R26, R25, 0x1, R19, P2 ;  /* 0x00000001191a7824 */ /* 0x000fc800010e0613 */
[----:B------:R-:W-:Y:S01]  /*0710*/  IMAD.MOV.U32 R24, RZ, RZ, R27 ;  /* 0x000000ffff187224 */ /* 0x000fe200078e001b */
[----:B------:R-:W-:-:S07]  /*0720*/  SEL R26, R26, R25, P0 ;  /* 0x000000191a1a7207 */ /* 0x000fce0000000000 */
[----:B------:R-:W-:Y:S05]  /*0730*/  WARPSYNC.COLLECTIVE R21, `(.L_x_126) ;  /* 0x0000000015087348 */ /* 0x000fea0003c00000 */
[----:B------:R0:W1:Y:S02]  /*0740*/  SHFL.UP P0, R25, R24, R23, R22 ;  /* 0x0400001718197389 */ /* 0x0000640000000016 */
[----:B01----:R-:W-:Y:S05]  /*0750*/  ENDCOLLECTIVE ;  /* 0x000000000000791b */ /* 0x003fea0003800000 */
.L_x_126:
[----:B------:R-:W-:Y:S02]  /*0760*/  IMAD.MOV.U32 R24, RZ, RZ, R26 ;  /* 0x000000ffff187224 */ /* 0x000fe400078e001a */
[----:B------:R-:W-:-:S07]  /*0770*/  IMAD.MOV.U32 R28, RZ, RZ, R25 ;  /* 0x000000ffff1c7224 */ /* 0x000fce00078e0019 */
[----:B------:R-:W-:Y:S05]  /*0780*/  WARPSYNC.COLLECTIVE R21, `(.L_x_127) ;  /* 0x0000000015087348 */ /* 0x000fea0003c00000 */
[----:B------:R0:W1:Y:S02]  /*0790*/  SHFL.UP P0, R25, R24, R23, R22 ;  /* 0x0400001718197389 */ /* 0x0000640000000016 */
[----:B01----:R-:W-:Y:S05]  /*07a0*/  ENDCOLLECTIVE ;  /* 0x000000000000791b */ /* 0x003fea0003800000 */
.L_x_127:
        /* <DEDUP_REMOVED lines=9> */
.L_x_128:
[----:B------:R-:W-:Y:S02]  /*0840*/  IMAD.MOV.U32 R24, RZ, RZ, R29 ;  /* 0x000000ffff187224 */ /* 0x000fe400078e001d */
[----:B------:R-:W-:-:S07]  /*0850*/  IMAD.MOV.U32 R27, RZ, RZ, R25 ;  /* 0x000000ffff1b7224 */ /* 0x000fce00078e0019 */
[----:B------:R-:W-:Y:S05]  /*0860*/  WARPSYNC.COLLECTIVE R21, `(.L_x_129) ;  /* 0x0000000015087348 */ /* 0x000fea0003c00000 */
[----:B------:R0:W1:Y:S02]  /*0870*/  SHFL.UP P0, R25, R24, R23, R22 ;  /* 0x0400001718197389 */ /* 0x0000640000000016 */
[----:B01----:R-:W-:Y:S05]  /*0880*/  ENDCOLLECTIVE ;  /* 0x000000000000791b */ /* 0x003fea0003800000 */
.L_x_129:
        /* <DEDUP_REMOVED lines=9> */
.L_x_130:
[----:B------:R-:W-:Y:S02]  /*0920*/  IMAD.MOV.U32 R24, RZ, RZ, R29 ;  /* 0x000000ffff187224 */ /* 0x000fe400078e001d */
[----:B------:R-:W-:-:S07]  /*0930*/  IMAD.MOV.U32 R27, RZ, RZ, R25 ;  /* 0x000000ffff1b7224 */ /* 0x000fce00078e0019 */
[----:B------:R-:W-:Y:S05]  /*0940*/  WARPSYNC.COLLECTIVE R21, `(.L_x_131) ;  /* 0x0000000015087348 */ /* 0x000fea0003c00000 */
[----:B------:R0:W1:Y:S02]  /*0950*/  SHFL.UP P0, R25, R24, R23, R22 ;  /* 0x0400001718197389 */ /* 0x0000640000000016 */
[----:B01----:R-:W-:Y:S05]  /*0960*/  ENDCOLLECTIVE ;  /* 0x000000000000791b */ /* 0x003fea0003800000 */
.L_x_131:
        /* <DEDUP_REMOVED lines=9> */
.L_x_132:
[----:B------:R-:W-:Y:S02]  /*0a00*/  IMAD.MOV.U32 R24, RZ, RZ, R26 ;  /* 0x000000ffff187224 */ /* 0x000fe400078e001a */
[----:B------:R-:W-:-:S07]  /*0a10*/  IMAD.MOV.U32 R28, RZ, RZ, R25 ;  /* 0x000000ffff1c7224 */ /* 0x000fce00078e0019 */
[----:B------:R-:W-:Y:S05]  /*0a20*/  WARPSYNC.COLLECTIVE R21, `(.L_x_133) ;  /* 0x0000000015087348 */ /* 0x000fea0003c00000 */
[----:B------:R0:W1:Y:S02]  /*0a30*/  SHFL.UP P0, R25, R24, R23, R22 ;  /* 0x0400001718197389 */ /* 0x0000640000000016 */
[----:B01----:R-:W-:Y:S05]  /*0a40*/  ENDCOLLECTIVE ;  /* 0x000000000000791b */ /* 0x003fea0003800000 */
.L_x_133:
[----:B------:R-:W-:Y:S05]  /*0a50*/  BRA `(.L_x_134) ;  /* 0xfffffff800647947 */ /* 0x000fea000383ffff */
.L_x_135:
        /* <DEDUP_REMOVED lines=10> */
.L_x_326:


//--------------------- .text._ZN3cub18CUB_300001_SM_10006detail10radix_sort30DeviceRadixSortHistogramKernelINS1_5radix10policy_hubIiiyE10Policy1000ELNS0_9SortOrderE0EiyNS1_21identity_decomposer_tEEEvPT2_PKT1_SA_iiT3_ --------------------------
	.section	.text._ZN3cub18CUB_300001_SM_10006detail10radix_sort30DeviceRadixSortHistogramKernelINS1_5radix10policy_hubIiiyE10Policy1000ELNS0_9SortOrderE0EiyNS1_21identity_decomposer_tEEEvPT2_PKT1_SA_iiT3_,"ax",@progbits
	.align	128
        .global         _ZN3cub18CUB_300001_SM_10006detail10radix_sort30DeviceRadixSortHistogramKernelINS1_5radix10policy_hubIiiyE10Policy1000ELNS0_9SortOrderE0EiyNS1_21identity_decomposer_tEEEvPT2_PKT1_SA_iiT3_
        .type           _ZN3cub18CUB_300001_SM_10006detail10radix_sort30DeviceRadixSortHistogramKernelINS1_5radix10policy_hubIiiyE10Policy1000ELNS0_9SortOrderE0EiyNS1_21identity_decomposer_tEEEvPT2_PKT1_SA_iiT3_,@function
        .size           _ZN3cub18CUB_300001_SM_10006detail10radix_sort30DeviceRadixSortHistogramKernelINS1_5radix10policy_hubIiiyE10Policy1000ELNS0_9SortOrderE0EiyNS1_21identity_decomposer_tEEEvPT2_PKT1_SA_iiT3_,(.L_x_327 - _ZN3cub18CUB_300001_SM_10006detail10radix_sort30DeviceRadixSortHistogramKernelINS1_5radix10policy_hubIiiyE10Policy1000ELNS0_9SortOrderE0EiyNS1_21identity_decomposer_tEEEvPT2_PKT1_SA_iiT3_)
        .other          _ZN3cub18CUB_300001_SM_10006detail10radix_sort30DeviceRadixSortHistogramKernelINS1_5radix10policy_hubIiiyE10Policy1000ELNS0_9SortOrderE0EiyNS1_21identity_decomposer_tEEEvPT2_PKT1_SA_iiT3_,@"STO_CUDA_ENTRY STV_DEFAULT"
_ZN3cub18CUB_300001_SM_10006detail10radix_sort30DeviceRadixSortHistogramKernelINS1_5radix10policy_hubIiiyE10Policy1000ELNS0_9SortOrderE0EiyNS1_21identity_decomposer_tEEEvPT2_PKT1_SA_iiT3_:
.text._ZN3cub18CUB_300001_SM_10006detail10radix_sort30DeviceRadixSortHistogramKernelINS1_5radix10policy_hubIiiyE10Policy1000ELNS0_9SortOrderE0EiyNS1_21identity_decomposer_tEEEvPT2_PKT1_SA_iiT3_:
[----:B------:R-:W-:Y:S01]  /*0000*/  LDC R1, c[0x0][0x37c] ;  /* 0x0000df00ff017b82 */ /* 0x000fe20000000800 */
[----:B------:R-:W0:Y:S02]  /*0010*/  LDCU.64 UR14, c[0x0][0x390] ;  /* 0x00007200ff0e77ac */ /* 0x000e240008000a00 */
[----:B0-----:R-:W-:-:S04]  /*0020*/  ISETP.NE.U32.AND P0, PT, RZ, UR14, PT ;  /* 0x0000000eff007c0c */ /* 0x001fc8000bf05070 */
[----:B------:R-:W-:-:S13]  /*0030*/  ISETP.NE.AND.EX P0, PT, RZ, UR15, PT, P0 ;  /* 0x0000000fff007c0c */ /* 0x000fda000bf05300 */
[----:B------:R-:W-:Y:S05]  /*0040*/  @!P0 EXIT ;  /* 0x000000000000894d */ /* 0x000fea0003800000 */
[----:B------:R-:W-:Y:S01]  /*0050*/  UIADD3 UR11, UP0, UPT, UR14, -0x1, URZ ;  /* 0xffffffff0e0b7890 */ /* 0x000fe2000ff1e0ff */
[----:B------:R-:W0:Y:S01]  /*0060*/  S2R R4, SR_TID.X ;  /* 0x0000000000047919 */ /* 0x000e220000002100 */
[----:B------:R-:W1:Y:S01]  /*0070*/  LDCU.64 UR4, c[0x0][0x398] ;  /* 0x00007300ff0477ac */ /* 0x000e620008000a00 */
[----:B------:R-:W2:Y:S01]  /*0080*/  S2UR UR7, SR_CgaCtaId ;  /* 0x00000000000779c3 */ /* 0x000ea20000008800 */
[----:B------:R-:W-:Y:S01]  /*0090*/  UIADD3.X UR12, UPT, UPT, UR15, -0x1, URZ, UP0, !UPT ;  /* 0xffffffff0f0c7890 */ /* 0x000fe200087fe4ff */
[----:B------:R-:W-:Y:S01]  /*00a0*/  UMOV UR6, 0x400 ;  /* 0x0000040000067882 */ /* 0x000fe20000000000 */
[----:B------:R-:W3:Y:S05]  /*00b0*/  LDCU.64 UR20, c[0x0][0x358] ;  /* 0x00006b00ff1477ac */ /* 0x000eea0008000a00 */
[----:B------:R-:W4:Y:S01]  /*00c0*/  S2UR UR8, SR_CTAID.X ;  /* 0x00000000000879c3 */ /* 0x000f220000002500 */
[----:B------:R-:W-:Y:S01]  /*00d0*/  USHF.R.U64 UR11, UR11, 0x1e, UR12 ;  /* 0x0000001e0b0b7899 */ /* 0x000fe2000800120c */
[----:B------:R-:W0:Y:S03]  /*00e0*/  LDCU UR28, c[0x0][0x370] ;  /* 0x00006e00ff1c77ac */ /* 0x000e260008000800 */
[----:B------:R-:W-:-:S02]  /*00f0*/  UIADD3 UR11, UP0, UPT, UR11, 0x1, URZ ;  /* 0x000000010b0b7890 */ /* 0x000fc4000ff1e0ff */
[----:B-1----:R-:W-:Y:S02]  /*0100*/  UIADD3 UR4, UPT, UPT, UR5, 0x7, -UR4 ;  /* 0x0000000705047890 */ /* 0x002fe4000fffe804 */
[----:B------:R-:W-:Y:S02]  /*0110*/  ULEA.HI.X UR12, UR12, URZ, URZ, 0x2, UP0 ;  /* 0x000000ff0c0c7291 */ /* 0x000fe400080f14ff */
[----:B------:R-:W-:Y:S02]  /*0120*/  UISETP.LT.U32.AND UP0, UPT, UR11, UR14, UPT ;  /* 0x0000000e0b00728c */ /* 0x000fe4000bf01070 */
[----:B------:R-:W-:Y:S02]  /*0130*/  USHF.R.S32.HI UR5, URZ, 0x1f, UR4 ;  /* 0x0000001fff057899 */ /* 0x000fe40008011404 */
[----:B------:R-:W-:Y:S02]  /*0140*/  UISETP.LT.U32.AND.EX UP0, UPT, UR12, UR15, UPT, UP0 ;  /* 0x0000000f0c00728c */ /* 0x000fe4000bf01100 */
[----:B------:R-:W-:-:S02]  /*0150*/  ULEA.HI UR5, UR5, UR4, URZ, 0x3 ;  /* 0x0000000405057291 */ /* 0x000fc4000f8f18ff */
[----:B------:R-:W-:Y:S01]  /*0160*/  USEL UR11, UR11, UR14, UP0 ;  /* 0x0000000e0b0b7287 */ /* 0x000fe20008000000 */
[C---:B0-----:R-:W-:Y:S01]  /*0170*/  VIADD R21, R4.reuse, 0x780 ;  /* 0x0000078004157836 */ /* 0x041fe20000000000 */
[----:B------:R-:W-:Y:S02]  /*0180*/  USEL UR12, UR12, UR15, UP0 ;  /* 0x0000000f0c0c7287 */ /* 0x000fe40008000000 */
[----:B------:R-:W-:Y:S02]  /*0190*/  UISETP.GE.AND UP0, UPT, UR4, 0x8, UPT ;  /* 0x000000080400788c */ /* 0x000fe4000bf06270 */
[----:B--2---:R-:W-:Y:S02]  /*01a0*/  ULEA UR6, UR7, UR6, 0x18 ;  /* 0x0000000607067291 */ /* 0x004fe4000f8ec0ff */
[----:B------:R-:W-:Y:S02]  /*01b0*/  USHF.R.S32.HI UR5, URZ, 0x3, UR5 ;  /* 0x00000003ff057899 */ /* 0x000fe40008011405 */
[----:B------:R-:W-:Y:S01]  /*01c0*/  PLOP3.LUT P0, PT, PT, PT, UP0, 0x80, 0x8 ;  /* 0x000000000008781c */ /* 0x000fe20003f0f008 */
[----:B----4-:R-:W-:Y:S01]  /*01d0*/  USHF.L.U32 UR8, UR8, 0xb, URZ ;  /* 0x0000000b08087899 */ /* 0x010fe200080006ff */
[C---:B------:R-:W-:Y:S01]  /*01e0*/  LEA R0, R4.reuse, UR6, 0x2 ;  /* 0x0000000604007c11 */ /* 0x040fe2000f8e10ff */
[----:B------:R-:W-:Y:S01]  /*01f0*/  UIADD3 UR22, UPT, UPT, UR5, -0x1, URZ ;  /* 0xffffffff05167890 */ /* 0x000fe2000fffe0ff */
[----:B------:R-:W-:Y:S01]  /*0200*/  ISETP.GT.U32.OR P0, PT, R4, 0xff, !P0 ;  /* 0x000000ff0400780c */ /* 0x000fe20004704470 */
[----:B------:R-:W-:-:S02]  /*0210*/  ULOP3.LUT UR23, UR5, 0xf, URZ, 0xc0, !UPT ;  /* 0x0000000f05177892 */ /* 0x000fc4000f8ec0ff */
[----:B------:R-:W-:Y:S01]  /*0220*/  ULOP3.LUT UR24, UR5, 0x7, URZ, 0xc0, !UPT ;  /* 0x0000000705187892 */ /* 0x000fe2000f8ec0ff */
[----:B------:R-:W-:Y:S01]  /*0230*/  P2R R20, PR, RZ, 0x1 ;  /* 0x00000001ff147803 */ /* 0x000fe20000000000 */
[----:B------:R-:W-:Y:S02]  /*0240*/  ULOP3.LUT UR25, UR5, 0x3, URZ, 0xc0, !UPT ;  /* 0x0000000305197892 */ /* 0x000fe4000f8ec0ff */
[----:B------:R-:W-:Y:S02]  /*0250*/  ULOP3.LUT UR26, UR5, 0xffffff0, URZ, 0xc0, !UPT ;  /* 0x0ffffff0051a7892 */ /* 0x000fe4000f8ec0ff */
[----:B------:R-:W-:Y:S02]  /*0260*/  ULOP3.LUT UR27, UR5, 0xffffff8, URZ, 0xc0, !UPT ;  /* 0x0ffffff8051b7892 */ /* 0x000fe4000f8ec0ff */
[----:B------:R-:W-:Y:S01]  /*0270*/  ULOP3.LUT UR9, UR5, 0x1, URZ, 0xc0, !UPT ;  /* 0x0000000105097892 */ /* 0x000fe2000f8ec0ff */
[----:B------:R-:W-:Y:S01]  /*0280*/  UMOV UR6, URZ ;  /* 0x000000ff00067c82 */ /* 0x000fe20008000000 */
[----:B---3--:R-:W-:-:S10]  /*0290*/  UMOV UR7, URZ ;  /* 0x000000ff00077c82 */ /* 0x008fd40008000000 */
.L_x_219:
[----:B------:R-:W-:Y:S01]  /*02a0*/  ISETP.NE.AND P0, PT, R20, RZ, PT ;  /* 0x000000ff1400720c */ /* 0x000fe20003f05270 */
[----:B------:R-:W-:-:S12]  /*02b0*/  BSSY.RECONVERGENT B0, `(.L_x_136) ;  /* 0x000007c000007945 */ /* 0x000fd80003800200 */
[----:B012345:R-:W-:Y:S05]  /*02c0*/  @P0 BRA `(.L_x_137) ;  /* 0x0000000400e80947 */ /* 0x03ffea0003800000 */
[----:B------:R-:W-:Y:S02]  /*02d0*/  IMAD.U32 R2, RZ, RZ, UR22 ;  /* 0x00000016ff027e24 */ /* 0x000fe4000f8e00ff */
[----:B------:R-:W-:-:S03]  /*02e0*/  IMAD.MOV.U32 R3, RZ, RZ, RZ ;  /* 0x000000ffff037224 */ /* 0x000fc600078e00ff */
[----:B------:R-:W-:-:S13]  /*02f0*/  ISETP.GE.U32.AND P1, PT, R2, 0xf, PT ;  /* 0x0000000f0200780c */ /* 0x000fda0003f26070 */
[----:B------:R-:W-:Y:S05]  /*0300*/  @!P1 BRA `(.L_x_138) ;  /* 0x00000000005c9947 */ /* 0x000fea0003800000 */
[----:B------:R-:W-:Y:S01]  /*0310*/  VIADD R2, R0, 0x2000 ;  /* 0x0000200000027836 */ /* 0x000fe20000000000 */
[----:B------:R-:W-:-:S12]  /*0320*/  UIADD3 UR4, UPT, UPT, -UR26, URZ, URZ ;  /* 0x000000ff1a047290 */ /* 0x000fd8000fffe1ff */
.L_x_139:
[----:B------:R-:W-:Y:S01]  /*0330*/  UIADD3 UR4, UPT, UPT, UR4, 0x10, URZ ;  /* 0x0000001004047890 */ /* 0x000fe2000fffe0ff */
[----:B------:R-:W-:Y:S03]  /*0340*/  STS [R2+-0x2000], RZ ;  /* 0xffe000ff02007388 */ /* 0x000fe60000000800 */
[----:B------:R-:W-:Y:S01]  /*0350*/  UISETP.NE.AND UP0, UPT, UR4, URZ, UPT ;  /* 0x000000ff0400728c */ /* 0x000fe2000bf05270 */
        /* <DEDUP_REMOVED lines=16> */
[----:B------:R-:W-:Y:S06]  /*0460*/  BRA.U UP0, `(.L_x_139) ;  /* 0xfffffffd00b07547 */ /* 0x000fec000b83ffff */
[----:B------:R-:W-:-:S07]  /*0470*/  IMAD.U32 R3, RZ, RZ, UR26 ;  /* 0x0000001aff037e24 */ /* 0x000fce000f8e00ff */
.L_x_138:
[----:B------:R-:W-:Y:S01]  /*0480*/  ISETP.NE.AND P0, PT, RZ, UR23, PT ;  /* 0x00000017ff007c0c */ /* 0x000fe2000bf05270 */
[----:B------:R-:W-:Y:S01]  /*0490*/  IMAD.U32 R6, RZ, RZ, UR24 ;  /* 0x00000018ff067e24 */ /* 0x000fe2000f8e00ff */
[----:B------:R-:W-:-:S03]  /*04a0*/  MOV R2, UR23 ;  /* 0x0000001700027c02 */ /* 0x000fc60008000f00 */
[----:B------:R-:W-:Y:S02]  /*04b0*/  VIADD R6, R6, 0xffffffff ;  /* 0xffffffff06067836 */ /* 0x000fe40000000000 */
[----:B------:R-:W-:-:S06]  /*04c0*/  VIADD R2, R2, 0xffffffff ;  /* 0xffffffff02027836 */ /* 0x000fcc0000000000 */
[----:B------:R-:W-:Y:S05]  /*04d0*/  @!P0 BRA `(.L_x_140) ;  /* 0x00000000007c8947 */ /* 0x000fea0003800000 */
[----:B------:R-:W-:Y:S01]  /*04e0*/  ISETP.GE.U32.AND P2, PT, R2, 0x7, PT ;  /* 0x000000070200780c */ /* 0x000fe20003f46070 */
[----:B------:R-:W-:-:S12]  /*04f0*/  UISETP.NE.AND UP0, UPT, UR24, URZ, UPT ;  /* 0x000000ff1800728c */ /* 0x000fd8000bf05270 */
[----:B------:R-:W-:Y:S05]  /*0500*/  @!P2 BRA `(.L_x_141) ;  /* 0x000000000028a947 */ /* 0x000fea0003800000 */
        /* <DEDUP_REMOVED lines=10> */
.L_x_141:
[----:B------:R-:W-:Y:S05]  /*05b0*/  BRA.U !UP0, `(.L_x_140) ;  /* 0x0000000108447547 */ /* 0x000fea000b800000 */
[----:B------:R-:W-:Y:S01]  /*05c0*/  ISETP.GE.U32.AND P2, PT, R6, 0x3, PT ;  /* 0x000000030600780c */ /* 0x000fe20003f46070 */
[----:B------:R-:W-:-:S12]  /*05d0*/  UISETP.NE.AND UP0, UPT, UR25, URZ, UPT ;  /* 0x000000ff1900728c */ /* 0x000fd8000bf05270 */
[C---:B0-----:R-:W-:Y:S02]  /*05e0*/  @P2 IMAD R5, R3.reuse, 0x400, R0 ;  /* 0x0000040003052824 */ /* 0x041fe400078e0200 */
[----:B------:R-:W-:-:S03]  /*05f0*/  @P2 VIADD R3, R3, 0x4 ;  /* 0x0000000403032836 */ /* 0x000fc60000000000 */
[----:B------:R1:W-:Y:S04]  /*0600*/  @P2 STS [R5], RZ ;  /* 0x000000ff05002388 */ /* 0x0003e80000000800 */
[----:B------:R1:W-:Y:S04]  /*0610*/  @P2 STS [R5+0x400], RZ ;  /* 0x000400ff05002388 */ /* 0x0003e80000000800 */
[----:B------:R1:W-:Y:S04]  /*0620*/  @P2 STS [R5+0x800], RZ ;  /* 0x000800ff05002388 */ /* 0x0003e80000000800 */
[----:B------:R1:W-:Y:S01]  /*0630*/  @P2 STS [R5+0xc00], RZ ;  /* 0x000c00ff05002388 */ /* 0x0003e20000000800 */
[----:B------:R-:W-:Y:S05]  /*0640*/  BRA.U !UP0, `(.L_x_140) ;  /* 0x0000000108207547 */ /* 0x000fea000b800000 */
[----:B------:R-:W-:Y:S01]  /*0650*/  IMAD R3, R3, 0x400, R0 ;  /* 0x0000040003037824 */ /* 0x000fe200078e0200 */
[----:B------:R-:W-:-:S04]  /*0660*/  UISETP.NE.AND UP0, UPT, UR25, 0x1, UPT ;  /* 0x000000011900788c */ /* 0x000fc8000bf05270 */
[----:B------:R2:W-:Y:S05]  /*0670*/  STS [R3], RZ ;  /* 0x000000ff03007388 */ /* 0x0005ea0000000800 */
[----:B------:R-:W-:Y:S05]  /*0680*/  BRA.U !UP0, `(.L_x_140) ;  /* 0x0000000108107547 */ /* 0x000fea000b800000 */
[----:B------:R-:W-:Y:S01]  /*0690*/  UISETP.NE.AND UP0, UPT, UR25, 0x2, UPT ;  /* 0x000000021900788c */ /* 0x000fe2000bf05270 */
[----:B------:R3:W-:Y:S05]  /*06a0*/  STS [R3+0x400], RZ ;  /* 0x000400ff03007388 */ /* 0x0007ea0000000800 */
[----:B------:R-:W-:-:S13]  /*06b0*/  PLOP3.LUT P2, PT, PT, PT, UP0, 0x80, 0x8 ;  /* 0x000000000008781c */ /* 0x000fda0003f4f008 */
[----:B------:R3:W-:Y:S02]  /*06c0*/  @P2 STS [R3+0x800], RZ ;  /* 0x000800ff03002388 */ /* 0x0007e40000000800 */
.L_x_140:
[----:B------:R-:W-:-:S13]  /*06d0*/  ISETP.GT.U32.AND P2, PT, R4, 0x7f, PT ;  /* 0x0000007f0400780c */ /* 0x000fda0003f44070 */
[----:B------:R-:W-:Y:S05]  /*06e0*/  @P2 BRA `(.L_x_137) ;  /* 0x0000000000e02947 */ /* 0x000fea0003800000 */
[----:B--23--:R-:W-:Y:S01]  /*06f0*/  HFMA2 R3, -RZ, RZ, 0, 0 ;  /* 0x00000000ff037431 */ /* 0x00cfe200000001ff */
[----:B------:R-:W-:Y:S06]  /*0700*/  @!P1 BRA `(.L_x_142) ;  /* 0x0000000000589947 */ /* 0x000fec0003800000 */
[----:B------:R-:W-:-:S07]  /*0710*/  IMAD.MOV.U32 R3, RZ, RZ, RZ ;  /* 0x000000ffff037224 */ /* 0x000fce00078e00ff */
.L_x_143:
[C---:B012---:R-:W-:Y:S02]  /*0720*/  IMAD R5, R3.reuse, 0x400, R0 ;  /* 0x0000040003057824 */ /* 0x047fe400078e0200 */
[----:B------:R-:W-:-:S03]  /*0730*/  VIADD R3, R3, 0x10 ;  /* 0x0000001003037836 */ /* 0x000fc60000000000 */
[----:B------:R2:W-:Y:S02]  /*0740*/  STS [R5+0x200], RZ ;  /* 0x000200ff05007388 */ /* 0x0005e40000000800 */
[----:B------:R-:W-:Y:S02]  /*0750*/  ISETP.NE.AND P1, PT, R3, UR26, PT ;  /* 0x0000001a03007c0c */ /* 0x000fe4000bf25270 */
[----:B------:R2:W-:Y:S04]  /*0760*/  STS [R5+0x600], RZ ;  /* 0x000600ff05007388 */ /* 0x0005e80000000800 */
        /* <DEDUP_REMOVED lines=13> */
[----:B------:R2:W-:Y:S01]  /*0840*/  STS [R5+0x3e00], RZ ;  /* 0x003e00ff05007388 */ /* 0x0005e20000000800 */
[----:B------:R-:W-:Y:S05]  /*0850*/  @P1 BRA `(.L_x_143) ;  /* 0xfffffffc00b01947 */ /* 0x000fea000383ffff */
[----:B------:R-:W-:-:S07]  /*0860*/  IMAD.U32 R3, RZ, RZ, UR26 ;  /* 0x0000001aff037e24 */ /* 0x000fce000f8e00ff */
.L_x_142:
[----:B------:R-:W-:Y:S05]  /*0870*/  @!P0 BRA `(.L_x_137) ;  /* 0x00000000007c8947 */ /* 0x000fea0003800000 */
[----:B------:R-:W-:Y:S01]  /*0880*/  ISETP.GE.U32.AND P0, PT, R2, 0x7, PT ;  /* 0x000000070200780c */ /* 0x000fe20003f06070 */
[----:B------:R-:W-:-:S12]  /*0890*/  UISETP.NE.AND UP0, UPT, UR24, URZ, UPT ;  /* 0x000000ff1800728c */ /* 0x000fd8000bf05270 */
[----:B------:R-:W-:Y:S05]  /*08a0*/  @!P0 BRA `(.L_x_144) ;  /* 0x0000000000288947 */ /* 0x000fea0003800000 */
[C---:B------:R-:W-:Y:S02]  /*08b0*/  IMAD R2, R3.reuse, 0x400, R0 ;  /* 0x0000040003027824 */ /* 0x040fe400078e0200 */
[----:B------:R-:W-:-:S03]  /*08c0*/  VIADD R3, R3, 0x8 ;  /* 0x0000000803037836 */ /* 0x000fc60000000000 */
[----:B------:R3:W-:Y:S04]  /*08d0*/  STS [R2+0x200], RZ ;  /* 0x000200ff02007388 */ /* 0x0007e80000000800 */
[----:B------:R3:W-:Y:S04]  /*08e0*/  STS [R2+0x600], RZ ;  /* 0x000600ff02007388 */ /* 0x0007e80000000800 */
[----:B------:R3:W-:Y:S04]  /*08f0*/  STS [R2+0xa00], RZ ;  /* 0x000a00ff02007388 */ /* 0x0007e80000000800 */
[----:B------:R3:W-:Y:S04]  /*0900*/  STS [R2+0xe00], RZ ;  /* 0x000e00ff02007388 */ /* 0x0007e80000000800 */
[----:B------:R3:W-:Y:S04]  /*0910*/  STS [R2+0x1200], RZ ;  /* 0x001200ff02007388 */ /* 0x0007e80000000800 */
[----:B------:R3:W-:Y:S04]  /*0920*/  STS [R2+0x1600], RZ ;  /* 0x001600ff02007388 */ /* 0x0007e80000000800 */
[----:B------:R3:W-:Y:S04]  /*0930*/  STS [R2+0x1a00], RZ ;  /* 0x001a00ff02007388 */ /* 0x0007e80000000800 */
[----:B------:R3:W-:Y:S02]  /*0940*/  STS [R2+0x1e00], RZ ;  /* 0x001e00ff02007388 */ /* 0x0007e40000000800 */
.L_x_144:
[----:B------:R-:W-:Y:S05]  /*0950*/  BRA.U !UP0, `(.L_x_137) ;  /* 0x0000000108447547 */ /* 0x000fea000b800000 */
[----:B------:R-:W-:Y:S01]  /*0960*/  ISETP.GE.U32.AND P0, PT, R6, 0x3, PT ;  /* 0x000000030600780c */ /* 0x000fe20003f06070 */
[----:B------:R-:W-:-:S12]  /*0970*/  UISETP.NE.AND UP0, UPT, UR25, URZ, UPT ;  /* 0x000000ff1900728c */ /* 0x000fd8000bf05270 */
[C---:B---3--:R-:W-:Y:S01]  /*0980*/  @P0 IMAD R2, R3.reuse, 0x400, R0 ;  /* 0x0000040003020824 */ /* 0x048fe200078e0200 */
[----:B------:R-:W-:-:S04]  /*0990*/  @P0 IADD3 R3, PT, PT, R3, 0x4, RZ ;  /* 0x0000000403030810 */ /* 0x000fc80007ffe0ff */
[----:B------:R4:W-:Y:S04]  /*09a0*/  @P0 STS [R2+0x200], RZ ;  /* 0x000200ff02000388 */ /* 0x0009e80000000800 */
[----:B------:R4:W-:Y:S04]  /*09b0*/  @P0 STS [R2+0x600], RZ ;  /* 0x000600ff02000388 */ /* 0x0009e80000000800 */
[----:B------:R4:W-:Y:S04]  /*09c0*/  @P0 STS [R2+0xa00], RZ ;  /* 0x000a00ff02000388 */ /* 0x0009e80000000800 */
[----:B------:R4:W-:Y:S01]  /*09d0*/  @P0 STS [R2+0xe00], RZ ;  /* 0x000e00ff02000388 */ /* 0x0009e20000000800 */
[----:B------:R-:W-:Y:S05]  /*09e0*/  BRA.U !UP0, `(.L_x_137) ;  /* 0x0000000108207547 */ /* 0x000fea000b800000 */
[----:B------:R-:W-:Y:S01]  /*09f0*/  IMAD R3, R3, 0x400, R0 ;  /* 0x0000040003037824 */ /* 0x000fe200078e0200 */
[----:B------:R-:W-:-:S04]  /*0a00*/  UISETP.NE.AND UP0, UPT, UR25, 0x1, UPT ;  /* 0x000000011900788c */ /* 0x000fc8000bf05270 */
[----:B------:R3:W-:Y:S05]  /*0a10*/  STS [R3+0x200], RZ ;  /* 0x000200ff03007388 */ /* 0x0007ea0000000800 */
[----:B------:R-:W-:Y:S05]  /*0a20*/  BRA.U !UP0, `(.L_x_137) ;  /* 0x0000000108107547 */ /* 0x000fea000b800000 */
[----:B------:R-:W-:Y:S01]  /*0a30*/  UISETP.NE.AND UP0, UPT, UR25, 0x2, UPT ;  /* 0x000000021900788c */ /* 0x000fe2000bf05270 */
[----:B------:R0:W-:Y:S05]  /*0a40*/  STS [R3+0x600], RZ ;  /* 0x000600ff03007388 */ /* 0x0001ea0000000800 */
[----:B------:R-:W-:-:S13]  /*0a50*/  PLOP3.LUT P0, PT, PT, PT, UP0, 0x80, 0x8 ;  /* 0x000000000008781c */ /* 0x000fda0003f0f008 */
[----:B------:R0:W-:Y:S02]  /*0a60*/  @P0 STS [R3+0xa00], RZ ;  /* 0x000a00ff03000388 */ /* 0x0001e40000000800 */
.L_x_137:
[----:B------:R-:W-:Y:S05]  /*0a70*/  BSYNC.RECONVERGENT B0 ;  /* 0x0000000000007941 */ /* 0x000fea0003800200 */
.L_x_136:
[----:B------:R-:W5:Y:S01]  /*0a80*/  LDCU.64 UR14, c[0x0][0x390] ;  /* 0x00007200ff0e77ac */ /* 0x000f620008000a00 */
[----:B------:R-:W-:Y:S02]  /*0a90*/  USHF.L.U32 UR4, UR6, 0x1e, URZ ;  /* 0x0000001e06047899 */ /* 0x000fe400080006ff */
[----:B------:R-:W-:Y:S02]  /*0aa0*/  USHF.L.U64.HI UR5, UR6, 0x1e, UR7 ;  /* 0x0000001e06057899 */ /* 0x000fe40008010207 */
[----:B-----5:R-:W-:-:S04]  /*0ab0*/  UIADD3 UR4, UP0, UPT, -UR4, UR14, URZ ;  /* 0x0000000e04047290 */ /* 0x020fc8000ff1e1ff */
[----:B------:R-:W-:Y:S02]  /*0ac0*/  UIADD3.X UR5, UPT, UPT, ~UR5, UR15, URZ, UP0, !UPT ;  /* 0x0000000f05057290 */ /* 0x000fe400087fe5ff */
[----:B------:R-:W-:-:S04]  /*0ad0*/  UISETP.LT.U32.AND UP0, UPT, UR4, 0x40000000, UPT ;  /* 0x400000000400788c */ /* 0x000fc8000bf01070 */
[----:B------:R-:W-:-:S04]  /*0ae0*/  UISETP.LT.U32.AND.EX UP0, UPT, UR5, URZ, UPT, UP0 ;  /* 0x000000ff0500728c */ /* 0x000fc8000bf01100 */
[----:B------:R-:W-:Y:S02]  /*0af0*/  USEL UR13, UR4, 0x40000000, UP0 ;  /* 0x40000000040d7887 */ /* 0x000fe40008000000 */
[----:B------:R-:W-:Y:S02]  /*0b00*/  USEL UR14, UR5, URZ, UP0 ;  /* 0x000000ff050e7287 */ /* 0x000fe40008000000 */
[----:B------:R-:W-:-:S04]  /*0b10*/  UISETP.GT.U32.AND UP0, UPT, UR13, UR8, UPT ;  /* 0x000000080d00728c */ /* 0x000fc8000bf04070 */
[----:B------:R-:W-:Y:S01]  /*0b20*/  UISETP.GT.U32.AND.EX UP0, UPT, UR14, URZ, UPT, UP0 ;  /* 0x000000ff0e00728c */ /* 0x000fe2000bf04100 */
[----:B------:R-:W-:Y:S08]  /*0b30*/  BAR.SYNC.DEFER_BLOCKING 0x0 ;  /* 0x0000000000007b1d */ /* 0x000ff00000010000 */
[----:B------:R-:W-:Y:S06]  /*0b40*/  BAR.SYNC.DEFER_BLOCKING 0x0 ;  /* 0x0000000000007b1d */ /* 0x000fec0000010000 */
[----:B------:R-:W-:Y:S05]  /*0b50*/  BRA.U !UP0, `(.L_x_145) ;  /* 0x0000000d082c7547 */ /* 0x000fea000b800000 */
[----:B------:R-:W-:Y:S01]  /*0b60*/  UMOV UR10, UR8 ;  /* 0x00000008000a7c82 */ /* 0x000fe20008000000 */
[----:B------:R-:W-:-:S05]  /*0b70*/  UMOV UR5, URZ ;  /* 0x000000ff00057c82 */ /* 0x000fca0008000000 */
.L_x_150:
[----:B-----5:R-:W5:Y:S01]  /*0b80*/  LDCU.64 UR18, c[0x0][0x390] ;  /* 0x00007200ff1277ac */ /* 0x020f620008000a00 */
[----:B------:R-:W-:Y:S02]  /*0b90*/  USHF.L.U32 UR15, UR6, 0x1e, URZ ;  /* 0x0000001e060f7899 */ /* 0x000fe400080006ff */
[----:B------:R-:W-:Y:S02]  /*0ba0*/  USHF.L.U64.HI UR16, UR6, 0x1e, UR7 ;  /* 0x0000001e06107899 */ /* 0x000fe40008010207 */
[----:B------:R-:W-:-:S04]  /*0bb0*/  UIADD3 UR15, UP0, UPT, UR10, UR15, URZ ;  /* 0x0000000f0a0f7290 */ /* 0x000fc8000ff1e0ff */
[----:B------:R-:W-:Y:S02]  /*0bc0*/  UIADD3.X UR16, UPT, UPT, UR5, UR16, URZ, UP0, !UPT ;  /* 0x0000001005107290 */ /* 0x000fe400087fe4ff */
[----:B------:R-:W-:Y:S02]  /*0bd0*/  ULEA UR10, UP0, UR28, UR10, 0xb ;  /* 0x0000000a1c0a7291 */ /* 0x000fe4000f8058ff */
[----:B-----5:R-:W-:Y:S02]  /*0be0*/  UIADD3 UR17, UP1, UPT, -UR15, UR18, URZ ;  /* 0x000000120f117290 */ /* 0x020fe4000ff3e1ff */
[----:B------:R-:W-:Y:S02]  /*0bf0*/  UIADD3.X UR5, UPT, UPT, URZ, UR5, URZ, UP0, !UPT ;  /* 0x00000005ff057290 */ /* 0x000fe400087fe4ff */
[----:B------:R-:W-:Y:S02]  /*0c00*/  UIADD3.X UR4, UPT, UPT, ~UR16, UR19, URZ, UP1, !UPT ;  /* 0x0000001310047290 */ /* 0x000fe40008ffe5ff */
[----:B------:R-:W-:-:S02]  /*0c10*/  UISETP.GE.U32.AND UP1, UPT, UR17, 0x800, UPT ;  /* 0x000008001100788c */ /* 0x000fc4000bf26070 */
[----:B------:R-:W-:Y:S02]  /*0c20*/  UISETP.GE.U32.AND UP0, UPT, UR10, UR13, UPT ;  /* 0x0000000d0a00728c */ /* 0x000fe4000bf06070 */
[----:B------:R-:W-:Y:S02]  /*0c30*/  UISETP.GE.U32.AND.EX UP1, UPT, UR4, URZ, UPT, UP1 ;  /* 0x000000ff0400728c */ /* 0x000fe4000bf26110 */
[----:B------:R-:W-:-:S07]  /*0c40*/  UISETP.GE.U32.AND.EX UP0, UPT, UR5, UR14, UPT, UP0 ;  /* 0x0000000e0500728c */ /* 0x000fce000bf06100 */
[----:B0-----:R-:W-:Y:S05]  /*0c50*/  BRA.U !UP1, `(.L_x_146) ;  /* 0x0000000109587547 */ /* 0x001fea000b800000 */
[----:B------:R-:W4:Y:S01]  /*0c60*/  LDCU.64 UR18, c[0x0][0x388] ;  /* 0x00007100ff1277ac */ /* 0x000f220008000a00 */
[----:B0-23--:R-:W-:-:S05]  /*0c70*/  IADD3 R3, P0, PT, R4, UR15, RZ ;  /* 0x0000000f04037c10 */ /* 0x00dfca000ff1e0ff */
[----:B------:R-:W-:Y:S01]  /*0c80*/  IMAD.X R6, RZ, RZ, UR16, P0 ;  /* 0x00000010ff067e24 */ /* 0x000fe200080e06ff */
[----:B----4-:R-:W-:-:S04]  /*0c90*/  LEA R2, P0, R3, UR18, 0x2 ;  /* 0x0000001203027c11 */ /* 0x010fc8000f8010ff */
        /* <DEDUP_REMOVED lines=18> */
.L_x_146:
[----:B------:R-:W4:Y:S01]  /*0dc0*/  LDCU.64 UR18, c[0x0][0x388] ;  /* 0x00007100ff1277ac */ /* 0x000f220008000a00 */
[C---:B012---:R-:W-:Y:S01]  /*0dd0*/  VIADD R5, R4.reuse, 0x100 ;  /* 0x0000010004057836 */ /* 0x047fe20000000000 */
[C---:B---3--:R-:W-:Y:S01]  /*0de0*/  IADD3 R3, P0, PT, R4.reuse, UR15, RZ ;  /* 0x0000000f04037c10 */ /* 0x048fe2000ff1e0ff */
[C---:B----4-:R-:W-:Y:S01]  /*0df0*/  VIADD R2, R4.reuse, 0x80 ;  /* 0x0000008004027836 */ /* 0x050fe20000000000 */
[C---:B------:R-:W-:Y:S01]  /*0e00*/  ISETP.GE.AND P1, PT, R4.reuse, UR17, PT ;  /* 0x0000001104007c0c */ /* 0x040fe2000bf26270 */
[----:B------:R-:W-:Y:S01]  /*0e10*/  VIADD R7, R4, 0x180 ;  /* 0x0000018004077836 */ /* 0x000fe20000000000 */
[----:B------:R-:W-:Y:S01]  /*0e20*/  ISETP.GE.AND P3, PT, R5, UR17, PT ;  /* 0x0000001105007c0c */ /* 0x000fe2000bf66270 */
[----:B------:R-:W-:Y:S01]  /*0e30*/  IMAD.X R6, RZ, RZ, UR16, P0 ;  /* 0x00000010ff067e24 */ /* 0x000fe200080e06ff */
[----:B------:R-:W-:Y:S01]  /*0e40*/  ISETP.GE.AND P2, PT, R2, UR17, PT ;  /* 0x0000001102007c0c */ /* 0x000fe2000bf46270 */
[----:B------:R-:W-:Y:S01]  /*0e50*/  VIADD R5, R4, 0x200 ;  /* 0x0000020004057836 */ /* 0x000fe20000000000 */
[----:B------:R-:W-:Y:S01]  /*0e60*/  ISETP.GE.AND P4, PT, R7, UR17, PT ;  /* 0x0000001107007c0c */ /* 0x000fe2000bf86270 */
[----:B------:R-:W-:-:S03]  /*0e70*/  IMAD.MOV.U32 R12, RZ, RZ, 0x7fffffff ;  /* 0x7fffffffff0c7424 */ /* 0x000fc600078e00ff */
[----:B------:R-:W-:Y:S01]  /*0e80*/  ISETP.GE.AND P5, PT, R5, UR17, PT ;  /* 0x0000001105007c0c */ /* 0x000fe2000bfa6270 */
[----:B------:R-:W-:Y:S01]  /*0e90*/  VIADD R5, R4, 0x300 ;  /* 0x0000030004057836 */ /* 0x000fe20000000000 */
[----:B------:R-:W-:-:S04]  /*0ea0*/  LEA R2, P0, R3, UR18, 0x2 ;  /* 0x0000001203027c11 */ /* 0x000fc8000f8010ff */
[----:B------:R-:W-:Y:S01]  /*0eb0*/  LEA.HI.X R3, R3, UR19, R6, 0x2, P0 ;  /* 0x0000001303037c11 */ /* 0x000fe200080f1406 */
[----:B------:R-:W-:Y:S01]  /*0ec0*/  IMAD.MOV.U32 R11, RZ, RZ, 0x7fffffff ;  /* 0x7fffffffff0b7424 */ /* 0x000fe200078e00ff */
[----:B------:R-:W-:-:S03]  /*0ed0*/  IADD3 R6, PT, PT, R4, 0x280, RZ ;  /* 0x0000028004067810 */ /* 0x000fc60007ffe0ff */
[----:B------:R1:W5:Y:S01]  /*0ee0*/  @!P1 LDG.E R12, desc[UR20][R2.64] ;  /* 0x00000014020c9981 */ /* 0x000362000c1e1900 */
[----:B------:R-:W-:Y:S01]  /*0ef0*/  ISETP.GE.AND P1, PT, R5, UR17, PT ;  /* 0x0000001105007c0c */ /* 0x000fe2000bf26270 */
[----:B------:R-:W-:Y:S01]  /*0f00*/  VIADD R5, R4, 0x380 ;  /* 0x0000038004057836 */ /* 0x000fe20000000000 */
[----:B------:R-:W-:Y:S01]  /*0f10*/  ISETP.GE.AND P0, PT, R6, UR17, PT ;  /* 0x0000001106007c0c */ /* 0x000fe2000bf06270 */
[----:B------:R-:W-:Y:S01]  /*0f20*/  IMAD.MOV.U32 R9, RZ, RZ, 0x7fffffff ;  /* 0x7fffffffff097424 */ /* 0x000fe200078e00ff */
[----:B------:R1:W5:Y:S02]  /*0f30*/  @!P2 LDG.E R11, desc[UR20][R2.64+0x200] ;  /* 0x00020014020ba981 */ /* 0x000364000c1e1900 */
[----:B------:R-:W-:Y:S01]  /*0f40*/  ISETP.GE.AND P2, PT, R5, UR17, PT ;  /* 0x0000001105007c0c */ /* 0x000fe2000bf46270 */
[----:B------:R-:W-:Y:S02]  /*0f50*/  VIADD R5, R4, 0x480 ;  /* 0x0000048004057836 */ /* 0x000fe40000000000 */
[----:B------:R-:W-:Y:S01]  /*0f60*/  IMAD.MOV.U32 R10, RZ, RZ, 0x7fffffff ;  /* 0x7fffffffff0a7424 */ /* 0x000fe200078e00ff */
[----:B------:R1:W5:Y:S01]  /*0f70*/  @!P4 LDG.E R9, desc[UR20][R2.64+0x600] ;  /* 0x000600140209c981 */ /* 0x000362000c1e1900 */
[----:B------:R-:W-:-:S02]  /*0f80*/  MOV R8, 0x7fffffff ;  /* 0x7fffffff00087802 */ /* 0x000fc40000000f00 */
[C---:B------:R-:W-:Y:S02]  /*0f90*/  LOP3.LUT R6, R4.reuse, 0x400, RZ, 0xfc, !PT ;  /* 0x0000040004067812 */ /* 0x040fe400078efcff */
[----:B------:R-:W-:Y:S01]  /*0fa0*/  ISETP.GE.AND P4, PT, R5, UR17, PT ;  /* 0x0000001105007c0c */ /* 0x000fe2000bf86270 */
[----:B------:R-:W-:Y:S01]  /*0fb0*/  VIADD R5, R4, 0x500 ;  /* 0x0000050004057836 */ /* 0x000fe20000000000 */
[----:B------:R1:W5:Y:S01]  /*0fc0*/  @!P3 LDG.E R10, desc[UR20][R2.64+0x400] ;  /* 0x00040014020ab981 */ /* 0x000362000c1e1900 */
[----:B------:R-:W-:Y:S01]  /*0fd0*/  ISETP.GE.AND P3, PT, R6, UR17, PT ;  /* 0x0000001106007c0c */ /* 0x000fe2000bf66270 */
[----:B------:R-:W-:Y:S02]  /*0fe0*/  IMAD.MOV.U32 R6, RZ, RZ, 0x7fffffff ;  /* 0x7fffffffff067424 */ /* 0x000fe400078e00ff */
[----:B------:R1:W5:Y:S01]  /*0ff0*/  @!P5 LDG.E R8, desc[UR20][R2.64+0x800] ;  /* 0x000800140208d981 */ /* 0x000362000c1e1900 */
[----:B------:R-:W-:Y:S01]  /*1000*/  ISETP.GE.AND P5, PT, R5, UR17, PT ;  /* 0x0000001105007c0c */ /* 0x000fe2000bfa6270 */
[----:B------:R-:W-:-:S02]  /*1010*/  VIADD R5, R4, 0x600 ;  /* 0x0000060004057836 */ /* 0x000fc40000000000 */
[----:B------:R-:W-:Y:S01]  /*1020*/  IMAD.MOV.U32 R7, RZ, RZ, 0x7fffffff ;  /* 0x7fffffffff077424 */ /* 0x000fe200078e00ff */
[----:B------:R1:W5:Y:S01]  /*1030*/  @!P1 LDG.E R6, desc[UR20][R2.64+0xc00] ;  /* 0x000c001402069981 */ /* 0x000362000c1e1900 */
[C---:B------:R-:W-:Y:S01]  /*1040*/  VIADD R13, R4.reuse, 0x580 ;  /* 0x00000580040d7836 */ /* 0x040fe20000000000 */
[----:B------:R-:W-:Y:S01]  /*1050*/  ISETP.GE.AND P1, PT, R5, UR17, PT ;  /* 0x0000001105007c0c */ /* 0x000fe2000bf26270 */
[----:B------:R-:W-:Y:S02]  /*1060*/  IMAD.MOV.U32 R5, RZ, RZ, 0x7fffffff ;  /* 0x7fffffffff057424 */ /* 0x000fe400078e00ff */
[----:B------:R-:W-:Y:S01]  /*1070*/  IMAD.MOV.U32 R19, RZ, RZ, 0x7fffffff ;  /* 0x7fffffffff137424 */ /* 0x000fe200078e00ff */
[----:B------:R1:W5:Y:S01]  /*1080*/  @!P0 LDG.E R7, desc[UR20][R2.64+0xa00] ;  /* 0x000a001402078981 */ /* 0x000362000c1e1900 */
[----:B------:R-:W-:Y:S01]  /*1090*/  IMAD.MOV.U32 R18, RZ, RZ, 0x7fffffff ;  /* 0x7fffffffff127424 */ /* 0x000fe200078e00ff */
[----:B------:R-:W-:Y:S01]  /*10a0*/  ISETP.GE.AND P0, PT, R13, UR17, PT ;  /* 0x000000110d007c0c */ /* 0x000fe2000bf06270 */
[C---:B------:R-:W-:Y:S01]  /*10b0*/  VIADD R14, R4.reuse, 0x700 ;  /* 0x00000700040e7836 */ /* 0x040fe20000000000 */
[----:B------:R-:W-:Y:S01]  /*10c0*/  IADD3 R13, PT, PT, R4, 0x680, RZ ;  /* 0x00000680040d7810 */ /* 0x000fe20007ffe0ff */
[----:B------:R1:W5:Y:S03]  /*10d0*/  @!P2 LDG.E R5, desc[UR20][R2.64+0xe00] ;  /* 0x000e00140205a981 */ /* 0x000366000c1e1900 */
[----:B------:R-:W-:Y:S01]  /*10e0*/  ISETP.GE.AND P2, PT, R13, UR17, PT ;  /* 0x000000110d007c0c */ /* 0x000fe2000bf46270 */
[----:B------:R1:W5:Y:S01]  /*10f0*/  @!P3 LDG.E R19, desc[UR20][R2.64+0x1000] ;  /* 0x001000140213b981 */ /* 0x000362000c1e1900 */
[----:B------:R-:W-:-:S03]  /*1100*/  ISETP.GE.AND P3, PT, R14, UR17, PT ;  /* 0x000000110e007c0c */ /* 0x000fc6000bf66270 */
[----:B------:R1:W5:Y:S01]  /*1110*/  @!P4 LDG.E R18, desc[UR20][R2.64+0x1200] ;  /* 0x001200140212c981 */ /* 0x000362000c1e1900 */
[----:B------:R-:W-:Y:S01]  /*1120*/  ISETP.GE.AND P4, PT, R21, UR17, PT ;  /* 0x0000001115007c0c */ /* 0x000fe2000bf86270 */
[----:B------:R-:W-:Y:S01]  /*1130*/  IMAD.MOV.U32 R17, RZ, RZ, 0x7fffffff ;  /* 0x7fffffffff117424 */ /* 0x000fe200078e00ff */
[----:B------:R-:W-:Y:S01]  /*1140*/  MOV R14, 0x7fffffff ;  /* 0x7fffffff000e7802 */ /* 0x000fe20000000f00 */
[----:B------:R-:W-:Y:S02]  /*1150*/  IMAD.MOV.U32 R16, RZ, RZ, 0x7fffffff ;  /* 0x7fffffffff107424 */ /* 0x000fe400078e00ff */
[----:B------:R-:W-:Y:S02]  /*1160*/  IMAD.MOV.U32 R22, RZ, RZ, 0x7fffffff ;  /* 0x7fffffffff167424 */ /* 0x000fe400078e00ff */
        /* <DEDUP_REMOVED lines=8> */
.L_x_147:
[----:B01----:R-:W0:Y:S02]  /*11f0*/  LDC.64 R2, c[0x0][0x398] ;  /* 0x0000e600ff027b82 */ /* 0x003e240000000a00 */
[----:B0-----:R-:W-:-:S13]  /*1200*/  ISETP.GT.AND P0, PT, R3, R2, PT ;  /* 0x000000020300720c */ /* 0x001fda0003f04270 */
[----:B------:R-:W-:Y:S05]  /*1210*/  @!P0 BRA `(.L_x_148) ;  /* 0x0000000400788947 */ /* 0x000fea0003800000 */
[----:B------:R-:W0:Y:S01]  /*1220*/  S2UR UR15, SR_CgaCtaId ;  /* 0x00000000000f79c3 */ /* 0x000e220000008800 */
[----:B-----5:R-:W-:Y:S01]  /*1230*/  LOP3.LUT R15, R15, 0x80000000, RZ, 0x3c, !PT ;  /* 0x800000000f0f7812 */ /* 0x020fe200078e3cff */
[----:B------:R-:W-:Y:S01]  /*1240*/  UMOV UR4, 0x400 ;  /* 0x0000040000047882 */ /* 0x000fe20000000000 */
[----:B------:R-:W-:Y:S01]  /*1250*/  LOP3.LUT R14, R14, 0x80000000, RZ, 0x3c, !PT ;  /* 0x800000000e0e7812 */ /* 0x000fe200078e3cff */
[----:B------:R-:W1:Y:S01]  /*1260*/  LDCU UR16, c[0x0][0x398] ;  /* 0x00007300ff1077ac */ /* 0x000e620008000800 */
[----:B------:R-:W-:Y:S02]  /*1270*/  LOP3.LUT R13, R13, 0x80000000, RZ, 0x3c, !PT ;  /* 0x800000000d0d7812 */ /* 0x000fe400078e3cff */
[----:B------:R-:W-:Y:S02]  /*1280*/  LOP3.LUT R2, R22, 0x80000000, RZ, 0x3c, !PT ;  /* 0x8000000016027812 */ /* 0x000fe400078e3cff */
[----:B------:R-:W-:Y:S02]  /*1290*/  LOP3.LUT R16, R16, 0x80000000, RZ, 0x3c, !PT ;  /* 0x8000000010107812 */ /* 0x000fe400078e3cff */
[----:B------:R-:W-:-:S02]  /*12a0*/  LOP3.LUT R17, R17, 0x80000000, RZ, 0x3c, !PT ;  /* 0x8000000011117812 */ /* 0x000fc400078e3cff */
[----:B------:R-:W-:Y:S02]  /*12b0*/  LOP3.LUT R18, R18, 0x80000000, RZ, 0x3c, !PT ;  /* 0x8000000012127812 */ /* 0x000fe400078e3cff */
[----:B------:R-:W-:Y:S02]  /*12c0*/  LOP3.LUT R19, R19, 0x80000000, RZ, 0x3c, !PT ;  /* 0x8000000013137812 */ /* 0x000fe400078e3cff */
[----:B------:R-:W-:Y:S02]  /*12d0*/  LOP3.LUT R5, R5, 0x80000000, RZ, 0x3c, !PT ;  /* 0x8000000005057812 */ /* 0x000fe400078e3cff */
[----:B------:R-:W-:Y:S02]  /*12e0*/  LOP3.LUT R6, R6, 0x80000000, RZ, 0x3c, !PT ;  /* 0x8000000006067812 */ /* 0x000fe400078e3cff */
[----:B------:R-:W-:Y:S02]  /*12f0*/  LOP3.LUT R7, R7, 0x80000000, RZ, 0x3c, !PT ;  /* 0x8000000007077812 */ /* 0x000fe400078e3cff */
[----:B------:R-:W-:Y:S01]  /*1300*/  LOP3.LUT R8, R8, 0x80000000, RZ, 0x3c, !PT ;  /* 0x8000000008087812 */ /* 0x000fe200078e3cff */
[----:B0-----:R-:W-:Y:S01]  /*1310*/  ULEA UR15, UR15, UR4, 0x18 ;  /* 0x000000040f0f7291 */ /* 0x001fe2000f8ec0ff */
[----:B------:R-:W-:-:S02]  /*1320*/  LOP3.LUT R9, R9, 0x80000000, RZ, 0x3c, !PT ;  /* 0x8000000009097812 */ /* 0x000fc400078e3cff */
[----:B------:R-:W-:Y:S01]  /*1330*/  LOP3.LUT R10, R10, 0x80000000, RZ, 0x3c, !PT ;  /* 0x800000000a0a7812 */ /* 0x000fe200078e3cff */
[----:B------:R-:W-:Y:S01]  /*1340*/  UMOV UR4, URZ ;  /* 0x000000ff00047c82 */ /* 0x000fe20008000000 */
[----:B------:R-:W-:Y:S02]  /*1350*/  LOP3.LUT R11, R11, 0x80000000, RZ, 0x3c, !PT ;  /* 0x800000000b0b7812 */ /* 0x000fe400078e3cff */
[----:B-1----:R-:W-:-:S07]  /*1360*/  LOP3.LUT R12, R12, 0x80000000, RZ, 0x3c, !PT ;  /* 0x800000000c0c7812 */ /* 0x002fce00078e3cff */
.L_x_149:
[----:B------:R-:W-:Y:S01]  /*1370*/  IMAD R22, RZ, RZ, -UR16 ;  /* 0x80000010ff167e24 */ /* 0x000fe2000f8e02ff */
[----:B0-----:R-:W-:Y:S01]  /*1380*/  SHF.R.U32.HI R23, RZ, UR16, R12 ;  /* 0x00000010ff177c19 */ /* 0x001fe2000801160c */
[----:B------:R-:W-:Y:S01]  /*1390*/  IMAD.MOV.U32 R25, RZ, RZ, -0x1 ;  /* 0xffffffffff197424 */ /* 0x000fe200078e00ff */
[----:B------:R-:W-:Y:S01]  /*13a0*/  ULEA UR17, UR4, UR15, 0xa ;  /* 0x0000000f04117291 */ /* 0x000fe2000f8e50ff */
[----:B------:R-:W-:Y:S01]  /*13b0*/  SHF.R.U32.HI R27, RZ, UR16, R10 ;  /* 0x00000010ff1b7c19 */ /* 0x000fe2000801160a */
[----:B------:R-:W-:Y:S01]  /*13c0*/  UIADD3 UR4, UPT, UPT, UR4, 0x1, URZ ;  /* 0x0000000104047890 */ /* 0x000fe2000fffe0ff */
[----:B------:R-:W-:Y:S02]  /*13d0*/  VIADDMNMX R22, R22, R3, 0x8, PT ;  /* 0x0000000816167446 */ /* 0x000fe40003800103 */
[----:B------:R-:W-:Y:S02]  /*13e0*/  SHF.R.U32.HI R29, RZ, UR16, R9 ;  /* 0x00000010ff1d7c19 */ /* 0x000fe40008011609 */
[----:B------:R-:W-:-:S02]  /*13f0*/  SHF.L.U32 R22, R25, R22, RZ ;  /* 0x0000001619167219 */ /* 0x000fc400000006ff */
[----:B------:R-:W-:Y:S02]  /*1400*/  SHF.R.U32.HI R25, RZ, UR16, R11 ;  /* 0x00000010ff197c19 */ /* 0x000fe4000801160b */
[-C--:B------:R-:W-:Y:S02]  /*1410*/  LOP3.LUT R23, R23, R22.reuse, RZ, 0x30, !PT ;  /* 0x0000001617177212 */ /* 0x080fe400078e30ff */
[-C--:B------:R-:W-:Y:S02]  /*1420*/  LOP3.LUT R25, R25, R22.reuse, RZ, 0x30, !PT ;  /* 0x0000001619197212 */ /* 0x080fe400078e30ff */
[----:B------:R-:W-:Y:S02]  /*1430*/  LOP3.LUT R27, R27, R22, RZ, 0x30, !PT ;  /* 0x000000161b1b7212 */ /* 0x000fe400078e30ff */
[----:B------:R-:W-:Y:S02]  /*1440*/  LEA R23, R23, UR17, 0x2 ;  /* 0x0000001117177c11 */ /* 0x000fe4000f8e10ff */
[----:B------:R-:W-:-:S02]  /*1450*/  LEA R25, R25, UR17, 0x2 ;  /* 0x0000001119197c11 */ /* 0x000fc4000f8e10ff */
[----:B------:R-:W-:Y:S01]  /*1460*/  LEA R27, R27, UR17, 0x2 ;  /* 0x000000111b1b7c11 */ /* 0x000fe2000f8e10ff */
[----:B------:R0:W-:Y:S01]  /*1470*/  ATOMS.POPC.INC.32 RZ, [R23+URZ] ;  /* 0x0000000017ff7f8c */ /* 0x0001e2000d8000ff */
[----:B------:R-:W-:Y:S02]  /*1480*/  SHF.R.U32.HI R24, RZ, UR16, R8 ;  /* 0x00000010ff187c19 */ /* 0x000fe40008011608 */
[----:B------:R-:W-:Y:S01]  /*1490*/  SHF.R.U32.HI R26, RZ, UR16, R7 ;  /* 0x00000010ff1a7c19 */ /* 0x000fe20008011607 */
[----:B------:R1:W-:Y:S01]  /*14a0*/  ATOMS.POPC.INC.32 RZ, [R25+URZ] ;  /* 0x0000000019ff7f8c */ /* 0x0003e2000d8000ff */
[-C--:B------:R-:W-:Y:S02]  /*14b0*/  LOP3.LUT R29, R29, R22.reuse, RZ, 0x30, !PT ;  /* 0x000000161d1d7212 */ /* 0x080fe400078e30ff */
[----:B------:R-:W-:Y:S01]  /*14c0*/  LOP3.LUT R24, R24, R22, RZ, 0x30, !PT ;  /* 0x0000001618187212 */ /* 0x000fe200078e30ff */
[----:B------:R2:W-:Y:S01]  /*14d0*/  ATOMS.POPC.INC.32 RZ, [R27+URZ] ;  /* 0x000000001bff7f8c */ /* 0x0005e2000d8000ff */
[----:B0-----:R-:W-:-:S02]  /*14e0*/  SHF.R.U32.HI R23, RZ, UR16, R6 ;  /* 0x00000010ff177c19 */ /* 0x001fc40008011606 */
[-C--:B------:R-:W-:Y:S02]  /*14f0*/  LOP3.LUT R26, R26, R22.reuse, RZ, 0x30, !PT ;  /* 0x000000161a1a7212 */ /* 0x080fe400078e30ff */
[----:B-1----:R-:W-:Y:S02]  /*1500*/  SHF.R.U32.HI R25, RZ, UR16, R5 ;  /* 0x00000010ff197c19 */ /* 0x002fe40008011605 */
[-C--:B------:R-:W-:Y:S02]  /*1510*/  LOP3.LUT R23, R23, R22.reuse, RZ, 0x30, !PT ;  /* 0x0000001617177212 */ /* 0x080fe400078e30ff */
[----:B--2---:R-:W-:Y:S02]  /*1520*/  SHF.R.U32.HI R27, RZ, UR16, R19 ;  /* 0x00000010ff1b7c19 */ /* 0x004fe40008011613 */
[----:B------:R-:W-:Y:S02]  /*1530*/  LEA R29, R29, UR17, 0x2 ;  /* 0x000000111d1d7c11 */ /* 0x000fe4000f8e10ff */
[----:B------:R-:W-:-:S02]  /*1540*/  LOP3.LUT R25, R25, R22, RZ, 0x30, !PT ;  /* 0x0000001619197212 */ /* 0x000fc400078e30ff */
[----:B------:R-:W-:Y:S01]  /*1550*/  LEA R24, R24, UR17, 0x2 ;  /* 0x0000001118187c11 */ /* 0x000fe2000f8e10ff */
[----:B------:R0:W-:Y:S01]  /*1560*/  ATOMS.POPC.INC.32 RZ, [R29+URZ] ;  /* 0x000000001dff7f8c */ /* 0x0001e2000d8000ff */
[----:B------:R-:W-:Y:S02]  /*1570*/  LOP3.LUT R27, R27, R22, RZ, 0x30, !PT ;  /* 0x000000161b1b7212 */ /* 0x000fe400078e30ff */
[----:B------:R-:W-:Y:S01]  /*1580*/  LEA R26, R26, UR17, 0x2 ;  /* 0x000000111a1a7c11 */ /* 0x000fe2000f8e10ff */
[----:B------:R1:W-:Y:S01]  /*1590*/  ATOMS.POPC.INC.32 RZ, [R24+URZ] ;  /* 0x0000000018ff7f8c */ /* 0x0003e2000d8000ff */
[----:B------:R-:W-:Y:S02]  /*15a0*/  LEA R23, R23, UR17, 0x2 ;  /* 0x0000001117177c11 */ /* 0x000fe4000f8e10ff */
[----:B------:R-:W-:Y:S01]  /*15b0*/  LEA R25, R25, UR17, 0x2 ;  /* 0x0000001119197c11 */ /* 0x000fe2000f8e10ff */
[----:B------:R2:W-:Y:S01]  /*15c0*/  ATOMS.POPC.INC.32 RZ, [R26+URZ] ;  /* 0x000000001aff7f8c */ /* 0x0005e2000d8000ff */
[----:B------:R-:W-:-:S02]  /*15d0*/  LEA R27, R27, UR17, 0x2 ;  /* 0x000000111b1b7c11 */ /* 0x000fc4000f8e10ff */
[----:B0-----:R-:W-:Y:S01]  /*15e0*/  SHF.R.U32.HI R29, RZ, UR16, R18 ;  /* 0x00000010ff1d7c19 */ /* 0x001fe20008011612 */
[----:B------:R0:W-:Y:S01]  /*15f0*/  ATOMS.POPC.INC.32 RZ, [R23+URZ] ;  /* 0x0000000017ff7f8c */ /* 0x0001e2000d8000ff */
[----:B-1----:R-:W-:Y:S02]  /*1600*/  SHF.R.U32.HI R24, RZ, UR16, R17 ;  /* 0x00000010ff187c19 */ /* 0x002fe40008011611 */
[----:B------:R-:W-:Y:S01]  /*1610*/  SHF.R.U32.HI R28, RZ, UR16, R15 ;  /* 0x00000010ff1c7c19 */ /* 0x000fe2000801160f */
[----:B------:R1:W-:Y:S01]  /*1620*/  ATOMS.POPC.INC.32 RZ, [R25+URZ] ;  /* 0x0000000019ff7f8c */ /* 0x0003e2000d8000ff */
[----:B--2---:R-:W-:Y:S02]  /*1630*/  SHF.R.U32.HI R26, RZ, UR16, R16 ;  /* 0x00000010ff1a7c19 */ /* 0x004fe40008011610 */
[----:B------:R-:W-:Y:S01]  /*1640*/  LOP3.LUT R29, R29, R22, RZ, 0x30, !PT ;  /* 0x000000161d1d7212 */ /* 0x000fe200078e30ff */
[----:B------:R2:W-:Y:S01]  /*1650*/  ATOMS.POPC.INC.32 RZ, [R27+URZ] ;  /* 0x000000001bff7f8c */ /* 0x0005e2000d8000ff */
[----:B0-----:R-:W-:-:S02]  /*1660*/  SHF.R.U32.HI R23, RZ, UR16, R2 ;  /* 0x00000010ff177c19 */ /* 0x001fc40008011602 */
[-C--:B------:R-:W-:Y:S02]  /*1670*/  LOP3.LUT R24, R24, R22.reuse, RZ, 0x30, !PT ;  /* 0x0000001618187212 */ /* 0x080fe400078e30ff */
[----:B-1----:R-:W-:Y:S02]  /*1680*/  SHF.R.U32.HI R25, RZ, UR16, R13 ;  /* 0x00000010ff197c19 */ /* 0x002fe4000801160d */
[-C--:B------:R-:W-:Y:S02]  /*1690*/  LOP3.LUT R26, R26, R22.reuse, RZ, 0x30, !PT ;  /* 0x000000161a1a7212 */ /* 0x080fe400078e30ff */
[----:B--2---:R-:W-:Y:S01]  /*16a0*/  SHF.R.U32.HI R27, RZ, UR16, R14 ;  /* 0x00000010ff1b7c19 */ /* 0x004fe2000801160e */
[----:B------:R-:W-:Y:S01]  /*16b0*/  UIADD3 UR16, UPT, UPT, UR16, 0x8, URZ ;  /* 0x0000000810107890 */ /* 0x000fe2000fffe0ff */
[----:B------:R-:W-:Y:S02]  /*16c0*/  LOP3.LUT R23, R23, R22, RZ, 0x30, !PT ;  /* 0x0000001617177212 */ /* 0x000fe400078e30ff */
[----:B------:R-:W-:-:S02]  /*16d0*/  LEA R29, R29, UR17, 0x2 ;  /* 0x000000111d1d7c11 */ /* 0x000fc4000f8e10ff */
[-C--:B------:R-:W-:Y:S02]  /*16e0*/  LOP3.LUT R25, R25, R22.reuse, RZ, 0x30, !PT ;  /* 0x0000001619197212 */ /* 0x080fe400078e30ff */
[----:B------:R-:W-:Y:S01]  /*16f0*/  ISETP.LE.AND P0, PT, R3, UR16, PT ;  /* 0x0000001003007c0c */ /* 0x000fe2000bf03270 */
[----:B------:R0:W-:Y:S01]  /*1700*/  ATOMS.POPC.INC.32 RZ, [R29+URZ] ;  /* 0x000000001dff7f8c */ /* 0x0001e2000d8000ff */
[----:B------:R-:W-:Y:S02]  /*1710*/  LEA R24, R24, UR17, 0x2 ;  /* 0x0000001118187c11 */ /* 0x000fe4000f8e10ff */
[-C--:B------:R-:W-:Y:S02]  /*1720*/  LOP3.LUT R27, R27, R22.reuse, RZ, 0x30, !PT ;  /* 0x000000161b1b7212 */ /* 0x080fe400078e30ff */
[----:B------:R-:W-:Y:S01]  /*1730*/  LEA R26, R26, UR17, 0x2 ;  /* 0x000000111a1a7c11 */ /* 0x000fe2000f8e10ff */
[----:B------:R0:W-:Y:S01]  /*1740*/  ATOMS.POPC.INC.32 RZ, [R24+URZ] ;  /* 0x0000000018ff7f8c */ /* 0x0001e2000d8000ff */
[----:B------:R-:W-:-:S02]  /*1750*/  LOP3.LUT R28, R28, R22, RZ, 0x30, !PT ;  /* 0x000000161c1c7212 */ /* 0x000fc400078e30ff */
[----:B------:R-:W-:Y:S01]  /*1760*/  LEA R23, R23, UR17, 0x2 ;  /* 0x0000001117177c11 */ /* 0x000fe2000f8e10ff */
[----:B------:R0:W-:Y:S01]  /*1770*/  ATOMS.POPC.INC.32 RZ, [R26+URZ] ;  /* 0x000000001aff7f8c */ /* 0x0001e2000d8000ff */
[----:B------:R-:W-:Y:S02]  /*1780*/  LEA R25, R25, UR17, 0x2 ;  /* 0x0000001119197c11 */ /* 0x000fe4000f8e10ff */
[----:B------:R-:W-:Y:S01]  /*1790*/  LEA R27, R27, UR17, 0x2 ;  /* 0x000000111b1b7c11 */ /* 0x000fe2000f8e10ff */
[----:B------:R0:W-:Y:S01]  /*17a0*/  ATOMS.POPC.INC.32 RZ, [R23+URZ] ;  /* 0x0000000017ff7f8c */ /* 0x0001e2000d8000ff */
[----:B------:R-:W-:-:S03]  /*17b0*/  LEA R28, R28, UR17, 0x2 ;  /* 0x000000111c1c7c11 */ /* 0x000fc6000f8e10ff */
[----:B------:R0:W-:Y:S04]  /*17c0*/  ATOMS.POPC.INC.32 RZ, [R25+URZ] ;  /* 0x0000000019ff7f8c */ /* 0x0001e8000d8000ff */
[----:B------:R0:W-:Y:S04]  /*17d0*/  ATOMS.POPC.INC.32 RZ, [R27+URZ] ;  /* 0x000000001bff7f8c */ /* 0x0001e8000d8000ff */
[----:B------:R0:W-:Y:S01]  /*17e0*/  ATOMS.POPC.INC.32 RZ, [R28+URZ] ;  /* 0x000000001cff7f8c */ /* 0x0001e2000d8000ff */
[----:B------:R-:W-:Y:S05]  /*17f0*/  @!P0 BRA `(.L_x_149) ;  /* 0xfffffff800dc8947 */ /* 0x000fea000383ffff */
.L_x_148:
[----:B------:R-:W-:Y:S05]  /*1800*/  BRA.U !UP0, `(.L_x_150) ;  /* 0xfffffff108dc7547 */ /* 0x000fea000b83ffff */
.L_x_145:
[----:B------:R-:W-:Y:S01]  /*1810*/  BAR.SYNC.DEFER_BLOCKING 0x0 ;  /* 0x0000000000007b1d */ /* 0x000fe20000010000 */
[----:B------:R-:W-:-:S05]  /*1820*/  ISETP.NE.AND P0, PT, R20, RZ, PT ;  /* 0x000000ff1400720c */ /* 0x000fca0003f05270 */
[----:B------:R-:W-:Y:S08]  /*1830*/  BSSY.RECONVERGENT B0, `(.L_x_151) ;  /* 0x0000164000007945 */ /* 0x000ff00003800200 */
[----:B------:R-:W-:Y:S05]  /*1840*/  @P0 BRA `(.L_x_152) ;  /* 0x0000001400880947 */ /* 0x000fea0003800000 */
[----:B------:R-:W-:Y:S01]  /*1850*/  UISETP.GE.U32.AND UP0, UPT, UR22, 0x7, UPT ;  /* 0x000000071600788c */ /* 0x000fe2000bf06070 */
[----:B0-23--:R-:W-:-:S08]  /*1860*/  IMAD.MOV.U32 R3, RZ, RZ, RZ ;  /* 0x000000ffff037224 */ /* 0x00dfd000078e00ff */
[----:B------:R-:W-:Y:S05]  /*1870*/  BRA.U !UP0, `(.L_x_153) ;  /* 0x00000005085c7547 */ /* 0x000fea000b800000 */
[----:B----4-:R-:W0:Y:S01]  /*1880*/  LDC.64 R2, c[0x0][0x380] ;  /* 0x0000e000ff027b82 */ /* 0x010e220000000a00 */
[----:B-1---5:R-:W-:-:S07]  /*1890*/  IMAD.MOV.U32 R5, RZ, RZ, RZ ;  /* 0x000000ffff057224 */ /* 0x022fce00078e00ff */
.L_x_170:
[----:B----4-:R-:W-:Y:S01]  /*18a0*/  IMAD R7, R5, 0x400, R0 ;  /* 0x0000040005077824 */ /* 0x010fe200078e0200 */
[----:B------:R-:W-:Y:S04]  /*18b0*/  BSSY.RECONVERGENT B1, `(.L_x_154) ;  /* 0x000000f000017945 */ /* 0x000fe80003800200 */
[----:B01----:R-:W1:Y:S04]  /*18c0*/  LDS R18, [R7] ;  /* 0x0000000007127984 */ /* 0x003e680000000800 */
[----:B--23--:R2:W3:Y:S04]  /*18d0*/  LDS R9, [R7+0x400] ;  /* 0x0004000007097984 */ /* 0x00c4e80000000800 */
[----:B------:R2:W4:Y:S04]  /*18e0*/  LDS R22, [R7+0x800] ;  /* 0x0008000007167984 */ /* 0x0005280000000800 */
[----:B------:R2:W0:Y:S04]  /*18f0*/  LDS R14, [R7+0xc00] ;  /* 0x000c0000070e7984 */ /* 0x0004280000000800 */
[----:B------:R2:W0:Y:S04]  /*1900*/  LDS R12, [R7+0x1000] ;  /* 0x00100000070c7984 */ /* 0x0004280000000800 */
[----:B------:R2:W0:Y:S04]  /*1910*/  LDS R6, [R7+0x1400] ;  /* 0x0014000007067984 */ /* 0x0004280000000800 */
[----:B------:R2:W0:Y:S04]  /*1920*/  LDS R8, [R7+0x1800] ;  /* 0x0018000007087984 */ /* 0x0004280000000800 */
[----:B------:R2:W0:Y:S01]  /*1930*/  LDS R10, [R7+0x1c00] ;  /* 0x001c0000070a7984 */ /* 0x0004220000000800 */
[----:B-1----:R-:W-:-:S13]  /*1940*/  ISETP.NE.AND P0, PT, R18, RZ, PT ;  /* 0x000000ff1200720c */ /* 0x002fda0003f05270 */
[----:B--234-:R-:W-:Y:S05]  /*1950*/  @!P0 BRA `(.L_x_155) ;  /* 0x0000000000108947 */ /* 0x01cfea0003800000 */
[----:B------:R-:W-:Y:S01]  /*1960*/  LEA R17, R5, R4, 0x8 ;  /* 0x0000000405117211 */ /* 0x000fe200078e40ff */
[----:B------:R-:W-:-:S04]  /*1970*/  IMAD.MOV.U32 R19, RZ, RZ, RZ ;  /* 0x000000ffff137224 */ /* 0x000fc800078e00ff */
[----:B0-----:R-:W-:-:S05]  /*1980*/  IMAD.WIDE.U32 R16, R17, 0x8, R2 ;  /* 0x0000000811107825 */ /* 0x001fca00078e0002 */
[----:B------:R1:W-:Y:S02]  /*1990*/  REDG.E.ADD.64.STRONG.GPU desc[UR20][R16.64], R18 ;  /* 0x000000121000798e */ /* 0x0003e4000c12e514 */
.L_x_155:
[----:B------:R-:W-:Y:S05]  /*19a0*/  BSYNC.RECONVERGENT B1 ;  /* 0x0000000000017941 */ /* 0x000fea0003800200 */
.L_x_154:
[----:B------:R-:W-:Y:S01]  /*19b0*/  ISETP.NE.AND P6, PT, R9, RZ, PT ;  /* 0x000000ff0900720c */ /* 0x000fe20003fc5270 */
[----:B------:R-:W-:Y:S01]  /*19c0*/  BSSY.RECONVERGENT B1, `(.L_x_156) ;  /* 0x000000e000017945 */ /* 0x000fe20003800200 */
[----:B------:R-:W-:Y:S02]  /*19d0*/  ISETP.NE.AND P0, PT, R22, RZ, PT ;  /* 0x000000ff1600720c */ /* 0x000fe40003f05270 */
[----:B0-----:R-:W-:Y:S02]  /*19e0*/  ISETP.NE.AND P1, PT, R14, RZ, PT ;  /* 0x000000ff0e00720c */ /* 0x001fe40003f25270 */
[----:B------:R-:W-:Y:S02]  /*19f0*/  ISETP.NE.AND P2, PT, R12, RZ, PT ;  /* 0x000000ff0c00720c */ /* 0x000fe40003f45270 */
[----:B------:R-:W-:Y:S02]  /*1a00*/  ISETP.NE.AND P3, PT, R6, RZ, PT ;  /* 0x000000ff0600720c */ /* 0x000fe40003f65270 */
[----:B------:R-:W-:-:S02]  /*1a10*/  ISETP.NE.AND P4, PT, R8, RZ, PT ;  /* 0x000000ff0800720c */ /* 0x000fc40003f85270 */
[----:B------:R-:W-:Y:S01]  /*1a20*/  ISETP.NE.AND P5, PT, R10, RZ, PT ;  /* 0x000000ff0a00720c */ /* 0x000fe20003fa5270 */
[----:B------:R-:W-:-:S12]  /*1a30*/  @!P6 BRA `(.L_x_157) ;  /* 0x000000000018e947 */ /* 0x000fd80003800000 */
[----:B-1----:R-:W-:Y:S02]  /*1a40*/  IMAD R17, R5, 0x100, R4 ;  /* 0x0000010005117824 */ /* 0x002fe400078e0204 */
[----:B------:R-:W-:Y:S02]  /*1a50*/  IMAD.MOV.U32 R18, RZ, RZ, R9 ;  /* 0x000000ffff127224 */ /* 0x000fe400078e0009 */
[----:B------:R-:W-:Y:S02]  /*1a60*/  VIADD R17, R17, 0x100 ;  /* 0x0000010011117836 */ /* 0x000fe40000000000 */
[----:B------:R-:W-:Y:S02]  /*1a70*/  IMAD.MOV.U32 R19, RZ, RZ, RZ ;  /* 0x000000ffff137224 */ /* 0x000fe400078e00ff */
[----:B------:R-:W-:-:S05]  /*1a80*/  IMAD.WIDE.U32 R16, R17, 0x8, R2 ;  /* 0x0000000811107825 */ /* 0x000fca00078e0002 */
[----:B------:R0:W-:Y:S02]  /*1a90*/  REDG.E.ADD.64.STRONG.GPU desc[UR20][R16.64], R18 ;  /* 0x000000121000798e */ /* 0x0001e4000c12e514 */
.L_x_157:
[----:B------:R-:W-:Y:S05]  /*1aa0*/  BSYNC.RECONVERGENT B1 ;  /* 0x0000000000017941 */ /* 0x000fea0003800200 */
.L_x_156:
[----:B------:R-:W-:Y:S04]  /*1ab0*/  BSSY.RECONVERGENT B1, `(.L_x_158) ;  /* 0x0000007000017945 */ /* 0x000fe80003800200 */
[----:B------:R-:W-:Y:S05]  /*1ac0*/  @!P0 BRA `(.L_x_159) ;  /* 0x0000000000148947 */ /* 0x000fea0003800000 */
[----:B01----:R-:W-:Y:S02]  /*1ad0*/  IMAD R17, R5, 0x100, R4 ;  /* 0x0000010005117824 */ /* 0x003fe400078e0204 */
[----:B------:R-:W-:-:S03]  /*1ae0*/  IMAD.MOV.U32 R23, RZ, RZ, RZ ;  /* 0x000000ffff177224 */ /* 0x000fc600078e00ff */
[----:B------:R-:W-:-:S05]  /*1af0*/  IADD3 R17, PT, PT, R17, 0x200, RZ ;  /* 0x0000020011117810 */ /* 0x000fca0007ffe0ff */
[----:B------:R-:W-:-:S05]  /*1b00*/  IMAD.WIDE.U32 R16, R17, 0x8, R2 ;  /* 0x0000000811107825 */ /* 0x000fca00078e0002 */
[----:B------:R2:W-:Y:S02]  /*1b10*/  REDG.E.ADD.64.STRONG.GPU desc[UR20][R16.64], R22 ;  /* 0x000000161000798e */ /* 0x0005e4000c12e514 */
.L_x_159:
[----:B------:R-:W-:Y:S05]  /*1b20*/  BSYNC.RECONVERGENT B1 ;  /* 0x0000000000017941 */ /* 0x000fea0003800200 */
.L_x_158:
[----:B------:R-:W-:Y:S04]  /*1b30*/  BSSY.RECONVERGENT B1, `(.L_x_160) ;  /* 0x0000007000017945 */ /* 0x000fe80003800200 */
[----:B------:R-:W-:Y:S05]  /*1b40*/  @!P1 BRA `(.L_x_161) ;  /* 0x0000000000149947 */ /* 0x000fea0003800000 */
[----:B012---:R-:W-:Y:S02]  /*1b50*/  IMAD R17, R5, 0x100, R4 ;  /* 0x0000010005117824 */ /* 0x007fe400078e0204 */
[----:B------:R-:W-:Y:S02]  /*1b60*/  IMAD.MOV.U32 R15, RZ, RZ, RZ ;  /* 0x000000ffff0f7224 */ /* 0x000fe400078e00ff */
[----:B------:R-:W-:-:S04]  /*1b70*/  VIADD R17, R17, 0x300 ;  /* 0x0000030011117836 */ /* 0x000fc80000000000 */
[----:B------:R-:W-:-:S05]  /*1b80*/  IMAD.WIDE.U32 R16, R17, 0x8, R2 ;  /* 0x0000000811107825 */ /* 0x000fca00078e0002 */
[----:B------:R3:W-:Y:S02]  /*1b90*/  REDG.E.ADD.64.STRONG.GPU desc[UR20][R16.64], R14 ;  /* 0x0000000e1000798e */ /* 0x0007e4000c12e514 */
.L_x_161:
[----:B------:R-:W-:Y:S05]  /*1ba0*/  BSYNC.RECONVERGENT B1 ;  /* 0x0000000000017941 */ /* 0x000fea0003800200 */
.L_x_160:
[----:B------:R-:W-:Y:S04]  /*1bb0*/  BSSY.RECONVERGENT B1, `(.L_x_162) ;  /* 0x0000007000017945 */ /* 0x000fe80003800200 */
[----:B------:R-:W-:Y:S05]  /*1bc0*/  @!P2 BRA `(.L_x_163) ;  /* 0x000000000014a947 */ /* 0x000fea0003800000 */
[----:B---3--:R-:W-:Y:S02]  /*1bd0*/  IMAD R15, R5, 0x100, R4 ;  /* 0x00000100050f7824 */ /* 0x008fe400078e0204 */
[----:B------:R-:W-:Y:S02]  /*1be0*/  HFMA2 R13, -RZ, RZ, 0, 0 ;  /* 0x00000000ff0d7431 */ /* 0x000fe400000001ff */
[----:B------:R-:W-:-:S04]  /*1bf0*/  VIADD R15, R15, 0x400 ;  /* 0x000004000f0f7836 */ /* 0x000fc80000000000 */
[----:B------:R-:W-:-:S05]  /*1c00*/  IMAD.WIDE.U32 R14, R15, 0x8, R2 ;  /* 0x000000080f0e7825 */ /* 0x000fca00078e0002 */
[----:B------:R4:W-:Y:S02]  /*1c10*/  REDG.E.ADD.64.STRONG.GPU desc[UR20][R14.64], R12 ;  /* 0x0000000c0e00798e */ /* 0x0009e4000c12e514 */
.L_x_163:
[----:B------:R-:W-:Y:S05]  /*1c20*/  BSYNC.RECONVERGENT B1 ;  /* 0x0000000000017941 */ /* 0x000fea0003800200 */
.L_x_162:
[----:B------:R-:W-:Y:S04]  /*1c30*/  BSSY.RECONVERGENT B1, `(.L_x_164) ;  /* 0x0000007000017945 */ /* 0x000fe80003800200 */
[----:B------:R-:W-:Y:S05]  /*1c40*/  @!P3 BRA `(.L_x_165) ;  /* 0x000000000014b947 */ /* 0x000fea0003800000 */
[----:B----4-:R-:W-:Y:S02]  /*1c50*/  IMAD R13, R5, 0x100, R4 ;  /* 0x00000100050d7824 */ /* 0x010fe400078e0204 */
[----:B------:R-:W-:Y:S02]  /*1c60*/  IMAD.MOV.U32 R7, RZ, RZ, RZ ;  /* 0x000000ffff077224 */ /* 0x000fe400078e00ff */
[----:B------:R-:W-:-:S04]  /*1c70*/  VIADD R13, R13, 0x500 ;  /* 0x000005000d0d7836 */ /* 0x000fc80000000000 */
[----:B------:R-:W-:-:S05]  /*1c80*/  IMAD.WIDE.U32 R12, R13, 0x8, R2 ;  /* 0x000000080d0c7825 */ /* 0x000fca00078e0002 */
[----:B------:R4:W-:Y:S02]  /*1c90*/  REDG.E.ADD.64.STRONG.GPU desc[UR20][R12.64], R6 ;  /* 0x000000060c00798e */ /* 0x0009e4000c12e514 */
.L_x_165:
[----:B------:R-:W-:Y:S05]  /*1ca0*/  BSYNC.RECONVERGENT B1 ;  /* 0x0000000000017941 */ /* 0x000fea0003800200 */
.L_x_164:
[----:B------:R-:W-:Y:S04]  /*1cb0*/  BSSY.RECONVERGENT B1, `(.L_x_166) ;  /* 0x0000007000017945 */ /* 0x000fe80003800200 */
[----:B------:R-:W-:Y:S05]  /*1cc0*/  @!P4 BRA `(.L_x_167) ;  /* 0x000000000014c947 */ /* 0x000fea0003800000 */
[----:B----4-:R-:W-:Y:S02]  /*1cd0*/  IMAD R7, R5, 0x100, R4 ;  /* 0x0000010005077824 */ /* 0x010fe400078e0204 */
[----:B------:R-:W-:Y:S02]  /*1ce0*/  IMAD.MOV.U32 R9, RZ, RZ, RZ ;  /* 0x000000ffff097224 */ /* 0x000fe400078e00ff */
[----:B------:R-:W-:-:S04]  /*1cf0*/  VIADD R7, R7, 0x600 ;  /* 0x0000060007077836 */ /* 0x000fc80000000000 */
[----:B------:R-:W-:-:S05]  /*1d00*/  IMAD.WIDE.U32 R6, R7, 0x8, R2 ;  /* 0x0000000807067825 */ /* 0x000fca00078e0002 */
[----:B------:R4:W-:Y:S02]  /*1d10*/  REDG.E.ADD.64.STRONG.GPU desc[UR20][R6.64], R8 ;  /* 0x000000080600798e */ /* 0x0009e4000c12e514 */
.L_x_167:
[----:B------:R-:W-:Y:S05]  /*1d20*/  BSYNC.RECONVERGENT B1 ;  /* 0x0000000000017941 */ /* 0x000fea0003800200 */
.L_x_166:
[----:B------:R-:W-:Y:S04]  /*1d30*/  BSSY.RECONVERGENT B1, `(.L_x_168) ;  /* 0x0000007000017945 */ /* 0x000fe80003800200 */
[----:B------:R-:W-:Y:S05]  /*1d40*/  @!P5 BRA `(.L_x_169) ;  /* 0x000000000014d947 */ /* 0x000fea0003800000 */
[----:B----4-:R-:W-:Y:S01]  /*1d50*/  LEA R7, R5, R4, 0x8 ;  /* 0x0000000405077211 */ /* 0x010fe200078e40ff */
[----:B------:R-:W-:-:S04]  /*1d60*/  IMAD.MOV.U32 R11, RZ, RZ, RZ ;  /* 0x000000ffff0b7224 */ /* 0x000fc800078e00ff */
[----:B------:R-:W-:-:S04]  /*1d70*/  VIADD R7, R7, 0x700 ;  /* 0x0000070007077836 */ /* 0x000fc80000000000 */
[----:B------:R-:W-:-:S05]  /*1d80*/  IMAD.WIDE.U32 R6, R7, 0x8, R2 ;  /* 0x0000000807067825 */ /* 0x000fca00078e0002 */
[----:B------:R4:W-:Y:S02]  /*1d90*/  REDG.E.ADD.64.STRONG.GPU desc[UR20][R6.64], R10 ;  /* 0x0000000a0600798e */ /* 0x0009e4000c12e514 */
.L_x_169:
[----:B------:R-:W-:Y:S05]  /*1da0*/  BSYNC.RECONVERGENT B1 ;  /* 0x0000000000017941 */ /* 0x000fea0003800200 */
.L_x_168:
[----:B------:R-:W-:-:S05]  /*1db0*/  VIADD R5, R5, 0x8 ;  /* 0x0000000805057836 */ /* 0x000fca0000000000 */
[----:B------:R-:W-:-:S13]  /*1dc0*/  ISETP.NE.AND P0, PT, R5, UR27, PT ;  /* 0x0000001b05007c0c */ /* 0x000fda000bf05270 */
[----:B------:R-:W-:Y:S05]  /*1dd0*/  @P0 BRA `(.L_x_170) ;  /* 0xfffffff800b00947 */ /* 0x000fea000383ffff */
[----:B------:R-:W-:-:S07]  /*1de0*/  IMAD.U32 R3, RZ, RZ, UR27 ;  /* 0x0000001bff037e24 */ /* 0x000fce000f8e00ff */
.L_x_153:
[----:B------:R-:W-:Y:S02]  /*1df0*/  UISETP.NE.AND UP0, UPT, UR24, URZ, UPT ;  /* 0x000000ff1800728c */ /* 0x000fe4000bf05270 */
[----:B----45:R-:W-:Y:S02]  /*1e00*/  IMAD.U32 R8, RZ, RZ, UR24 ;  /* 0x00000018ff087e24 */ /* 0x030fe4000f8e00ff */
[----:B-1----:R-:W-:-:S03]  /*1e10*/  IMAD.U32 R5, RZ, RZ, UR25 ;  /* 0x00000019ff057e24 */ /* 0x002fc6000f8e00ff */
[----:B------:R-:W-:Y:S01]  /*1e20*/  IADD3 R8, PT, PT, R8, -0x1, RZ ;  /* 0xffffffff08087810 */ /* 0x000fe20007ffe0ff */
[----:B------:R-:W-:Y:S01]  /*1e30*/  VIADD R5, R5, 0xffffffff ;  /* 0xffffffff05057836 */ /* 0x000fe20000000000 */
[----:B------:R-:W-:Y:S06]  /*1e40*/  BRA.U !UP0, `(.L_x_171) ;  /* 0x0000000508707547 */ /* 0x000fec000b800000 */
[----:B------:R-:W-:-:S13]  /*1e50*/  ISETP.GE.U32.AND P0, PT, R8, 0x3, PT ;  /* 0x000000030800780c */ /* 0x000fda0003f06070 */
[----:B------:R-:W-:Y:S05]  /*1e60*/  @!P0 BRA `(.L_x_172) ;  /* 0x0000000000bc8947 */ /* 0x000fea0003800000 */
[----:B------:R-:W-:Y:S01]  /*1e70*/  IMAD R7, R3, 0x400, R0 ;  /* 0x0000040003077824 */ /* 0x000fe200078e0200 */
[----:B------:R-:W-:Y:S04]  /*1e80*/  BSSY.RECONVERGENT B1, `(.L_x_173) ;  /* 0x000000f000017945 */ /* 0x000fe80003800200 */
[----:B------:R-:W1:Y:S04]  /*1e90*/  LDS R12, [R7] ;  /* 0x00000000070c7984 */ /* 0x000e680000000800 */
[----:B------:R-:W4:Y:S04]  /*1ea0*/  LDS R9, [R7+0x400] ;  /* 0x0004000007097984 */ /* 0x000f280000000800 */
[----:B------:R-:W5:Y:S04]  /*1eb0*/  LDS R6, [R7+0x800] ;  /* 0x0008000007067984 */ /* 0x000f680000000800 */
[----:B------:R-:W0:Y:S01]  /*1ec0*/  LDS R2, [R7+0xc00] ;  /* 0x000c000007027984 */ /* 0x000e220000000800 */
[----:B-1----:R-:W-:-:S02]  /*1ed0*/  ISETP.NE.AND P0, PT, R12, RZ, PT ;  /* 0x000000ff0c00720c */ /* 0x002fc40003f05270 */
[----:B----4-:R-:W-:Y:S02]  /*1ee0*/  ISETP.NE.AND P1, PT, R9, RZ, PT ;  /* 0x000000ff0900720c */ /* 0x010fe40003f25270 */
[----:B-----5:R-:W-:Y:S02]  /*1ef0*/  ISETP.NE.AND P2, PT, R6, RZ, PT ;  /* 0x000000ff0600720c */ /* 0x020fe40003f45270 */
[----:B0-----:R-:W-:-:S07]  /*1f00*/  ISETP.NE.AND P3, PT, R2, RZ, PT ;  /* 0x000000ff0200720c */ /* 0x001fce0003f65270 */
[----:B------:R-:W-:Y:S06]  /*1f10*/  @!P0 BRA `(.L_x_174) ;  /* 0x0000000000148947 */ /* 0x000fec0003800000 */
[----:B------:R-:W0:Y:S01]  /*1f20*/  LDC.64 R10, c[0x0][0x380] ;  /* 0x0000e000ff0a7b82 */ /* 0x000e220000000a00 */
[----:B------:R-:W-:Y:S02]  /*1f30*/  IMAD R7, R3, 0x100, R4 ;  /* 0x0000010003077824 */ /* 0x000fe400078e0204 */
[----:B------:R-:W-:Y:S02]  /*1f40*/  IMAD.MOV.U32 R13, RZ, RZ, RZ ;  /* 0x000000ffff0d7224 */ /* 0x000fe400078e00ff */
[----:B0-----:R-:W-:-:S05]  /*1f50*/  IMAD.WIDE.U32 R10, R7, 0x8, R10 ;  /* 0x00000008070a7825 */ /* 0x001fca00078e000a */
[----:B------:R0:W-:Y:S02]  /*1f60*/  REDG.E.ADD.64.STRONG.GPU desc[UR20][R10.64], R12 ;  /* 0x0000000c0a00798e */ /* 0x0001e4000c12e514 */
.L_x_174:
[----:B------:R-:W-:Y:S05]  /*1f70*/  BSYNC.RECONVERGENT B1 ;  /* 0x0000000000017941 */ /* 0x000fea0003800200 */
.L_x_173:
[----:B------:R-:W-:Y:S04]  /*1f80*/  BSSY.RECONVERGENT B1, `(.L_x_175) ;  /* 0x0000009000017945 */ /* 0x000fe80003800200 */
[----:B------:R-:W-:Y:S05]  /*1f90*/  @!P1 BRA `(.L_x_176) ;  /* 0x00000000001c9947 */ /* 0x000fea0003800000 */
[----:B0-----:R-:W0:Y:S01]  /*1fa0*/  LDC.64 R10, c[0x0][0x380] ;  /* 0x0000e000ff0a7b82 */ /* 0x001e220000000a00 */
[----:B------:R-:W-:Y:S01]  /*1fb0*/  IMAD R7, R3, 0x100, R4 ;  /* 0x0000010003077824 */ /* 0x000fe200078e0204 */
[----:B------:R-:W-:Y:S01]  /*1fc0*/  MOV R12, R9 ;  /* 0x00000009000c7202 */ /* 0x000fe20000000f00 */
[----:B------:R-:W-:Y:S02]  /*1fd0*/  IMAD.MOV.U32 R13, RZ, RZ, RZ ;  /* 0x000000ffff0d7224 */ /* 0x000fe400078e00ff */
[----:B------:R-:W-:-:S04]  /*1fe0*/  VIADD R7, R7, 0x100 ;  /* 0x0000010007077836 */ /* 0x000fc80000000000 */
[----:B0-----:R-:W-:-:S05]  /*1ff0*/  IMAD.WIDE.U32 R10, R7, 0x8, R10 ;  /* 0x00000008070a7825 */ /* 0x001fca00078e000a */
[----:B------:R1:W-:Y:S02]  /*2000*/  REDG.E.ADD.64.STRONG.GPU desc[UR20][R10.64], R12 ;  /* 0x0000000c0a00798e */ /* 0x0003e4000c12e514 */
.L_x_176:
[----:B------:R-:W-:Y:S05]  /*2010*/  BSYNC.RECONVERGENT B1 ;  /* 0x0000000000017941 */ /* 0x000fea0003800200 */
.L_x_175:
[----:B------:R-:W-:Y:S04]  /*2020*/  BSSY.RECONVERGENT B1, `(.L_x_177) ;  /* 0x0000008000017945 */ /* 0x000fe80003800200 */
[----:B------:R-:W-:Y:S05]  /*2030*/  @!P2 BRA `(.L_x_178) ;  /* 0x000000000018a947 */ /* 0x000fea0003800000 */
[----:B01----:R-:W0:Y:S01]  /*2040*/  LDC.64 R10, c[0x0][0x380] ;  /* 0x0000e000ff0a7b82 */ /* 0x003e220000000a00 */
[----:B------:R-:W-:-:S04]  /*2050*/  IMAD R7, R3, 0x100, R4 ;  /* 0x0000010003077824 */ /* 0x000fc800078e0204 */
[----:B------:R-:W-:-:S04]  /*2060*/  VIADD R7, R7, 0x200 ;  /* 0x0000020007077836 */ /* 0x000fc80000000000 */
[----:B0-----:R-:W-:-:S04]  /*2070*/  IMAD.WIDE.U32 R10, R7, 0x8, R10 ;  /* 0x00000008070a7825 */ /* 0x001fc800078e000a */
[----:B------:R-:W-:-:S05]  /*2080*/  IMAD.MOV.U32 R7, RZ, RZ, RZ ;  /* 0x000000ffff077224 */ /* 0x000fca00078e00ff */
[----:B------:R4:W-:Y:S02]  /*2090*/  REDG.E.ADD.64.STRONG.GPU desc[UR20][R10.64], R6 ;  /* 0x000000060a00798e */ /* 0x0009e4000c12e514 */
.L_x_178:
[----:B------:R-:W-:Y:S05]  /*20a0*/  BSYNC.RECONVERGENT B1 ;  /* 0x0000000000017941 */ /* 0x000fea0003800200 */
.L_x_177:
[----:B------:R-:W-:Y:S04]  /*20b0*/  BSSY.RECONVERGENT B1, `(.L_x_179) ;  /* 0x0000009000017945 */ /* 0x000fe80003800200 */
[----:B------:R-:W-:Y:S05]  /*20c0*/  @!P3 BRA `(.L_x_180) ;  /* 0x00000000001cb947 */ /* 0x000fea0003800000 */
[----:B----4-:R-:W4:Y:S01]  /*20d0*/  LDC.64 R6, c[0x0][0x380] ;  /* 0x0000e000ff067b82 */ /* 0x010f220000000a00 */
[----:B------:R-:W-:Y:S01]  /*20e0*/  IMAD R9, R3, 0x100, R4 ;  /* 0x0000010003097824 */ /* 0x000fe200078e0204 */
[----:B01----:R-:W-:Y:S01]  /*20f0*/  MOV R10, R2 ;  /* 0x00000002000a7202 */ /* 0x003fe20000000f00 */
[----:B------:R-:W-:Y:S02]  /*2100*/  IMAD.MOV.U32 R11, RZ, RZ, RZ ;  /* 0x000000ffff0b7224 */ /* 0x000fe400078e00ff */
[----:B------:R-:W-:-:S04]  /*2110*/  VIADD R9, R9, 0x300 ;  /* 0x0000030009097836 */ /* 0x000fc80000000000 */
[----:B----4-:R-:W-:-:S05]  /*2120*/  IMAD.WIDE.U32 R6, R9, 0x8, R6 ;  /* 0x0000000809067825 */ /* 0x010fca00078e0006 */
[----:B------:R0:W-:Y:S02]  /*2130*/  REDG.E.ADD.64.STRONG.GPU desc[UR20][R6.64], R10 ;  /* 0x0000000a0600798e */ /* 0x0001e4000c12e514 */
.L_x_180:
[----:B------:R-:W-:Y:S05]  /*2140*/  BSYNC.RECONVERGENT B1 ;  /* 0x0000000000017941 */ /* 0x000fea0003800200 */
.L_x_179:
[----:B------:R-:W-:-:S07]  /*2150*/  VIADD R3, R3, 0x4 ;  /* 0x0000000403037836 */ /* 0x000fce0000000000 */
.L_x_172:
[----:B------:R-:W-:Y:S01]  /*2160*/  UISETP.NE.AND UP0, UPT, UR25, URZ, UPT ;  /* 0x000000ff1900728c */ /* 0x000fe2000bf05270 */
[----:B------:R-:W-:Y:S08]  /*2170*/  BSSY.RECONVERGENT B1, `(.L_x_171) ;  /* 0x0000029000017945 */ /* 0x000ff00003800200 */
[----:B------:R-:W-:Y:S05]  /*2180*/  BRA.U !UP0, `(.L_x_181) ;  /* 0x00000001089c7547 */ /* 0x000fea000b800000 */
[----:B------:R-:W-:-:S13]  /*2190*/  ISETP.NE.AND P0, PT, R5, RZ, PT ;  /* 0x000000ff0500720c */ /* 0x000fda0003f05270 */
[----:B------:R-:W-:Y:S05]  /*21a0*/  @!P0 BRA `(.L_x_182) ;  /* 0x0000000000648947 */ /* 0x000fea0003800000 */
[----:B0---4-:R-:W-:Y:S01]  /*21b0*/  IMAD R6, R3, 0x400, R0 ;  /* 0x0000040003067824 */ /* 0x011fe200078e0200 */
[----:B------:R-:W-:Y:S04]  /*21c0*/  BSSY.RECONVERGENT B2, `(.L_x_183) ;  /* 0x000000c000027945 */ /* 0x000fe80003800200 */
[----:B------:R-:W0:Y:S04]  /*21d0*/  LDS R2, [R6] ;  /* 0x0000000006027984 */ /* 0x000e280000000800 */
[----:B------:R-:W4:Y:S01]  /*21e0*/  LDS R9, [R6+0x400] ;  /* 0x0004000006097984 */ /* 0x000f220000000800 */
[----:B0-----:R-:W-:-:S02]  /*21f0*/  ISETP.NE.AND P0, PT, R2, RZ, PT ;  /* 0x000000ff0200720c */ /* 0x001fc40003f05270 */
[----:B----4-:R-:W-:-:S11]  /*2200*/  ISETP.NE.AND P1, PT, R9, RZ, PT ;  /* 0x000000ff0900720c */ /* 0x010fd60003f25270 */
[----:B------:R-:W-:Y:S05]  /*2210*/  @!P0 BRA `(.L_x_184) ;  /* 0x0000000000188947 */ /* 0x000fea0003800000 */
[----:B------:R-:W0:Y:S01]  /*2220*/  LDC.64 R6, c[0x0][0x380] ;  /* 0x0000e000ff067b82 */ /* 0x000e220000000a00 */
[----:B-1----:R-:W-:-:S04]  /*2230*/  IMAD R11, R3, 0x100, R4 ;  /* 0x00000100030b7824 */ /* 0x002fc800078e0204 */
[----:B0-----:R-:W-:-:S04]  /*2240*/  IMAD.WIDE.U32 R10, R11, 0x8, R6 ;  /* 0x000000080b0a7825 */ /* 0x001fc800078e0006 */
[----:B------:R-:W-:Y:S02]  /*2250*/  IMAD.MOV.U32 R6, RZ, RZ, R2 ;  /* 0x000000ffff067224 */ /* 0x000fe400078e0002 */
[----:B------:R-:W-:-:S05]  /*2260*/  IMAD.MOV.U32 R7, RZ, RZ, RZ ;  /* 0x000000ffff077224 */ /* 0x000fca00078e00ff */
[----:B------:R0:W-:Y:S02]  /*2270*/  REDG.E.ADD.64.STRONG.GPU desc[UR20][R10.64], R6 ;  /* 0x000000060a00798e */ /* 0x0001e4000c12e514 */
.L_x_184:
[----:B------:R-:W-:Y:S05]  /*2280*/  BSYNC.RECONVERGENT B2 ;  /* 0x0000000000027941 */ /* 0x000fea0003800200 */
.L_x_183:
[----:B------:R-:W-:Y:S04]  /*2290*/  BSSY.RECONVERGENT B2, `(.L_x_185) ;  /* 0x0000009000027945 */ /* 0x000fe80003800200 */
[----:B------:R-:W-:Y:S05]  /*22a0*/  @!P1 BRA `(.L_x_186) ;  /* 0x00000000001c9947 */ /* 0x000fea0003800000 */
[----:B0-----:R-:W0:Y:S01]  /*22b0*/  LDC.64 R6, c[0x0][0x380] ;  /* 0x0000e000ff067b82 */ /* 0x001e220000000a00 */
[----:B------:R-:W-:-:S05]  /*22c0*/  LEA R2, R3, R4, 0x8 ;  /* 0x0000000403027211 */ /* 0x000fca00078e40ff */
[----:B-1----:R-:W-:-:S04]  /*22d0*/  VIADD R11, R2, 0x100 ;  /* 0x00000100020b7836 */ /* 0x002fc80000000000 */
[----:B0-----:R-:W-:-:S04]  /*22e0*/  IMAD.WIDE.U32 R10, R11, 0x8, R6 ;  /* 0x000000080b0a7825 */ /* 0x001fc800078e0006 */
[----:B------:R-:W-:Y:S02]  /*22f0*/  IMAD.MOV.U32 R6, RZ, RZ, R9 ;  /* 0x000000ffff067224 */ /* 0x000fe400078e0009 */
[----:B------:R-:W-:-:S05]  /*2300*/  IMAD.MOV.U32 R7, RZ, RZ, RZ ;  /* 0x000000ffff077224 */ /* 0x000fca00078e00ff */
[----:B------:R4:W-:Y:S02]  /*2310*/  REDG.E.ADD.64.STRONG.GPU desc[UR20][R10.64], R6 ;  /* 0x000000060a00798e */ /* 0x0009e4000c12e514 */
.L_x_186:
[----:B------:R-:W-:Y:S05]  /*2320*/  BSYNC.RECONVERGENT B2 ;  /* 0x0000000000027941 */ /* 0x000fea0003800200 */
.L_x_185:
[----:B------:R-:W-:-:S07]  /*2330*/  VIADD R3, R3, 0x2 ;  /* 0x0000000203037836 */ /* 0x000fce0000000000 */
.L_x_182:
[----:B------:R-:W-:-:S09]  /*2340*/  UISETP.NE.AND UP0, UPT, UR9, URZ, UPT ;  /* 0x000000ff0900728c */ /* 0x000fd2000bf05270 */
[----:B------:R-:W-:Y:S05]  /*2350*/  BRA.U !UP0, `(.L_x_181) ;  /* 0x0000000108287547 */ /* 0x000fea000b800000 */
[----:B------:R-:W-:-:S05]  /*2360*/  IMAD R2, R3, 0x400, R0 ;  /* 0x0000040003027824 */ /* 0x000fca00078e0200 */
[----:B------:R-:W5:Y:S02]  /*2370*/  LDS R9, [R2] ;  /* 0x0000000002097984 */ /* 0x000f640000000800 */
[----:B-----5:R-:W-:-:S13]  /*2380*/  ISETP.NE.AND P0, PT, R9, RZ, PT ;  /* 0x000000ff0900720c */ /* 0x020fda0003f05270 */
[----:B------:R-:W-:Y:S05]  /*2390*/  @!P0 BRA `(.L_x_181) ;  /* 0x0000000000188947 */ /* 0x000fea0003800000 */
[----:B0---4-:R-:W0:Y:S01]  /*23a0*/  LDC.64 R6, c[0x0][0x380] ;  /* 0x0000e000ff067b82 */ /* 0x011e220000000a00 */
[----:B------:R-:W-:-:S04]  /*23b0*/  IMAD R3, R3, 0x100, R4 ;  /* 0x0000010003037824 */ /* 0x000fc800078e0204 */
[----:B0-----:R-:W-:Y:S01]  /*23c0*/  IMAD.WIDE.U32 R2, R3, 0x8, R6 ;  /* 0x0000000803027825 */ /* 0x001fe200078e0006 */
[----:B------:R-:W-:-:S03]  /*23d0*/  MOV R6, R9 ;  /* 0x0000000900067202 */ /* 0x000fc60000000f00 */
[----:B------:R-:W-:-:S05]  /*23e0*/  IMAD.MOV.U32 R7, RZ, RZ, RZ ;  /* 0x000000ffff077224 */ /* 0x000fca00078e00ff */
[----:B------:R0:W-:Y:S02]  /*23f0*/  REDG.E.ADD.64.STRONG.GPU desc[UR20][R2.64], R6 ;  /* 0x000000060200798e */ /* 0x0001e4000c12e514 */
.L_x_181:
[----:B------:R-:W-:Y:S05]  /*2400*/  BSYNC.RECONVERGENT B1 ;  /* 0x0000000000017941 */ /* 0x000fea0003800200 */
.L_x_171:
[----:B------:R-:W-:-:S13]  /*2410*/  ISETP.GT.U32.AND P0, PT, R4, 0x7f, PT ;  /* 0x0000007f0400780c */ /* 0x000fda0003f04070 */
[----:B------:R-:W-:Y:S05]  /*2420*/  @P0 BRA `(.L_x_152) ;  /* 0x0000000800900947 */ /* 0x000fea0003800000 */
[----:B------:R-:W-:Y:S01]  /*2430*/  UISETP.GE.U32.AND UP0, UPT, UR22, 0x7, UPT ;  /* 0x000000071600788c */ /* 0x000fe2000bf06070 */
[----:B0-----:R-:W-:-:S08]  /*2440*/  IMAD.MOV.U32 R3, RZ, RZ, RZ ;  /* 0x000000ffff037224 */ /* 0x001fd000078e00ff */
[----:B------:R-:W-:Y:S05]  /*2450*/  BRA.U !UP0, `(.L_x_187) ;  /* 0x0000000508147547 */ /* 0x000fea000b800000 */
[----:B------:R-:W0:Y:S01]  /*2460*/  LDC.64 R2, c[0x0][0x380] ;  /* 0x0000e000ff027b82 */ /* 0x000e220000000a00 */
[----:B------:R-:W-:-:S07]  /*2470*/  IMAD.MOV.U32 R9, RZ, RZ, RZ ;  /* 0x000000ffff097224 */ /* 0x000fce00078e00ff */
.L_x_204:
[C---:B01--4-:R-:W-:Y:S01]  /*2480*/  IMAD R11, R9.reuse, 0x400, R0 ;  /* 0x00000400090b7824 */ /* 0x053fe200078e0200 */
[----:B------:R-:W-:Y:S01]  /*2490*/  BSSY.RECONVERGENT B1, `(.L_x_188) ;  /* 0x0000011000017945 */ /* 0x000fe20003800200 */
[C---:B--23--:R-:W-:Y:S02]  /*24a0*/  IMAD R7, R9.reuse, 0x100, R4 ;  /* 0x0000010009077824 */ /* 0x04cfe400078e0204 */
[----:B------:R-:W-:Y:S01]  /*24b0*/  VIADD R9, R9, 0x8 ;  /* 0x0000000809097836 */ /* 0x000fe20000000000 */
[----:B---3--:R-:W1:Y:S01]  /*24c0*/  LDS R14, [R11+0x200] ;  /* 0x000200000b0e7984 */ /* 0x008e620000000800 */
[----:B0-----:R-:W-:-:S03]  /*24d0*/  IMAD.WIDE.U32 R6, R7, 0x8, R2 ;  /* 0x0000000807067825 */ /* 0x001fc600078e0002 */
[----:B------:R-:W0:Y:S04]  /*24e0*/  LDS R13, [R11+0x600] ;  /* 0x000600000b0d7984 */ /* 0x000e280000000800 */
[----:B--2---:R2:W3:Y:S04]  /*24f0*/  LDS R17, [R11+0xa00] ;  /* 0x000a00000b117984 */ /* 0x0044e80000000800 */
[----:B------:R2:W4:Y:S04]  /*2500*/  LDS R18, [R11+0xe00] ;  /* 0x000e00000b127984 */ /* 0x0005280000000800 */
[----:B------:R2:W2:Y:S04]  /*2510*/  LDS R19, [R11+0x1200] ;  /* 0x001200000b137984 */ /* 0x0004a80000000800 */
[----:B------:R0:W2:Y:S04]  /*2520*/  LDS R16, [R11+0x1600] ;  /* 0x001600000b107984 */ /* 0x0000a80000000800 */
[----:B------:R0:W2:Y:S04]  /*2530*/  LDS R12, [R11+0x1a00] ;  /* 0x001a00000b0c7984 */ /* 0x0000a80000000800 */
[----:B------:R0:W2:Y:S01]  /*2540*/  LDS R10, [R11+0x1e00] ;  /* 0x001e00000b0a7984 */ /* 0x0000a20000000800 */
[----:B-1----:R-:W-:-:S02]  /*2550*/  ISETP.NE.AND P0, PT, R14, RZ, PT ;  /* 0x000000ff0e00720c */ /* 0x002fc40003f05270 */
[----:B0-----:R-:W-:-:S11]  /*2560*/  ISETP.NE.AND P1, PT, R13, RZ, PT ;  /* 0x000000ff0d00720c */ /* 0x001fd60003f25270 */
[----:B---34-:R-:W-:Y:S05]  /*2570*/  @!P0 BRA `(.L_x_189) ;  /* 0x0000000000088947 */ /* 0x018fea0003800000 */
[----:B------:R-:W-:-:S05]  /*2580*/  HFMA2 R15, -RZ, RZ, 0, 0 ;  /* 0x00000000ff0f7431 */ /* 0x000fca00000001ff */
[----:B------:R0:W-:Y:S02]  /*2590*/  REDG.E.ADD.64.STRONG.GPU desc[UR20][R6.64+0x400], R14 ;  /* 0x0004000e0600798e */ /* 0x0001e4000c12e514 */
.L_x_189:
[----:B------:R-:W-:Y:S05]  /*25a0*/  BSYNC.RECONVERGENT B1 ;  /* 0x0000000000017941 */ /* 0x000fea0003800200 */
.L_x_188:
[----:B------:R-:W-:Y:S04]  /*25b0*/  BSSY.RECONVERGENT B1, `(.L_x_190) ;  /* 0x0000005000017945 */ /* 0x000fe80003800200 */
[----:B------:R-:W-:Y:S05]  /*25c0*/  @!P1 BRA `(.L_x_191) ;  /* 0x00000000000c9947 */ /* 0x000fea0003800000 */
[----:B0-----:R-:W-:Y:S02]  /*25d0*/  IMAD.MOV.U32 R14, RZ, RZ, R13 ;  /* 0x000000ffff0e7224 */ /* 0x001fe400078e000d */
[----:B------:R-:W-:-:S05]  /*25e0*/  IMAD.MOV.U32 R15, RZ, RZ, RZ ;  /* 0x000000ffff0f7224 */ /* 0x000fca00078e00ff */
[----:B------:R1:W-:Y:S02]  /*25f0*/  REDG.E.ADD.64.STRONG.GPU desc[UR20][R6.64+0xc00], R14 ;  /* 0x000c000e0600798e */ /* 0x0003e4000c12e514 */
.L_x_191:
[----:B------:R-:W-:Y:S05]  /*2600*/  BSYNC.RECONVERGENT B1 ;  /* 0x0000000000017941 */ /* 0x000fea0003800200 */
.L_x_190:
[----:B------:R-:W-:Y:S01]  /*2610*/  ISETP.NE.AND P6, PT, R17, RZ, PT ;  /* 0x000000ff1100720c */ /* 0x000fe20003fc5270 */
[----:B------:R-:W-:Y:S01]  /*2620*/  BSSY.RECONVERGENT B1, `(.L_x_192) ;  /* 0x000000b000017945 */ /* 0x000fe20003800200 */
[----:B------:R-:W-:Y:S02]  /*2630*/  ISETP.NE.AND P0, PT, R9, UR27, PT ;  /* 0x0000001b09007c0c */ /* 0x000fe4000bf05270 */
[----:B------:R-:W-:Y:S02]  /*2640*/  ISETP.NE.AND P1, PT, R18, RZ, PT ;  /* 0x000000ff1200720c */ /* 0x000fe40003f25270 */
[----:B--2---:R-:W-:Y:S02]  /*2650*/  ISETP.NE.AND P2, PT, R19, RZ, PT ;  /* 0x000000ff1300720c */ /* 0x004fe40003f45270 */
[----:B------:R-:W-:Y:S02]  /*2660*/  ISETP.NE.AND P3, PT, R16, RZ, PT ;  /* 0x000000ff1000720c */ /* 0x000fe40003f65270 */
[----:B------:R-:W-:-:S02]  /*2670*/  ISETP.NE.AND P4, PT, R12, RZ, PT ;  /* 0x000000ff0c00720c */ /* 0x000fc40003f85270 */
[----:B------:R-:W-:Y:S01]  /*2680*/  ISETP.NE.AND P5, PT, R10, RZ, PT ;  /* 0x000000ff0a00720c */ /* 0x000fe20003fa5270 */
[----:B------:R-:W-:-:S12]  /*2690*/  @!P6 BRA `(.L_x_193) ;  /* 0x00000000000ce947 */ /* 0x000fd80003800000 */
[----:B01----:R-:W-:Y:S02]  /*26a0*/  IMAD.MOV.U32 R14, RZ, RZ, R17 ;  /* 0x000000ffff0e7224 */ /* 0x003fe400078e0011 */
[----:B------:R-:W-:-:S05]  /*26b0*/  IMAD.MOV.U32 R15, RZ, RZ, RZ ;  /* 0x000000ffff0f7224 */ /* 0x000fca00078e00ff */
[----:B------:R2:W-:Y:S02]  /*26c0*/  REDG.E.ADD.64.STRONG.GPU desc[UR20][R6.64+0x1400], R14 ;  /* 0x0014000e0600798e */ /* 0x0005e4000c12e514 */
.L_x_193:
[----:B------:R-:W-:Y:S05]  /*26d0*/  BSYNC.RECONVERGENT B1 ;  /* 0x0000000000017941 */ /* 0x000fea0003800200 */
.L_x_192:
[----:B------:R-:W-:Y:S04]  /*26e0*/  BSSY.RECONVERGENT B1, `(.L_x_194) ;  /* 0x0000005000017945 */ /* 0x000fe80003800200 */
[----:B------:R-:W-:Y:S05]  /*26f0*/  @!P1 BRA `(.L_x_195) ;  /* 0x00000000000c9947 */ /* 0x000fea0003800000 */
[----:B012---:R-:W-:Y:S02]  /*2700*/  IMAD.MOV.U32 R14, RZ, RZ, R18 ;  /* 0x000000ffff0e7224 */ /* 0x007fe400078e0012 */
[----:B------:R-:W-:-:S05]  /*2710*/  IMAD.MOV.U32 R15, RZ, RZ, RZ ;  /* 0x000000ffff0f7224 */ /* 0x000fca00078e00ff */
[----:B------:R3:W-:Y:S02]  /*2720*/  REDG.E.ADD.64.STRONG.GPU desc[UR20][R6.64+0x1c00], R14 ;  /* 0x001c000e0600798e */ /* 0x0007e4000c12e514 */
.L_x_195:
[----:B------:R-:W-:Y:S05]  /*2730*/  BSYNC.RECONVERGENT B1 ;  /* 0x0000000000017941 */ /* 0x000fea0003800200 */
.L_x_194:
[----:B------:R-:W-:Y:S04]  /*2740*/  BSSY.RECONVERGENT B1, `(.L_x_196) ;  /* 0x0000005000017945 */ /* 0x000fe80003800200 */
[----:B------:R-:W-:Y:S05]  /*2750*/  @!P2 BRA `(.L_x_197) ;  /* 0x00000000000ca947 */ /* 0x000fea0003800000 */
[----:B0123--:R-:W-:Y:S01]  /*2760*/  MOV R14, R19 ;  /* 0x00000013000e7202 */ /* 0x00ffe20000000f00 */
[----:B------:R-:W-:-:S05]  /*2770*/  IMAD.MOV.U32 R15, RZ, RZ, RZ ;  /* 0x000000ffff0f7224 */ /* 0x000fca00078e00ff */
[----:B------:R4:W-:Y:S02]  /*2780*/  REDG.E.ADD.64.STRONG.GPU desc[UR20][R6.64+0x2400], R14 ;  /* 0x0024000e0600798e */ /* 0x0009e4000c12e514 */
.L_x_197:
[----:B------:R-:W-:Y:S05]  /*2790*/  BSYNC.RECONVERGENT B1 ;  /* 0x0000000000017941 */ /* 0x000fea0003800200 */
.L_x_196:
[----:B------:R-:W-:Y:S04]  /*27a0*/  BSSY.RECONVERGENT B1, `(.L_x_198) ;  /* 0x0000004000017945 */ /* 0x000fe80003800200 */
[----:B------:R-:W-:Y:S05]  /*27b0*/  @!P3 BRA `(.L_x_199) ;  /* 0x000000000008b947 */ /* 0x000fea0003800000 */
[----:B------:R-:W-:-:S05]  /*27c0*/  IMAD.MOV.U32 R17, RZ, RZ, RZ ;  /* 0x000000ffff117224 */ /* 0x000fca00078e00ff */
[----:B------:R0:W-:Y:S02]  /*27d0*/  REDG.E.ADD.64.STRONG.GPU desc[UR20][R6.64+0x2c00], R16 ;  /* 0x002c00100600798e */ /* 0x0001e4000c12e514 */
.L_x_199:
[----:B------:R-:W-:Y:S05]  /*27e0*/  BSYNC.RECONVERGENT B1 ;  /* 0x0000000000017941 */ /* 0x000fea0003800200 */
.L_x_198:
[----:B------:R-:W-:Y:S04]  /*27f0*/  BSSY.RECONVERGENT B1, `(.L_x_200) ;  /* 0x0000004000017945 */ /* 0x000fe80003800200 */
[----:B------:R-:W-:Y:S05]  /*2800*/  @!P4 BRA `(.L_x_201) ;  /* 0x000000000008c947 */ /* 0x000fea0003800000 */
[----:B------:R-:W-:-:S05]  /*2810*/  IMAD.MOV.U32 R13, RZ, RZ, RZ ;  /* 0x000000ffff0d7224 */ /* 0x000fca00078e00ff */
[----:B------:R0:W-:Y:S02]  /*2820*/  REDG.E.ADD.64.STRONG.GPU desc[UR20][R6.64+0x3400], R12 ;  /* 0x0034000c0600798e */ /* 0x0001e4000c12e514 */
.L_x_201:
[----:B------:R-:W-:Y:S05]  /*2830*/  BSYNC.RECONVERGENT B1 ;  /* 0x0000000000017941 */ /* 0x000fea0003800200 */
.L_x_200:
[----:B------:R-:W-:Y:S04]  /*2840*/  BSSY.RECONVERGENT B1, `(.L_x_202) ;  /* 0x0000004000017945 */ /* 0x000fe80003800200 */
[----:B------:R-:W-:Y:S05]  /*2850*/  @!P5 BRA `(.L_x_203) ;  /* 0x000000000008d947 */ /* 0x000fea0003800000 */
[----:B------:R-:W-:-:S05]  /*2860*/  IMAD.MOV.U32 R11, RZ, RZ, RZ ;  /* 0x000000ffff0b7224 */ /* 0x000fca00078e00ff */
[----:B------:R0:W-:Y:S02]  /*2870*/  REDG.E.ADD.64.STRONG.GPU desc[UR20][R6.64+0x3c00], R10 ;  /* 0x003c000a0600798e */ /* 0x0001e4000c12e514 */
.L_x_203:
[----:B------:R-:W-:Y:S05]  /*2880*/  BSYNC.RECONVERGENT B1 ;  /* 0x0000000000017941 */ /* 0x000fea0003800200 */
.L_x_202:
[----:B------:R-:W-:Y:S05]  /*2890*/  @P0 BRA `(.L_x_204) ;  /* 0xfffffff800f80947 */ /* 0x000fea000383ffff */
[----:B------:R-:W-:-:S07]  /*28a0*/  IMAD.U32 R3, RZ, RZ, UR27 ;  /* 0x0000001bff037e24 */ /* 0x000fce000f8e00ff */
.L_x_187:
[----:B------:R-:W-:-:S09]  /*28b0*/  UISETP.NE.AND UP0, UPT, UR24, URZ, UPT ;  /* 0x000000ff1800728c */ /* 0x000fd2000bf05270 */
[----:B------:R-:W-:Y:S05]  /*28c0*/  BRA.U !UP0, `(.L_x_152) ;  /* 0x0000000508687547 */ /* 0x000fea000b800000 */
[----:B------:R-:W-:-:S13]  /*28d0*/  ISETP.GE.U32.AND P0, PT, R8, 0x3, PT ;  /* 0x000000030800780c */ /* 0x000fda0003f06070 */
[----:B------:R-:W-:Y:S05]  /*28e0*/  @!P0 BRA `(.L_x_205) ;  /* 0x0000000000bc8947 */ /* 0x000fea0003800000 */
[----:B01234-:R-:W-:Y:S01]  /*28f0*/  IMAD R7, R3, 0x400, R0 ;  /* 0x0000040003077824 */ /* 0x01ffe200078e0200 */
[----:B------:R-:W-:Y:S04]  /*2900*/  BSSY.RECONVERGENT B1, `(.L_x_206) ;  /* 0x000000f000017945 */ /* 0x000fe80003800200 */
[----:B------:R-:W0:Y:S04]  /*2910*/  LDS R10, [R7+0x200] ;  /* 0x00020000070a7984 */ /* 0x000e280000000800 */
[----:B------:R-:W1:Y:S04]  /*2920*/  LDS R12, [R7+0x600] ;  /* 0x00060000070c7984 */ /* 0x000e680000000800 */
[----:B------:R-:W2:Y:S04]  /*2930*/  LDS R6, [R7+0xa00] ;  /* 0x000a000007067984 */ /* 0x000ea80000000800 */
[----:B------:R-:W3:Y:S01]  /*2940*/  LDS R2, [R7+0xe00] ;  /* 0x000e000007027984 */ /* 0x000ee20000000800 */
[----:B0-----:R-:W-:-:S02]  /*2950*/  ISETP.NE.AND P0, PT, R10, RZ, PT ;  /* 0x000000ff0a00720c */ /* 0x001fc40003f05270 */
[----:B-1----:R-:W-:Y:S02]  /*2960*/  ISETP.NE.AND P1, PT, R12, RZ, PT ;  /* 0x000000ff0c00720c */ /* 0x002fe40003f25270 */
[----:B--2---:R-:W-:Y:S02]  /*2970*/  ISETP.NE.AND P2, PT, R6, RZ, PT ;  /* 0x000000ff0600720c */ /* 0x004fe40003f45270 */
[----:B---3--:R-:W-:-:S07]  /*2980*/  ISETP.NE.AND P3, PT, R2, RZ, PT ;  /* 0x000000ff0200720c */ /* 0x008fce0003f65270 */
[----:B------:R-:W-:Y:S06]  /*2990*/  @!P0 BRA `(.L_x_207) ;  /* 0x0000000000148947 */ /* 0x000fec0003800000 */
[----:B------:R-:W0:Y:S01]  /*29a0*/  LDC.64 R8, c[0x0][0x380] ;  /* 0x0000e000ff087b82 */ /* 0x000e220000000a00 */
[----:B------:R-:W-:Y:S01]  /*29b0*/  LEA R7, R3, R4, 0x8 ;  /* 0x0000000403077211 */ /* 0x000fe200078e40ff */
[----:B------:R-:W-:-:S04]  /*29c0*/  IMAD.MOV.U32 R11, RZ, RZ, RZ ;  /* 0x000000ffff0b7224 */ /* 0x000fc800078e00ff */
[----:B0-----:R-:W-:-:S05]  /*29d0*/  IMAD.WIDE.U32 R8, R7, 0x8, R8 ;  /* 0x0000000807087825 */ /* 0x001fca00078e0008 */
[----:B------:R0:W-:Y:S02]  /*29e0*/  REDG.E.ADD.64.STRONG.GPU desc[UR20][R8.64+0x400], R10 ;  /* 0x0004000a0800798e */ /* 0x0001e4000c12e514 */
.L_x_207:
[----:B------:R-:W-:Y:S05]  /*29f0*/  BSYNC.RECONVERGENT B1 ;  /* 0x0000000000017941 */ /* 0x000fea0003800200 */
.L_x_206:
[----:B------:R-:W-:Y:S04]  /*2a00*/  BSSY.RECONVERGENT B1, `(.L_x_208) ;  /* 0x0000009000017945 */ /* 0x000fe80003800200 */
[----:B------:R-:W-:Y:S05]  /*2a10*/  @!P1 BRA `(.L_x_209) ;  /* 0x00000000001c9947 */ /* 0x000fea0003800000 */
[----:B0-----:R-:W0:Y:S01]  /*2a20*/  LDC.64 R8, c[0x0][0x380] ;  /* 0x0000e000ff087b82 */ /* 0x001e220000000a00 */
[----:B------:R-:W-:Y:S02]  /*2a30*/  IMAD R7, R3, 0x100, R4 ;  /* 0x0000010003077824 */ /* 0x000fe400078e0204 */
[----:B------:R-:W-:Y:S02]  /*2a40*/  IMAD.MOV.U32 R10, RZ, RZ, R12 ;  /* 0x000000ffff0a7224 */ /* 0x000fe400078e000c */
[----:B------:R-:W-:Y:S02]  /*2a50*/  VIADD R7, R7, 0x100 ;  /* 0x0000010007077836 */ /* 0x000fe40000000000 */
[----:B------:R-:W-:Y:S02]  /*2a60*/  IMAD.MOV.U32 R11, RZ, RZ, RZ ;  /* 0x000000ffff0b7224 */ /* 0x000fe400078e00ff */
[----:B0-----:R-:W-:-:S05]  /*2a70*/  IMAD.WIDE.U32 R8, R7, 0x8, R8 ;  /* 0x0000000807087825 */ /* 0x001fca00078e0008 */
[----:B------:R1:W-:Y:S02]  /*2a80*/  REDG.E.ADD.64.STRONG.GPU desc[UR20][R8.64+0x400], R10 ;  /* 0x0004000a0800798e */ /* 0x0003e4000c12e514 */
.L_x_209:
[----:B------:R-:W-:Y:S05]  /*2a90*/  BSYNC.RECONVERGENT B1 ;  /* 0x0000000000017941 */ /* 0x000fea0003800200 */
.L_x_208:
[----:B------:R-:W-:Y:S04]  /*2aa0*/  BSSY.RECONVERGENT B1, `(.L_x_210) ;  /* 0x0000008000017945 */ /* 0x000fe80003800200 */
[----:B------:R-:W-:Y:S05]  /*2ab0*/  @!P2 BRA `(.L_x_211) ;  /* 0x000000000018a947 */ /* 0x000fea0003800000 */
[----:B01----:R-:W0:Y:S01]  /*2ac0*/  LDC.64 R8, c[0x0][0x380] ;  /* 0x0000e000ff087b82 */ /* 0x003e220000000a00 */
[----:B------:R-:W-:-:S05]  /*2ad0*/  IMAD R7, R3, 0x100, R4 ;  /* 0x0000010003077824 */ /* 0x000fca00078e0204 */
[----:B------:R-:W-:-:S05]  /*2ae0*/  IADD3 R7, PT, PT, R7, 0x200, RZ ;  /* 0x0000020007077810 */ /* 0x000fca0007ffe0ff */
[----:B0-----:R-:W-:-:S04]  /*2af0*/  IMAD.WIDE.U32 R8, R7, 0x8, R8 ;  /* 0x0000000807087825 */ /* 0x001fc800078e0008 */
[----:B------:R-:W-:-:S05]  /*2b00*/  IMAD.MOV.U32 R7, RZ, RZ, RZ ;  /* 0x000000ffff077224 */ /* 0x000fca00078e00ff */
[----:B------:R2:W-:Y:S02]  /*2b10*/  REDG.E.ADD.64.STRONG.GPU desc[UR20][R8.64+0x400], R6 ;  /* 0x000400060800798e */ /* 0x0005e4000c12e514 */
.L_x_211:
[----:B------:R-:W-:Y:S05]  /*2b20*/  BSYNC.RECONVERGENT B1 ;  /* 0x0000000000017941 */ /* 0x000fea0003800200 */
.L_x_210:
[----:B------:R-:W-:Y:S04]  /*2b30*/  BSSY.RECONVERGENT B1, `(.L_x_212) ;  /* 0x0000009000017945 */ /* 0x000fe80003800200 */
[----:B------:R-:W-:Y:S05]  /*2b40*/  @!P3 BRA `(.L_x_213) ;  /* 0x00000000001cb947 */ /* 0x000fea0003800000 */
[----:B--2---:R-:W2:Y:S01]  /*2b50*/  LDC.64 R6, c[0x0][0x380] ;  /* 0x0000e000ff067b82 */ /* 0x004ea20000000a00 */
[----:B01----:R-:W-:Y:S02]  /*2b60*/  IMAD R9, R3, 0x100, R4 ;  /* 0x0000010003097824 */ /* 0x003fe400078e0204 */
[----:B------:R-:W-:Y:S02]  /*2b70*/  IMAD.MOV.U32 R8, RZ, RZ, R2 ;  /* 0x000000ffff087224 */ /* 0x000fe400078e0002 */
[----:B------:R-:W-:-:S04]  /*2b80*/  VIADD R9, R9, 0x300 ;  /* 0x0000030009097836 */ /* 0x000fc80000000000 */
[----:B--2---:R-:W-:-:S04]  /*2b90*/  IMAD.WIDE.U32 R6, R9, 0x8, R6 ;  /* 0x0000000809067825 */ /* 0x004fc800078e0006 */
[----:B------:R-:W-:-:S05]  /*2ba0*/  IMAD.MOV.U32 R9, RZ, RZ, RZ ;  /* 0x000000ffff097224 */ /* 0x000fca00078e00ff */
[----:B------:R3:W-:Y:S02]  /*2bb0*/  REDG.E.ADD.64.STRONG.GPU desc[UR20][R6.64+0x400], R8 ;  /* 0x000400080600798e */ /* 0x0007e4000c12e514 */
.L_x_213:
[----:B------:R-:W-:Y:S05]  /*2bc0*/  BSYNC.RECONVERGENT B1 ;  /* 0x0000000000017941 */ /* 0x000fea0003800200 */
.L_x_212:
[----:B------:R-:W-:-:S07]  /*2bd0*/  VIADD R3, R3, 0x4 ;  /* 0x0000000403037836 */ /* 0x000fce0000000000 */
.L_x_205:
[----:B------:R-:W-:-:S09]  /*2be0*/  UISETP.NE.AND UP0, UPT, UR25, URZ, UPT ;  /* 0x000000ff1900728c */ /* 0x000fd2000bf05270 */
[----:B------:R-:W-:Y:S05]  /*2bf0*/  BRA.U !UP0, `(.L_x_152) ;  /* 0x00000001089c7547 */ /* 0x000fea000b800000 */
[----:B------:R-:W-:-:S13]  /*2c00*/  ISETP.NE.AND P0, PT, R5, RZ, PT ;  /* 0x000000ff0500720c */ /* 0x000fda0003f05270 */
[----:B------:R-:W-:Y:S05]  /*2c10*/  @!P0 BRA `(.L_x_214) ;  /* 0x0000000000648947 */ /* 0x000fea0003800000 */
[----:B01234-:R-:W-:Y:S01]  /*2c20*/  LEA R6, R3, R0, 0xa ;  /* 0x0000000003067211 */ /* 0x01ffe200078e50ff */
[----:B------:R-:W-:Y:S04]  /*2c30*/  BSSY.RECONVERGENT B1, `(.L_x_215) ;  /* 0x000000c000017945 */ /* 0x000fe80003800200 */
[----:B------:R-:W0:Y:S04]  /*2c40*/  LDS R2, [R6+0x200] ;  /* 0x0002000006027984 */ /* 0x000e280000000800 */
[----:B------:R-:W1:Y:S01]  /*2c50*/  LDS R5, [R6+0x600] ;  /* 0x0006000006057984 */ /* 0x000e620000000800 */
[----:B0-----:R-:W-:-:S02]  /*2c60*/  ISETP.NE.AND P0, PT, R2, RZ, PT ;  /* 0x000000ff0200720c */ /* 0x001fc40003f05270 */
[----:B-1----:R-:W-:-:S11]  /*2c70*/  ISETP.NE.AND P1, PT, R5, RZ, PT ;  /* 0x000000ff0500720c */ /* 0x002fd60003f25270 */
[----:B------:R-:W-:Y:S05]  /*2c80*/  @!P0 BRA `(.L_x_216) ;  /* 0x0000000000188947 */ /* 0x000fea0003800000 */
[----:B------:R-:W0:Y:S01]  /*2c90*/  LDC.64 R6, c[0x0][0x380] ;  /* 0x0000e000ff067b82 */ /* 0x000e220000000a00 */
[----:B------:R-:W-:-:S04]  /*2ca0*/  IMAD R9, R3, 0x100, R4 ;  /* 0x0000010003097824 */ /* 0x000fc800078e0204 */
[----:B0-----:R-:W-:-:S04]  /*2cb0*/  IMAD.WIDE.U32 R8, R9, 0x8, R6 ;  /* 0x0000000809087825 */ /* 0x001fc800078e0006 */
[----:B------:R-:W-:Y:S02]  /*2cc0*/  IMAD.MOV.U32 R6, RZ, RZ, R2 ;  /* 0x000000ffff067224 */ /* 0x000fe400078e0002 */
[----:B------:R-:W-:-:S05]  /*2cd0*/  IMAD.MOV.U32 R7, RZ, RZ, RZ ;  /* 0x000000ffff077224 */ /* 0x000fca00078e00ff */
[----:B------:R0:W-:Y:S02]  /*2ce0*/  REDG.E.ADD.64.STRONG.GPU desc[UR20][R8.64+0x400], R6 ;  /* 0x000400060800798e */ /* 0x0001e4000c12e514 */
.L_x_216:
[----:B------:R-:W-:Y:S05]  /*2cf0*/  BSYNC.RECONVERGENT B1 ;  /* 0x0000000000017941 */ /* 0x000fea0003800200 */
.L_x_215:
[----:B------:R-:W-:Y:S04]  /*2d00*/  BSSY.RECONVERGENT B1, `(.L_x_217) ;  /* 0x0000009000017945 */ /* 0x000fe80003800200 */
[----:B------:R-:W-:Y:S05]  /*2d10*/  @!P1 BRA `(.L_x_218) ;  /* 0x00000000001c9947 */ /* 0x000fea0003800000 */
[----:B0-----:R-:W0:Y:S01]  /*2d20*/  LDC.64 R6, c[0x0][0x380] ;  /* 0x0000e000ff067b82 */ /* 0x001e220000000a00 */
[----:B------:R-:W-:-:S04]  /*2d30*/  IMAD R2, R3, 0x100, R4 ;  /* 0x0000010003027824 */ /* 0x000fc800078e0204 */
[----:B------:R-:W-:-:S04]  /*2d40*/  VIADD R9, R2, 0x100 ;  /* 0x0000010002097836 */ /* 0x000fc80000000000 */
[----:B0-----:R-:W-:-:S04]  /*2d50*/  IMAD.WIDE.U32 R8, R9, 0x8, R6 ;  /* 0x0000000809087825 */ /* 0x001fc800078e0006 */
[----:B------:R-:W-:Y:S02]  /*2d60*/  HFMA2 R7, -RZ, RZ, 0, 0 ;  /* 0x00000000ff077431 */ /* 0x000fe400000001ff */
[----:B------:R-:W-:-:S05]  /*2d70*/  IMAD.MOV.U32 R6, RZ, RZ, R5 ;  /* 0x000000ffff067224 */ /* 0x000fca00078e0005 */
[----:B------:R1:W-:Y:S02]  /*2d80*/  REDG.E.ADD.64.STRONG.GPU desc[UR20][R8.64+0x400], R6 ;  /* 0x000400060800798e */ /* 0x0003e4000c12e514 */
.L_x_218:
[----:B------:R-:W-:Y:S05]  /*2d90*/  BSYNC.RECONVERGENT B1 ;  /* 0x0000000000017941 */ /* 0x000fea0003800200 */
.L_x_217:
[----:B------:R-:W-:-:S07]  /*2da0*/  VIADD R3, R3, 0x2 ;  /* 0x0000000203037836 */ /* 0x000fce0000000000 */
.L_x_214:
[----:B------:R-:W-:-:S09]  /*2db0*/  UISETP.NE.AND UP0, UPT, UR9, URZ, UPT ;  /* 0x000000ff0900728c */ /* 0x000fd2000bf05270 */
[----:B------:R-:W-:Y:S05]  /*2dc0*/  BRA.U !UP0, `(.L_x_152) ;  /* 0x0000000108287547 */ /* 0x000fea000b800000 */
[----:B------:R-:W-:-:S05]  /*2dd0*/  IMAD R2, R3, 0x400, R0 ;  /* 0x0000040003027824 */ /* 0x000fca00078e0200 */
[----:B------:R-:W5:Y:S02]  /*2de0*/  LDS R5, [R2+0x200] ;  /* 0x0002000002057984 */ /* 0x000f640000000800 */
[----:B-----5:R-:W-:-:S13]  /*2df0*/  ISETP.NE.AND P0, PT, R5, RZ, PT ;  /* 0x000000ff0500720c */ /* 0x020fda0003f05270 */
[----:B------:R-:W-:Y:S05]  /*2e00*/  @!P0 BRA `(.L_x_152) ;  /* 0x0000000000188947 */ /* 0x000fea0003800000 */
[----:B01234-:R-:W0:Y:S01]  /*2e10*/  LDC.64 R6, c[0x0][0x380] ;  /* 0x0000e000ff067b82 */ /* 0x01fe220000000a00 */
[----:B------:R-:W-:-:S04]  /*2e20*/  IMAD R3, R3, 0x100, R4 ;  /* 0x0000010003037824 */ /* 0x000fc800078e0204 */
[----:B0-----:R-:W-:-:S04]  /*2e30*/  IMAD.WIDE.U32 R2, R3, 0x8, R6 ;  /* 0x0000000803027825 */ /* 0x001fc800078e0006 */
[----:B------:R-:W-:Y:S02]  /*2e40*/  IMAD.MOV.U32 R6, RZ, RZ, R5 ;  /* 0x000000ffff067224 */ /* 0x000fe400078e0005 */
[----:B------:R-:W-:-:S05]  /*2e50*/  IMAD.MOV.U32 R7, RZ, RZ, RZ ;  /* 0x000000ffff077224 */ /* 0x000fca00078e00ff */
[----:B------:R0:W-:Y:S02]  /*2e60*/  REDG.E.ADD.64.STRONG.GPU desc[UR20][R2.64+0x400], R6 ;  /* 0x000400060200798e */ /* 0x0001e4000c12e514 */
.L_x_152:
[----:B------:R-:W-:Y:S05]  /*2e70*/  BSYNC.RECONVERGENT B0 ;  /* 0x0000000000007941 */ /* 0x000fea0003800200 */
.L_x_151:
[----:B------:R-:W-:Y:S01]  /*2e80*/  BAR.SYNC.DEFER_BLOCKING 0x0 ;  /* 0x0000000000007b1d */ /* 0x000fe20000010000 */
[----:B------:R-:W-:-:S04]  /*2e90*/  UIADD3 UR6, UP0, UPT, UR6, 0x1, URZ ;  /* 0x0000000106067890 */ /* 0x000fc8000ff1e0ff */
[----:B------:R-:W-:Y:S02]  /*2ea0*/  UIADD3.X UR7, UPT, UPT, URZ, UR7, URZ, UP0, !UPT ;  /* 0x00000007ff077290 */ /* 0x000fe400087fe4ff */
[----:B------:R-:W-:-:S04]  /*2eb0*/  UISETP.NE.U32.AND UP0, UPT, UR6, UR11, UPT ;  /* 0x0000000b0600728c */ /* 0x000fc8000bf05070 */
[----:B------:R-:W-:-:S09]  /*2ec0*/  UISETP.NE.AND.EX UP0, UPT, UR7, UR12, UPT, UP0 ;  /* 0x0000000c0700728c */ /* 0x000fd2000bf05300 */
[----:B------:R-:W-:Y:S05]  /*2ed0*/  BRA.U UP0, `(.L_x_219) ;  /* 0xffffffd100f07547 */ /* 0x000fea000b83ffff */
[----:B------:R-:W-:Y:S05]  /*2ee0*/  EXIT ;  /* 0x000000000000794d */ /* 0x000fea0003800000 */
.L_x_220:
        /* <DEDUP_REMOVED lines=9> */
.L_x_327:


//--------------------- .text._ZN3cub18CUB_300001_SM_10006detail10radix_sort31DeviceRadixSortSingleTileKernelINS1_5radix10policy_hubIiiyE10Policy1000ELNS0_9SortOrderE0EiiyNS1_21identity_decomposer_tEEEvPKT1_PSA_PKT2_PSE_T3_iiT4_ --------------------------
	.section	.text._ZN3cub18CUB_300001_SM_10006detail10radix_sort31DeviceRadixSortSingleTileKernelINS1_5radix10policy_hubIiiyE10Policy1000ELNS0_9SortOrderE0EiiyNS1_21identity_decomposer_tEEEvPKT1_PSA_PKT2_PSE_T3_iiT4_,"ax",@progbits
	.align	128
        .global         _ZN3cub18CUB_300001_SM_10006detail10radix_sort31DeviceRadixSortSingleTileKernelINS1_5radix10policy_hubIiiyE10Policy1000ELNS0_9SortOrderE0EiiyNS1_21identity_decomposer_tEEEvPKT1_PSA_PKT2_PSE_T3_iiT4_
        .type           _ZN3cub18CUB_300001_SM_10006detail10radix_sort31DeviceRadixSortSingleTileKernelINS1_5radix10policy_hubIiiyE10Policy1000ELNS0_9SortOrderE0EiiyNS1_21identity_decomposer_tEEEvPKT1_PSA_PKT2_PSE_T3_iiT4_,@function
        .size           _ZN3cub18CUB_300001_SM_10006detail10radix_sort31DeviceRadixSortSingleTileKernelINS1_5radix10policy_hubIiiyE10Policy1000ELNS0_9SortOrderE0EiiyNS1_21identity_decomposer_tEEEvPKT1_PSA_PKT2_PSE_T3_iiT4_,(.L_x_328 - _ZN3cub18CUB_300001_SM_10006detail10radix_sort31DeviceRadixSortSingleTileKernelINS1_5radix10policy_hubIiiyE10Policy1000ELNS0_9SortOrderE0EiiyNS1_21identity_decomposer_tEEEvPKT1_PSA_PKT2_PSE_T3_iiT4_)
        .other          _ZN3cub18CUB_300001_SM_10006detail10radix_sort31DeviceRadixSortSingleTileKernelINS1_5radix10policy_hubIiiyE10Policy1000ELNS0_9SortOrderE0EiiyNS1_21identity_decomposer_tEEEvPKT1_PSA_PKT2_PSE_T3_iiT4_,@"STO_CUDA_ENTRY STV_DEFAULT"
_ZN3cub18CUB_300001_SM_10006detail10radix_sort31DeviceRadixSortSingleTileKernelINS1_5radix10policy_hubIiiyE10Policy1000ELNS0_9SortOrderE0EiiyNS1_21identity_decomposer_tEEEvPKT1_PSA_PKT2_PSE_T3_iiT4_:
.text._ZN3cub18CUB_300001_SM_10006detail10radix_sort31DeviceRadixSortSingleTileKernelINS1_5radix10policy_hubIiiyE10Policy1000ELNS0_9SortOrderE0EiiyNS1_21identity_decomposer_tEEEvPKT1_PSA_PKT2_PSE_T3_iiT4_:
[----:B------:R-:W-:Y:S01]  /*0000*/  LDC R1, c[0x0][0x37c] ;  /* 0x0000df00ff017b82 */ /* 0x000fe20000000800 */
[----:B------:R-:W0:Y:S01]  /*0010*/  S2R R0, SR_TID.X ;  /* 0x0000000000007919 */ /* 0x000e220000002100 */
[----:B------:R-:W1:Y:S06]  /*0020*/  LDCU UR4, c[0x0][0x3a0] ;  /* 0x00007400ff0477ac */ /* 0x000e6c0008000800 */
[----:B------:R-:W2:Y:S01]  /*0030*/  LDC.64 R6, c[0x0][0x380] ;  /* 0x0000e000ff067b82 */ /* 0x000ea20000000a00 */
[----:B------:R-:W3:Y:S01]  /*0040*/  LDCU.64 UR8, c[0x0][0x358] ;  /* 0x00006b00ff0877ac */ /* 0x000ee20008000a00 */
[----:B------:R-:W4:Y:S01]  /*0050*/  LDCU UR10, c[0x0][0x3ac] ;  /* 0x00007580ff0a77ac */ /* 0x000f220008000800 */
[----:B0-----:R-:W-:-:S04]  /*0060*/  IMAD R9, R0, 0x13, RZ ;  /* 0x0000001300097824 */ /* 0x001fc800078e02ff */
[C---:B------:R-:W-:Y:S01]  /*0070*/  VIADD R4, R9.reuse, 0x1 ;  /* 0x0000000109047836 */ /* 0x040fe20000000000 */
[C---:B-1----:R-:W-:Y:S01]  /*0080*/  ISETP.GE.AND P6, PT, R9.reuse, UR4, PT ;  /* 0x0000000409007c0c */ /* 0x042fe2000bfc6270 */
[C---:B------:R-:W-:Y:S02]  /*0090*/  VIADD R8, R9.reuse, 0x5 ;  /* 0x0000000509087836 */ /* 0x040fe40000000000 */
[C---:B--2---:R-:W-:Y:S01]  /*00a0*/  IMAD.WIDE.U32 R6, R9.reuse, 0x4, R6 ;  /* 0x0000000409067825 */ /* 0x044fe200078e0006 */
[----:B------:R-:W-:Y:S02]  /*00b0*/  ISETP.GE.AND P5, PT, R4, UR4, PT ;  /* 0x0000000404007c0c */ /* 0x000fe4000bfa6270 */
[----:B------:R-:W-:Y:S01]  /*00c0*/  ISETP.GE.AND P1, PT, R8, UR4, PT ;  /* 0x0000000408007c0c */ /* 0x000fe2000bf26270 */
[C---:B------:R-:W-:Y:S01]  /*00d0*/  VIADD R5, R9.reuse, 0x2 ;  /* 0x0000000209057836 */ /* 0x040fe20000000000 */
[----:B------:R-:W-:Y:S01]  /*00e0*/  P2R R46, PR, RZ, 0x20 ;  /* 0x00000020ff2e7803 */ /* 0x000fe20000000000 */
[C---:B------:R-:W-:Y:S01]  /*00f0*/  VIADD R10, R9.reuse, 0x6 ;  /* 0x00000006090a7836 */ /* 0x040fe20000000000 */
[----:B------:R-:W-:Y:S01]  /*0100*/  P2R R49, PR, RZ, 0x2 ;  /* 0x00000002ff317803 */ /* 0x000fe20000000000 */
[----:B------:R-:W-:Y:S01]  /*0110*/  VIADD R4, R9, 0x3 ;  /* 0x0000000309047836 */ /* 0x000fe20000000000 */
[----:B------:R-:W-:Y:S01]  /*0120*/  ISETP.GE.AND P4, PT, R5, UR4, PT ;  /* 0x0000000405007c0c */ /* 0x000fe2000bf86270 */
[C---:B------:R-:W-:Y:S01]  /*0130*/  VIADD R5, R9.reuse, 0x4 ;  /* 0x0000000409057836 */ /* 0x040fe20000000000 */
[----:B------:R-:W-:Y:S01]  /*0140*/  ISETP.GE.AND P0, PT, R10, UR4, PT ;  /* 0x000000040a007c0c */ /* 0x000fe2000bf06270 */
[----:B------:R-:W-:Y:S01]  /*0150*/  VIADD R29, R9, 0x9 ;  /* 0x00000009091d7836 */ /* 0x000fe20000000000 */
[----:B------:R-:W-:Y:S01]  /*0160*/  ISETP.GE.AND P3, PT, R4, UR4, PT ;  /* 0x0000000404007c0c */ /* 0x000fe2000bf66270 */
[----:B---3--:R-:W2:Y:S01]  /*0170*/  @!P5 LDG.E R8, desc[UR8][R6.64+0x4] ;  /* 0x000004080608d981 */ /* 0x008ea2000c1e1900 */
[----:B------:R-:W-:Y:S01]  /*0180*/  ISETP.GE.AND P2, PT, R5, UR4, PT ;  /* 0x0000000405007c0c */ /* 0x000fe2000bf46270 */
[C---:B------:R-:W-:Y:S01]  /*0190*/  VIADD R4, R9.reuse, 0x7 ;  /* 0x0000000709047836 */ /* 0x040fe20000000000 */
[----:B------:R-:W-:Y:S01]  /*01a0*/  P2R R50, PR, RZ, 0x1 ;  /* 0x00000001ff327803 */ /* 0x000fe20000000000 */
[----:B------:R-:W3:Y:S01]  /*01b0*/  @!P1 LDG.E R35, desc[UR8][R6.64+0x14] ;  /* 0x0000140806239981 */ /* 0x000ee2000c1e1900 */
[C---:B------:R-:W-:Y:S01]  /*01c0*/  VIADD R5, R9.reuse, 0x8 ;  /* 0x0000000809057836 */ /* 0x040fe20000000000 */
[----:B------:R-:W-:Y:S01]  /*01d0*/  P2R R47, PR, RZ, 0x8 ;  /* 0x00000008ff2f7803 */ /* 0x000fe20000000000 */
[C---:B------:R-:W-:Y:S01]  /*01e0*/  VIADD R30, R9.reuse, 0xa ;  /* 0x0000000a091e7836 */ /* 0x040fe20000000000 */
[----:B------:R-:W4:Y:S01]  /*01f0*/  @!P4 LDG.E R10, desc[UR8][R6.64+0x8] ;  /* 0x00000808060ac981 */ /* 0x000f22000c1e1900 */
[C---:B------:R-:W-:Y:S01]  /*0200*/  VIADD R31, R9.reuse, 0xb ;  /* 0x0000000b091f7836 */ /* 0x040fe20000000000 */
[----:B------:R-:W-:Y:S01]  /*0210*/  P2R R48, PR, RZ, 0x4 ;  /* 0x00000004ff307803 */ /* 0x000fe20000000000 */
[C---:B------:R-:W-:Y:S01]  /*0220*/  VIADD R32, R9.reuse, 0xc ;  /* 0x0000000c09207836 */ /* 0x040fe20000000000 */
[----:B------:R-:W3:Y:S01]  /*0230*/  @!P3 LDG.E R11, desc[UR8][R6.64+0xc] ;  /* 0x00000c08060bb981 */ /* 0x000ee2000c1e1900 */
[----:B------:R-:W-:Y:S01]  /*0240*/  VIADD R33, R9, 0x10 ;  /* 0x0000001009217836 */ /* 0x000fe20000000000 */
[----:B------:R-:W-:-:S02]  /*0250*/  P2R R45, PR, RZ, 0x10 ;  /* 0x00000010ff2d7803 */ /* 0x000fc40000000000 */
[----:B------:R-:W3:Y:S04]  /*0260*/  @!P2 LDG.E R34, desc[UR8][R6.64+0x10] ;  /* 0x000010080622a981 */ /* 0x000ee8000c1e1900 */
[----:B------:R-:W3:Y:S01]  /*0270*/  @!P0 LDG.E R36, desc[UR8][R6.64+0x18] ;  /* 0x0000180806248981 */ /* 0x000ee2000c1e1900 */
[----:B------:R-:W-:-:S03]  /*0280*/  ISETP.GE.AND P0, PT, R4, UR4, PT ;  /* 0x0000000404007c0c */ /* 0x000fc6000bf06270 */
[----:B------:R-:W3:Y:S01]  /*0290*/  @!P6 LDG.E R61, desc[UR8][R6.64] ;  /* 0x00000008063de981 */ /* 0x000ee2000c1e1900 */
[----:B------:R-:W-:-:S09]  /*02a0*/  P2R R51, PR, RZ, 0x1 ;  /* 0x00000001ff337803 */ /* 0x000fd20000000000 */
[----:B------:R-:W3:Y:S01]  /*02b0*/  @!P0 LDG.E R37, desc[UR8][R6.64+0x1c] ;  /* 0x00001c0806258981 */ /* 0x000ee2000c1e1900 */
[----:B------:R-:W-:Y:S02]  /*02c0*/  ISETP.GE.AND P0, PT, R5, UR4, PT ;  /* 0x0000000405007c0c */ /* 0x000fe4000bf06270 */
[----:B------:R-:W0:Y:S02]  /*02d0*/  LDC.64 R4, c[0x0][0x390] ;  /* 0x0000e400ff047b82 */ /* 0x000e240000000a00 */
[----:B------:R-:W-:-:S09]  /*02e0*/  P2R R52, PR, RZ, 0x1 ;  /* 0x00000001ff347803 */ /* 0x000fd20000000000 */
[----:B------:R-:W3:Y:S01]  /*02f0*/  @!P0 LDG.E R38, desc[UR8][R6.64+0x20] ;  /* 0x0000200806268981 */ /* 0x000ee2000c1e1900 */
[----:B------:R-:W-:-:S04]  /*0300*/  ISETP.GE.AND P0, PT, R29, UR4, PT ;  /* 0x000000041d007c0c */ /* 0x000fc8000bf06270 */
[----:B------:R-:W-:-:S09]  /*0310*/  P2R R53, PR, RZ, 0x1 ;  /* 0x00000001ff357803 */ /* 0x000fd20000000000 */
[----:B------:R-:W3:Y:S01]  /*0320*/  @!P0 LDG.E R39, desc[UR8][R6.64+0x24] ;  /* 0x0000240806278981 */ /* 0x000ee2000c1e1900 */
[----:B------:R-:W-:Y:S01]  /*0330*/  ISETP.GE.AND P0, PT, R30, UR4, PT ;  /* 0x000000041e007c0c */ /* 0x000fe2000bf06270 */
[----:B------:R-:W-:-:S05]  /*0340*/  VIADD R30, R9, 0xd ;  /* 0x0000000d091e7836 */ /* 0x000fca0000000000 */
[----:B------:R-:W-:Y:S02]  /*0350*/  ISETP.GE.AND P1, PT, R30, UR4, PT ;  /* 0x000000041e007c0c */ /* 0x000fe4000bf26270 */
[----:B------:R-:W-:Y:S02]  /*0360*/  P2R R54, PR, RZ, 0x1 ;  /* 0x00000001ff367803 */ /* 0x000fe40000000000 */
[----:B------:R-:W-:-:S03]  /*0370*/  P2R R58, PR, RZ, 0x2 ;  /* 0x00000002ff3a7803 */ /* 0x000fc60000000000 */
[----:B------:R-:W3:Y:S01]  /*0380*/  @!P0 LDG.E R40, desc[UR8][R6.64+0x28] ;  /* 0x0000280806288981 */ /* 0x000ee2000c1e1900 */
[----:B------:R-:W-:-:S05]  /*0390*/  ISETP.GE.AND P0, PT, R31, UR4, PT ;  /* 0x000000041f007c0c */ /* 0x000fca000bf06270 */
[----:B------:R-:W3:Y:S01]  /*03a0*/  @!P1 LDG.E R62, desc[UR8][R6.64+0x34] ;  /* 0x00003408063e9981 */ /* 0x000ee2000c1e1900 */
[----:B------:R-:W-:-:S04]  /*03b0*/  ISETP.NE.AND P1, PT, R54, RZ, PT ;  /* 0x000000ff3600720c */ /* 0x000fc80003f25270 */
[----:B------:R-:W-:Y:S02]  /*03c0*/  P2R R57, PR, RZ, 0x2 ;  /* 0x00000002ff397803 */ /* 0x000fe40000000000 */
[----:B------:R-:W-:Y:S01]  /*03d0*/  ISETP.NE.AND P1, PT, R53, RZ, PT ;  /* 0x000000ff3500720c */ /* 0x000fe20003f25270 */
[----:B------:R-:W3:Y:S03]  /*03e0*/  @!P0 LDG.E R41, desc[UR8][R6.64+0x2c] ;  /* 0x00002c0806298981 */ /* 0x000ee6000c1e1900 */
[----:B------:R-:W-:Y:S02]  /*03f0*/  P2R R56, PR, RZ, 0x2 ;  /* 0x00000002ff387803 */ /* 0x000fe40000000000 */
[----:B------:R-:W-:Y:S02]  /*0400*/  ISETP.NE.AND P1, PT, R52, RZ, PT ;  /* 0x000000ff3400720c */ /* 0x000fe40003f25270 */
[----:B------:R-:W-:-:S02]  /*0410*/  P2R R60, PR, RZ, 0x1 ;  /* 0x00000001ff3c7803 */ /* 0x000fc40000000000 */
[----:B------:R-:W-:Y:S02]  /*0420*/  P2R R55, PR, RZ, 0x2 ;  /* 0x00000002ff377803 */ /* 0x000fe40000000000 */
[----:B------:R-:W-:Y:S02]  /*0430*/  ISETP.GE.AND P0, PT, R32, UR4, PT ;  /* 0x0000000420007c0c */ /* 0x000fe4000bf06270 */
[----:B------:R-:W-:Y:S01]  /*0440*/  ISETP.NE.AND P1, PT, R51, RZ, PT ;  /* 0x000000ff3300720c */ /* 0x000fe20003f25270 */
[----:B------:R-:W-:-:S03]  /*0450*/  VIADD R32, R9, 0xf ;  /* 0x0000000f09207836 */ /* 0x000fc60000000000 */
[----:B------:R-:W-:Y:S02]  /*0460*/  P2R R54, PR, RZ, 0x2 ;  /* 0x00000002ff367803 */ /* 0x000fe40000000000 */
[----:B------:R-:W-:Y:S02]  /*0470*/  ISETP.NE.AND P1, PT, R50, RZ, PT ;  /* 0x000000ff3200720c */ /* 0x000fe40003f25270 */
[----:B------:R-:W-:Y:S02]  /*0480*/  ISETP.GE.AND P3, PT, R32, UR4, PT ;  /* 0x0000000420007c0c */ /* 0x000fe4000bf66270 */
[----:B------:R-:W-:Y:S01]  /*0490*/  P2R R53, PR, RZ, 0x2 ;  /* 0x00000002ff357803 */ /* 0x000fe20000000000 */
[----:B------:R-:W3:Y:S01]  /*04a0*/  @!P0 LDG.E R42, desc[UR8][R6.64+0x30] ;  /* 0x00003008062a8981 */ /* 0x000ee2000c1e1900 */
[----:B------:R-:W-:Y:S01]  /*04b0*/  ISETP.NE.AND P1, PT, R49, RZ, PT ;  /* 0x000000ff3100720c */ /* 0x000fe20003f25270 */
[----:B------:R-:W-:-:S03]  /*04c0*/  VIADD R31, R9, 0xe ;  /* 0x0000000e091f7836 */ /* 0x000fc60000000000 */
[----:B------:R-:W-:Y:S01]  /*04d0*/  P2R R51, PR, RZ, 0x2 ;  /* 0x00000002ff337803 */ /* 0x000fe20000000000 */
[C---:B------:R-:W-:Y:S01]  /*04e0*/  VIADD R43, R9.reuse, 0x11 ;  /* 0x00000011092b7836 */ /* 0x040fe20000000000 */
[----:B------:R-:W-:Y:S01]  /*04f0*/  ISETP.NE.AND P1, PT, R48, RZ, PT ;  /* 0x000000ff3000720c */ /* 0x000fe20003f25270 */
[----:B------:R-:W-:Y:S01]  /*0500*/  VIADD R44, R9, 0x12 ;  /* 0x00000012092c7836 */ /* 0x000fe20000000000 */
[----:B------:R-:W-:Y:S02]  /*0510*/  ISETP.GE.AND P2, PT, R31, UR4, PT ;  /* 0x000000041f007c0c */ /* 0x000fe4000bf46270 */
[----:B------:R-:W-:Y:S02]  /*0520*/  P2R R49, PR, RZ, 0x2 ;  /* 0x00000002ff317803 */ /* 0x000fe40000000000 */
[----:B------:R-:W-:Y:S02]  /*0530*/  ISETP.NE.AND P1, PT, R47, RZ, PT ;  /* 0x000000ff2f00720c */ /* 0x000fe40003f25270 */
[----:B------:R-:W-:Y:S01]  /*0540*/  ISETP.GE.AND P4, PT, R33, UR4, PT ;  /* 0x0000000421007c0c */ /* 0x000fe2000bf86270 */
[----:B------:R-:W3:Y:S01]  /*0550*/  @!P3 LDG.E R47, desc[UR8][R6.64+0x3c] ;  /* 0x00003c08062fb981 */ /* 0x000ee2000c1e1900 */
[----:B------:R-:W-:-:S02]  /*0560*/  ISETP.GE.AND P5, PT, R43, UR4, PT ;  /* 0x000000042b007c0c */ /* 0x000fc4000bfa6270 */
[----:B------:R-:W-:Y:S02]  /*0570*/  ISETP.GE.AND P6, PT, R44, UR4, PT ;  /* 0x000000042c007c0c */ /* 0x000fe4000bfc6270 */
[----:B------:R-:W-:Y:S02]  /*0580*/  P2R R48, PR, RZ, 0x2 ;  /* 0x00000002ff307803 */ /* 0x000fe40000000000 */
[----:B------:R-:W-:-:S04]  /*0590*/  ISETP.NE.AND P1, PT, R45, RZ, PT ;  /* 0x000000ff2d00720c */ /* 0x000fc80003f25270 */
[----:B------:R-:W-:Y:S01]  /*05a0*/  P2R R45, PR, RZ, 0x2 ;  /* 0x00000002ff2d7803 */ /* 0x000fe20000000000 */
[----:B0-----:R-:W-:Y:S01]  /*05b0*/  IMAD.WIDE.U32 R4, R9, 0x4, R4 ;  /* 0x0000000409047825 */ /* 0x001fe200078e0004 */
[----:B------:R-:W-:Y:S01]  /*05c0*/  ISETP.NE.AND P1, PT, R46, RZ, PT ;  /* 0x000000ff2e00720c */ /* 0x000fe20003f25270 */
[----:B------:R-:W3:Y:S01]  /*05d0*/  @!P4 LDG.E R50, desc[UR8][R6.64+0x40] ;  /* 0x000040080632c981 */ /* 0x000ee2000c1e1900 */
[----:B------:R-:W-:-:S03]  /*05e0*/  P2R R59, PR, RZ, 0x1 ;  /* 0x00000001ff3b7803 */ /* 0x000fc60000000000 */
[----:B------:R-:W3:Y:S01]  /*05f0*/  @!P2 LDG.E R46, desc[UR8][R6.64+0x38] ;  /* 0x00003808062ea981 */ /* 0x000ee2000c1e1900 */
[----:B------:R-:W-:Y:S01]  /*0600*/  ISETP.GE.AND P0, PT, R9, UR4, PT ;  /* 0x0000000409007c0c */ /* 0x000fe2000bf06270 */
[----:B------:R-:W-:Y:S01]  /*0610*/  IMAD.MOV.U32 R30, RZ, RZ, -0x1 ;  /* 0xffffffffff1e7424 */ /* 0x000fe200078e00ff */
[----:B------:R-:W0:Y:S01]  /*0620*/  S2UR UR6, SR_CgaCtaId ;  /* 0x00000000000679c3 */ /* 0x000e220000008800 */
[----:B------:R-:W3:Y:S01]  /*0630*/  @!P5 LDG.E R9, desc[UR8][R6.64+0x44] ;  /* 0x000044080609d981 */ /* 0x000ee2000c1e1900 */
[----:B------:R-:W-:Y:S01]  /*0640*/  IMAD.MOV.U32 R31, RZ, RZ, -0x1 ;  /* 0xffffffffff1f7424 */ /* 0x000fe200078e00ff */
[----:B------:R-:W1:Y:S02]  /*0650*/  LDCU.64 UR4, c[0x0][0x3a8] ;  /* 0x00007500ff0477ac */ /* 0x000e640008000a00 */
[----:B------:R-:W3:Y:S03]  /*0660*/  @!P6 LDG.E R52, desc[UR8][R6.64+0x48] ;  /* 0x000048080634e981 */ /* 0x000ee6000c1e1900 */
[----:B------:R-:W-:Y:S06]  /*0670*/  BAR.SYNC.DEFER_BLOCKING 0x0 ;  /* 0x0000000000007b1d */ /* 0x000fec0000010000 */
[----:B------:R0:W5:Y:S01]  /*0680*/  @!P1 LDG.E R3, desc[UR8][R4.64+0x4] ;  /* 0x0000040804039981 */ /* 0x000162000c1e1900 */
[----:B------:R-:W-:-:S02]  /*0690*/  IMAD.MOV.U32 R32, RZ, RZ, -0x1 ;  /* 0xffffffffff207424 */ /* 0x000fc400078e00ff */
[----:B------:R-:W-:Y:S01]  /*06a0*/  IMAD.MOV.U32 R33, RZ, RZ, -0x1 ;  /* 0xffffffffff217424 */ /* 0x000fe200078e00ff */
[----:B------:R0:W5:Y:S01]  /*06b0*/  @!P0 LDG.E R2, desc[UR8][R4.64] ;  /* 0x0000000804028981 */ /* 0x000162000c1e1900 */
[----:B--2---:R-:W-:Y:S01]  /*06c0*/  @!P1 LOP3.LUT R30, R8, 0x80000000, RZ, 0x3c, !PT ;  /* 0x80000000081e9812 */ /* 0x004fe200078e3cff */
[----:B------:R-:W-:Y:S01]  /*06d0*/  IMAD.MOV.U32 R29, RZ, RZ, -0x1 ;  /* 0xffffffffff1d7424 */ /* 0x000fe200078e00ff */
[----:B------:R-:W-:Y:S01]  /*06e0*/  ISETP.NE.AND P1, PT, R45, RZ, PT ;  /* 0x000000ff2d00720c */ /* 0x000fe20003f25270 */
[----:B------:R2:W5:Y:S01]  /*06f0*/  @!P2 LDG.E R24, desc[UR8][R4.64+0x38] ;  /* 0x000038080418a981 */ /* 0x000562000c1e1900 */
[----:B-1----:R-:W-:-:S03]  /*0700*/  UIADD3 UR7, UPT, UPT, UR4, 0x6, URZ ;  /* 0x0000000604077890 */ /* 0x002fc6000fffe0ff */
[----:B------:R2:W5:Y:S01]  /*0710*/  @!P3 LDG.E R25, desc[UR8][R4.64+0x3c] ;  /* 0x00003c080419b981 */ /* 0x000562000c1e1900 */
[----:B------:R-:W-:-:S03]  /*0720*/  UIADD3 UR5, UPT, UPT, -UR4, UR5, URZ ;  /* 0x0000000504057290 */ /* 0x000fc6000fffe1ff */
[----:B------:R2:W5:Y:S04]  /*0730*/  @!P4 LDG.E R26, desc[UR8][R4.64+0x40] ;  /* 0x00004008041ac981 */ /* 0x000568000c1e1900 */
[----:B----4-:R-:W-:Y:S01]  /*0740*/  @!P1 LOP3.LUT R31, R10, 0x80000000, RZ, 0x3c, !PT ;  /* 0x800000000a1f9812 */ /* 0x010fe200078e3cff */
[----:B------:R2:W5:Y:S01]  /*0750*/  @!P1 LDG.E R12, desc[UR8][R4.64+0x8] ;  /* 0x00000808040c9981 */ /* 0x000562000c1e1900 */
[----:B------:R-:W-:-:S03]  /*0760*/  ISETP.NE.AND P1, PT, R48, RZ, PT ;  /* 0x000000ff3000720c */ /* 0x000fc60003f25270 */
[----:B------:R2:W5:Y:S04]  /*0770*/  @!P5 LDG.E R27, desc[UR8][R4.64+0x44] ;  /* 0x00004408041bd981 */ /* 0x000568000c1e1900 */
[----:B------:R2:W5:Y:S06]  /*0780*/  @!P6 LDG.E R28, desc[UR8][R4.64+0x48] ;  /* 0x00004808041ce981 */ /* 0x00056c000c1e1900 */
[----:B---3--:R-:W-:Y:S01]  /*0790*/  @!P1 LOP3.LUT R32, R11, 0x80000000, RZ, 0x3c, !PT ;  /* 0x800000000b209812 */ /* 0x008fe200078e3cff */
[----:B------:R2:W5:Y:S01]  /*07a0*/  @!P1 LDG.E R13, desc[UR8][R4.64+0xc] ;  /* 0x00000c08040d9981 */ /* 0x000562000c1e1900 */
[----:B------:R-:W-:-:S13]  /*07b0*/  ISETP.NE.AND P1, PT, R49, RZ, PT ;  /* 0x000000ff3100720c */ /* 0x000fda0003f25270 */
[----:B------:R-:W-:Y:S01]  /*07c0*/  @!P1 LOP3.LUT R33, R34, 0x80000000, RZ, 0x3c, !PT ;  /* 0x8000000022219812 */ /* 0x000fe200078e3cff */
[----:B------:R2:W5:Y:S01]  /*07d0*/  @!P1 LDG.E R14, desc[UR8][R4.64+0x10] ;  /* 0x00001008040e9981 */ /* 0x000562000c1e1900 */
[----:B------:R-:W-:Y:S01]  /*07e0*/  ISETP.NE.AND P1, PT, R51, RZ, PT ;  /* 0x000000ff3300720c */ /* 0x000fe20003f25270 */
[----:B------:R-:W-:-:S12]  /*07f0*/  IMAD.MOV.U32 R34, RZ, RZ, -0x1 ;  /* 0xffffffffff227424 */ /* 0x000fd800078e00ff */
        /* <DEDUP_REMOVED lines=15> */
[----:B------:R-:W-:Y:S01]  /*08f0*/  IMAD.MOV.U32 R38, RZ, RZ, -0x1 ;  /* 0xffffffffff267424 */ /* 0x000fe200078e00ff */
[----:B------:R-:W-:Y:S02]  /*0900*/  @!P0 LOP3.LUT R29, R61, 0x80000000, RZ, 0x3c, !PT ;  /* 0x800000003d1d8812 */ /* 0x000fe400078e3cff */
[----:B------:R-:W-:-:S09]  /*0910*/  ISETP.NE.AND P0, PT, R60, RZ, PT ;  /* 0x000000ff3c00720c */ /* 0x000fd20003f05270 */
[----:B------:R-:W-:Y:S01]  /*0920*/  @!P1 LOP3.LUT R38, R39, 0x80000000, RZ, 0x3c, !PT ;  /* 0x8000000027269812 */ /* 0x000fe200078e3cff */
[----:B------:R2:W5:Y:S01]  /*0930*/  @!P1 LDG.E R19, desc[UR8][R4.64+0x24] ;  /* 0x0000240804139981 */ /* 0x000562000c1e1900 */
[----:B------:R-:W-:Y:S01]  /*0940*/  ISETP.NE.AND P1, PT, R57, RZ, PT ;  /* 0x000000ff3900720c */ /* 0x000fe20003f25270 */
[----:B------:R-:W-:Y:S02]  /*0950*/  IMAD.MOV.U32 R39, RZ, RZ, -0x1 ;  /* 0xffffffffff277424 */ /* 0x000fe400078e00ff */
[----:B------:R2:W5:Y:S10]  /*0960*/  @!P0 LDG.E R21, desc[UR8][R4.64+0x2c] ;  /* 0x00002c0804158981 */ /* 0x000574000c1e1900 */
[----:B------:R-:W-:Y:S01]  /*0970*/  @!P1 LOP3.LUT R39, R40, 0x80000000, RZ, 0x3c, !PT ;  /* 0x8000000028279812 */ /* 0x000fe200078e3cff */
[----:B------:R-:W-:Y:S01]  /*0980*/  IMAD.MOV.U32 R40, RZ, RZ, -0x1 ;  /* 0xffffffffff287424 */ /* 0x000fe200078e00ff */
[----:B------:R2:W5:Y:S01]  /*0990*/  @!P1 LDG.E R20, desc[UR8][R4.64+0x28] ;  /* 0x0000280804149981 */ /* 0x000562000c1e1900 */
[----:B------:R-:W-:-:S02]  /*09a0*/  @!P0 LOP3.LUT R40, R41, 0x80000000, RZ, 0x3c, !PT ;  /* 0x8000000029288812 */ /* 0x000fc400078e3cff */
[----:B------:R-:W-:Y:S02]  /*09b0*/  ISETP.NE.AND P1, PT, R58, RZ, PT ;  /* 0x000000ff3a00720c */ /* 0x000fe40003f25270 */
[----:B------:R-:W-:Y:S01]  /*09c0*/  ISETP.NE.AND P0, PT, R59, RZ, PT ;  /* 0x000000ff3b00720c */ /* 0x000fe20003f05270 */
[----:B------:R-:W-:Y:S01]  /*09d0*/  IMAD.MOV.U32 R41, RZ, RZ, -0x1 ;  /* 0xffffffffff297424 */ /* 0x000fe200078e00ff */
[----:B------:R-:W-:Y:S02]  /*09e0*/  UMOV UR4, 0x400 ;  /* 0x0000040000047882 */ /* 0x000fe40000000000 */
[----:B0-----:R-:W-:-:S07]  /*09f0*/  ULEA UR4, UR6, UR4, 0x18 ;  /* 0x0000000406047291 */ /* 0x001fce000f8ec0ff */
[----:B------:R2:W5:Y:S02]  /*0a00*/  @!P1 LDG.E R23, desc[UR8][R4.64+0x34] ;  /* 0x0000340804179981 */ /* 0x000564000c1e1900 */
[----:B------:R-:W-:Y:S02]  /*0a10*/  @!P0 LOP3.LUT R41, R42, 0x80000000, RZ, 0x3c, !PT ;  /* 0x800000002a298812 */ /* 0x000fe400078e3cff */
[----:B------:R2:W5:Y:S01]  /*0a20*/  @!P0 LDG.E R22, desc[UR8][R4.64+0x30] ;  /* 0x0000300804168981 */ /* 0x000562000c1e1900 */
[----:B------:R-:W0:Y:S01]  /*0a30*/  S2R R42, SR_LANEID ;  /* 0x00000000002a7919 */ /* 0x000e220000000000 */
[----:B------:R-:W-:Y:S01]  /*0a40*/  IMAD.MOV.U32 R45, RZ, RZ, -0x1 ;  /* 0xffffffffff2d7424 */ /* 0x000fe200078e00ff */
[----:B------:R-:W-:Y:S02]  /*0a50*/  @!P3 LOP3.LUT R45, R47, 0x80000000, RZ, 0x3c, !PT ;  /* 0x800000002f2db812 */ /* 0x000fe400078e3cff */
[----:B------:R-:W-:Y:S01]  /*0a60*/  LEA R47, R0, UR4, 0x2 ;  /* 0x00000004002f7c11 */ /* 0x000fe2000f8e10ff */
[----:B------:R-:W-:Y:S01]  /*0a70*/  IMAD.MOV.U32 R44, RZ, RZ, -0x1 ;  /* 0xffffffffff2c7424 */ /* 0x000fe200078e00ff */
[----:B------:R-:W-:-:S02]  /*0a80*/  SHF.R.U32.HI R124, RZ, 0x5, R0 ;  /* 0x00000005ff7c7819 */ /* 0x000fc40000011600 */
[----:B------:R-:W-:Y:S01]  /*0a90*/  @!P2 LOP3.LUT R44, R46, 0x80000000, RZ, 0x3c, !PT ;  /* 0x800000002e2ca812 */ /* 0x000fe200078e3cff */
[----:B------:R-:W-:Y:S02]  /*0aa0*/  IMAD R51, R0, 0x80, R47 ;  /* 0x0000008000337824 */ /* 0x000fe400078e022f */
[----:B------:R-:W-:Y:S01]  /*0ab0*/  IMAD.MOV.U32 R46, RZ, RZ, -0x1 ;  /* 0xffffffffff2e7424 */ /* 0x000fe200078e00ff */
[----:B------:R-:W-:Y:S01]  /*0ac0*/  @!P4 LOP3.LUT R46, R50, 0x80000000, RZ, 0x3c, !PT ;  /* 0x80000000322ec812 */ /* 0x000fe200078e3cff */
[----:B------:R-:W-:Y:S01]  /*0ad0*/  IMAD.MOV.U32 R43, RZ, RZ, -0x1 ;  /* 0xffffffffff2b7424 */ /* 0x000fe200078e00ff */
[----:B------:R-:W-:Y:S01]  /*0ae0*/  @!P1 LOP3.LUT R43, R62, 0x80000000, RZ, 0x3c, !PT ;  /* 0x800000003e2b9812 */ /* 0x000fe200078e3cff */
[----:B------:R-:W-:Y:S01]  /*0af0*/  IMAD.MOV.U32 R48, RZ, RZ, -0x1 ;  /* 0xffffffffff307424 */ /* 0x000fe200078e00ff */
[----:B------:R-:W-:Y:S01]  /*0b00*/  @!P5 LOP3.LUT R48, R9, 0x80000000, RZ, 0x3c, !PT ;  /* 0x800000000930d812 */ /* 0x000fe200078e3cff */
[----:B------:R-:W-:Y:S01]  /*0b10*/  IMAD.MOV.U32 R49, RZ, RZ, -0x1 ;  /* 0xffffffffff317424 */ /* 0x000fe200078e00ff */
[----:B------:R-:W-:Y:S01]  /*0b20*/  @!P6 LOP3.LUT R49, R52, 0x80000000, RZ, 0x3c, !PT ;  /* 0x800000003431e812 */ /* 0x000fe200078e3cff */
[----:B------:R-:W-:Y:S01]  /*0b30*/  IMAD R53, R0, -0x38, R51 ;  /* 0xffffffc800357824 */ /* 0x000fe200078e0233 */
[----:B------:R-:W-:Y:S01]  /*0b40*/  LEA R50, R124, UR4, 0x2 ;  /* 0x000000047c327c11 */ /* 0x000fe2000f8e10ff */
[----:B--2---:R-:W-:Y:S06]  /*0b50*/  BAR.SYNC.DEFER_BLOCKING 0x0 ;  /* 0x0000000000007b1d */ /* 0x004fec0000010000 */
.L_x_222:
[----:B------:R-:W-:Y:S01]  /*0b60*/  UISETP.LT.AND UP0, UPT, UR5, 0x6, UPT ;  /* 0x000000060500788c */ /* 0x000fe2000bf01270 */
[----:B------:R-:W-:Y:S01]  /*0b70*/  STS [R47], RZ ;  /* 0x000000ff2f007388 */ /* 0x000fe20000000800 */
[----:B------:R-:W-:Y:S01]  /*0b80*/  UIADD3 UR6, UPT, UPT, UR7, -0x6, URZ ;  /* 0xfffffffa07067890 */ /* 0x000fe2000fffe0ff */
[----:B0-----:R-:W-:Y:S01]  /*0b90*/  ISETP.NE.AND P1, PT, R42, 0x1f, PT ;  /* 0x0000001f2a00780c */ /* 0x001fe20003f25270 */
[----:B------:R-:W-:Y:S01]  /*0ba0*/  USEL UR4, UR5, 0x6, UP0 ;  /* 0x0000000605047887 */ /* 0x000fe20008000000 */
[----:B------:R-:W-:Y:S01]  /*0bb0*/  STS [R47+0x400], RZ ;  /* 0x000400ff2f007388 */ /* 0x000fe20000000800 */
[C---:B------:R-:W-:Y:S01]  /*0bc0*/  ISETP.NE.AND P2, PT, R124.reuse, 0x6, PT ;  /* 0x000000067c00780c */ /* 0x040fe20003f45270 */
[----:B------:R-:W-:Y:S01]  /*0bd0*/  UISETP.GE.AND UP0, UPT, UR7, UR10, UPT ;  /* 0x0000000a0700728c */ /* 0x000fe2000bf06270 */
[----:B-1----:R-:W-:Y:S01]  /*0be0*/  SHF.R.U32.HI R4, RZ, UR6, R29 ;  /* 0x00000006ff047c19 */ /* 0x002fe2000801161d */
[----:B------:R-:W-:Y:S01]  /*0bf0*/  UBMSK UR4, URZ, UR4 ;  /* 0x00000004ff04729b */ /* 0x000fe20008000000 */
[----:B------:R-:W-:Y:S01]  /*0c00*/  STS [R47+0x800], RZ ;  /* 0x000800ff2f007388 */ /* 0x000fe20000000800 */
[----:B------:R-:W-:-:S03]  /*0c10*/  ISETP.NE.AND P3, PT, R124, 0x7, PT ;  /* 0x000000077c00780c */ /* 0x000fc60003f65270 */
[----:B------:R-:W-:Y:S01]  /*0c20*/  STS [R47+0xc00], RZ ;  /* 0x000c00ff2f007388 */ /* 0x000fe20000000800 */
[----:B------:R-:W-:-:S03]  /*0c30*/  LOP3.LUT R4, R4, UR4, RZ, 0xc0, !PT ;  /* 0x0000000404047c12 */ /* 0x000fc6000f8ec0ff */
[----:B------:R-:W-:Y:S02]  /*0c40*/  STS [R47+0x1000], RZ ;  /* 0x001000ff2f007388 */ /* 0x000fe40000000800 */
[----:B------:R-:W-:Y:S01]  /*0c50*/  IMAD.SHL.U32 R5, R4, 0x400, RZ ;  /* 0x0000040004057824 */ /* 0x000fe200078e00ff */
[----:B------:R-:W-:Y:S01]  /*0c60*/  SHF.R.U32.HI R4, RZ, 0x4, R4 ;  /* 0x00000004ff047819 */ /* 0x000fe20000011604 */
[----:B------:R-:W-:Y:S03]  /*0c70*/  STS [R47+0x1400], RZ ;  /* 0x001400ff2f007388 */ /* 0x000fe60000000800 */
[----:B------:R-:W-:Y:S01]  /*0c80*/  LOP3.LUT R54, R5, 0x7c00, RZ, 0xc0, !PT ;  /* 0x00007c0005367812 */ /* 0x000fe200078ec0ff */
[----:B------:R-:W-:Y:S01]  /*0c90*/  STS [R47+0x1800], RZ ;  /* 0x001800ff2f007388 */ /* 0x000fe20000000800 */
[----:B------:R-:W-:-:S03]  /*0ca0*/  LOP3.LUT R4, R4, 0xffffffe, RZ, 0xc0, !PT ;  /* 0x0ffffffe04047812 */ /* 0x000fc600078ec0ff */
[----:B------:R-:W-:Y:S01]  /*0cb0*/  STS [R47+0x1c00], RZ ;  /* 0x001c00ff2f007388 */ /* 0x000fe20000000800 */
[----:B------:R-:W-:Y:S02]  /*0cc0*/  IADD3 R54, PT, PT, R4, R47, R54 ;  /* 0x0000002f04367210 */ /* 0x000fe40007ffe036 */
[----:B------:R-:W-:Y:S01]  /*0cd0*/  SHF.R.U32.HI R4, RZ, UR6, R30 ;  /* 0x00000006ff047c19 */ /* 0x000fe2000801161e */
[----:B------:R-:W-:Y:S03]  /*0ce0*/  STS [R47+0x2000], RZ ;  /* 0x002000ff2f007388 */ /* 0x000fe60000000800 */
[----:B------:R-:W-:Y:S01]  /*0cf0*/  LOP3.LUT R4, R4, UR4, RZ, 0xc0, !PT ;  /* 0x0000000404047c12 */ /* 0x000fe2000f8ec0ff */
[----:B------:R-:W-:Y:S04]  /*0d00*/  STS [R47+0x2400], RZ ;  /* 0x002400ff2f007388 */ /* 0x000fe80000000800 */
[----:B------:R-:W-:Y:S01]  /*0d10*/  STS [R47+0x2800], RZ ;  /* 0x002800ff2f007388 */ /* 0x000fe20000000800 */
[----:B------:R-:W-:Y:S01]  /*0d20*/  IMAD.SHL.U32 R5, R4, 0x400, RZ ;  /* 0x0000040004057824 */ /* 0x000fe200078e00ff */
[----:B------:R-:W-:-:S02]  /*0d30*/  SHF.R.U32.HI R4, RZ, 0x4, R4 ;  /* 0x00000004ff047819 */ /* 0x000fc40000011604 */
[----:B------:R-:W-:Y:S02]  /*0d40*/  STS [R47+0x2c00], RZ ;  /* 0x002c00ff2f007388 */ /* 0x000fe40000000800 */
[----:B------:R-:W-:Y:S02]  /*0d50*/  LOP3.LUT R56, R5, 0x7c00, RZ, 0xc0, !PT ;  /* 0x00007c0005387812 */ /* 0x000fe400078ec0ff */
        /* <DEDUP_REMOVED lines=32> */
[----:B------:R-:W0:Y:S02]  /*0f60*/  LDS.U16 R52, [R54] ;  /* 0x0000000036347984 */ /* 0x000e240000000400 */
[----:B0-----:R-:W-:-:S05]  /*0f70*/  VIADD R5, R52, 0x1 ;  /* 0x0000000134057836 */ /* 0x001fca0000000000 */
[----:B------:R0:W-:Y:S04]  /*0f80*/  STS.U16 [R54], R5 ;  /* 0x0000000536007388 */ /* 0x0001e80000000400 */
[----:B------:R-:W1:Y:S01]  /*0f90*/  LDS.U16 R57, [R56] ;  /* 0x0000000038397984 */ /* 0x000e620000000400 */
[----:B0-----:R-:W-:Y:S01]  /*0fa0*/  IMAD.SHL.U32 R5, R4, 0x400, RZ ;  /* 0x0000040004057824 */ /* 0x001fe200078e00ff */
[----:B------:R-:W-:-:S04]  /*0fb0*/  SHF.R.U32.HI R4, RZ, 0x4, R4 ;  /* 0x00000004ff047819 */ /* 0x000fc80000011604 */
[----:B------:R-:W-:Y:S02]  /*0fc0*/  LOP3.LUT R60, R5, 0x7c00, RZ, 0xc0, !PT ;  /* 0x00007c00053c7812 */ /* 0x000fe400078ec0ff */
[----:B------:R-:W-:-:S04]  /*0fd0*/  LOP3.LUT R4, R4, 0xffffffe, RZ, 0xc0, !PT ;  /* 0x0ffffffe04047812 */ /* 0x000fc800078ec0ff */
[----:B------:R-:W-:Y:S02]  /*0fe0*/  IADD3 R60, PT, PT, R4, R47, R60 ;  /* 0x0000002f043c7210 */ /* 0x000fe40007ffe03c */
[----:B------:R-:W-:-:S04]  /*0ff0*/  SHF.R.U32.HI R4, RZ, UR6, R33 ;  /* 0x00000006ff047c19 */ /* 0x000fc80008011621 */
[----:B------:R-:W-:-:S05]  /*1000*/  LOP3.LUT R4, R4, UR4, RZ, 0xc0, !PT ;  /* 0x0000000404047c12 */ /* 0x000fca000f8ec0ff */
[----:B------:R-:W-:Y:S01]  /*1010*/  IMAD.SHL.U32 R6, R4, 0x400, RZ ;  /* 0x0000040004067824 */ /* 0x000fe200078e00ff */
[----:B------:R-:W-:-:S04]  /*1020*/  SHF.R.U32.HI R4, RZ, 0x4, R4 ;  /* 0x00000004ff047819 */ /* 0x000fc80000011604 */
[----:B------:R-:W-:Y:S02]  /*1030*/  LOP3.LUT R6, R6, 0x7c00, RZ, 0xc0, !PT ;  /* 0x00007c0006067812 */ /* 0x000fe400078ec0ff */
[----:B------:R-:W-:-:S04]  /*1040*/  LOP3.LUT R4, R4, 0xffffffe, RZ, 0xc0, !PT ;  /* 0x0ffffffe04047812 */ /* 0x000fc800078ec0ff */
[----:B------:R-:W-:Y:S01]  /*1050*/  IADD3 R62, PT, PT, R4, R47, R6 ;  /* 0x0000002f043e7210 */ /* 0x000fe20007ffe006 */
[----:B-1----:R-:W-:Y:S01]  /*1060*/  VIADD R7, R57, 0x1 ;  /* 0x0000000139077836 */ /* 0x002fe20000000000 */
[----:B------:R-:W-:-:S04]  /*1070*/  SHF.R.U32.HI R4, RZ, UR6, R34 ;  /* 0x00000006ff047c19 */ /* 0x000fc80008011622 */
[----:B------:R-:W-:Y:S01]  /*1080*/  STS.U16 [R56], R7 ;  /* 0x0000000738007388 */ /* 0x000fe20000000400 */
[----:B------:R-:W-:-:S03]  /*1090*/  LOP3.LUT R4, R4, UR4, RZ, 0xc0, !PT ;  /* 0x0000000404047c12 */ /* 0x000fc6000f8ec0ff */
        /* <DEDUP_REMOVED lines=129> */
[----:B------:R-:W-:Y:S01]  /*18b0*/  SHF.R.U32.HI R4, RZ, UR6, R49 ;  /* 0x00000006ff047c19 */ /* 0x000fe20008011631 */
[----:B------:R-:W0:Y:S03]  /*18c0*/  S2UR UR6, SR_CgaCtaId ;  /* 0x00000000000679c3 */ /* 0x000e260000008800 */
[----:B------:R-:W-:Y:S01]  /*18d0*/  LOP3.LUT R4, R4, UR4, RZ, 0xc0, !PT ;  /* 0x0000000404047c12 */ /* 0x000fe2000f8ec0ff */
[----:B------:R-:W-:-:S04]  /*18e0*/  UMOV UR4, 0x400 ;  /* 0x0000040000047882 */ /* 0x000fc80000000000 */
[----:B------:R-:W-:Y:S01]  /*18f0*/  IMAD.SHL.U32 R6, R4, 0x400, RZ ;  /* 0x0000040004067824 */ /* 0x000fe200078e00ff */
[----:B------:R-:W-:-:S04]  /*1900*/  SHF.R.U32.HI R4, RZ, 0x4, R4 ;  /* 0x00000004ff047819 */ /* 0x000fc80000011604 */
[----:B------:R-:W-:Y:S02]  /*1910*/  LOP3.LUT R6, R6, 0x7c00, RZ, 0xc0, !PT ;  /* 0x00007c0006067812 */ /* 0x000fe400078ec0ff */
[----:B------:R-:W-:-:S04]  /*1920*/  LOP3.LUT R4, R4, 0xffffffe, RZ, 0xc0, !PT ;  /* 0x0ffffffe04047812 */ /* 0x000fc800078ec0ff */
[----:B------:R-:W-:Y:S01]  /*1930*/  IADD3 R90, PT, PT, R4, R47, R6 ;  /* 0x0000002f045a7210 */ /* 0x000fe20007ffe006 */
[----:B-1----:R-:W-:Y:S01]  /*1940*/  VIADD R7, R85, 0x1 ;  /* 0x0000000155077836 */ /* 0x002fe20000000000 */
[----:B0-----:R-:W-:-:S04]  /*1950*/  ULEA UR4, UR6, UR4, 0x18 ;  /* 0x0000000406047291 */ /* 0x001fc8000f8ec0ff */
[----:B------:R-:W-:Y:S04]  /*1960*/  STS.U16 [R84], R7 ;  /* 0x0000000754007388 */ /* 0x000fe80000000400 */
[----:B------:R-:W0:Y:S02]  /*1970*/  LDS.U16 R87, [R86] ;  /* 0x0000000056577984 */ /* 0x000e240000000400 */
[----:B0-----:R-:W-:-:S05]  /*1980*/  VIADD R5, R87, 0x1 ;  /* 0x0000000157057836 */ /* 0x001fca0000000000 */
[----:B------:R-:W-:Y:S04]  /*1990*/  STS.U16 [R86], R5 ;  /* 0x0000000556007388 */ /* 0x000fe80000000400 */
[----:B------:R-:W0:Y:S02]  /*19a0*/  LDS.U16 R89, [R88] ;  /* 0x0000000058597984 */ /* 0x000e240000000400 */
[----:B0-----:R-:W-:-:S05]  /*19b0*/  VIADD R7, R89, 0x1 ;  /* 0x0000000159077836 */ /* 0x001fca0000000000 */
[----:B------:R-:W-:Y:S04]  /*19c0*/  STS.U16 [R88], R7 ;  /* 0x0000000758007388 */ /* 0x000fe80000000400 */
[----:B------:R-:W0:Y:S02]  /*19d0*/  LDS.U16 R91, [R90] ;  /* 0x000000005a5b7984 */ /* 0x000e240000000400 */
[----:B0-----:R-:W-:-:S05]  /*19e0*/  VIADD R5, R91, 0x1 ;  /* 0x000000015b057836 */ /* 0x001fca0000000000 */
[----:B------:R-:W-:Y:S01]  /*19f0*/  STS.U16 [R90], R5 ;  /* 0x000000055a007388 */ /* 0x000fe20000000400 */
[----:B------:R-:W-:Y:S06]  /*1a00*/  BAR.SYNC.DEFER_BLOCKING 0x0 ;  /* 0x0000000000007b1d */ /* 0x000fec0000010000 */
[----:B------:R-:W-:Y:S04]  /*1a10*/  LDS R92, [R51] ;  /* 0x00000000335c7984 */ /* 0x000fe80000000800 */
[----:B------:R-:W0:Y:S04]  /*1a20*/  LDS R93, [R51+0x4] ;  /* 0x00000400335d7984 */ /* 0x000e280000000800 */
[----:B------:R-:W1:Y:S04]  /*1a30*/  LDS R94, [R51+0x8] ;  /* 0x00000800335e7984 */ /* 0x000e680000000800 */
[----:B------:R-:W2:Y:S04]  /*1a40*/  LDS R95, [R51+0xc] ;  /* 0x00000c00335f7984 */ /* 0x000ea80000000800 */
[----:B------:R-:W3:Y:S04]  /*1a50*/  LDS R96, [R51+0x10] ;  /* 0x0000100033607984 */ /* 0x000ee80000000800 */
[----:B------:R-:W4:Y:S04]  /*1a60*/  LDS R97, [R51+0x14] ;  /* 0x0000140033617984 */ /* 0x000f280000000800 */
[----:B------:R-:W4:Y:S04]  /*1a70*/  LDS R98, [R51+0x18] ;  /* 0x0000180033627984 */ /* 0x000f280000000800 */
[----:B------:R-:W4:Y:S04]  /*1a80*/  LDS R99, [R51+0x1c] ;  /* 0x00001c0033637984 */ /* 0x000f280000000800 */
[----:B------:R-:W4:Y:S04]  /*1a90*/  LDS R100, [R51+0x20] ;  /* 0x0000200033647984 */ /* 0x000f280000000800 */
[----:B------:R-:W4:Y:S04]  /*1aa0*/  LDS R101, [R51+0x24] ;  /* 0x0000240033657984 */ /* 0x000f280000000800 */
[----:B------:R-:W4:Y:S04]  /*1ab0*/  LDS R102, [R51+0x28] ;  /* 0x0000280033667984 */ /* 0x000f280000000800 */
[----:B------:R-:W4:Y:S01]  /*1ac0*/  LDS R103, [R51+0x2c] ;  /* 0x00002c0033677984 */ /* 0x000f220000000800 */
[----:B0-----:R-:W-:-:S03]  /*1ad0*/  IMAD.IADD R93, R92, 0x1, R93 ;  /* 0x000000015c5d7824 */ /* 0x001fc600078e025d */
[----:B------:R-:W0:Y:S01]  /*1ae0*/  LDS R104, [R51+0x30] ;  /* 0x0000300033687984 */ /* 0x000e220000000800 */
[----:B-1----:R-:W-:-:S03]  /*1af0*/  IMAD.IADD R94, R94, 0x1, R93 ;  /* 0x000000015e5e7824 */ /* 0x002fc600078e025d */
[----:B------:R-:W1:Y:S01]  /*1b00*/  LDS R105, [R51+0x34] ;  /* 0x0000340033697984 */ /* 0x000e620000000800 */
[----:B--2---:R-:W-:-:S03]  /*1b10*/  IMAD.IADD R95, R95, 0x1, R94 ;  /* 0x000000015f5f7824 */ /* 0x004fc600078e025e */
[----:B------:R-:W2:Y:S01]  /*1b20*/  LDS R106, [R51+0x38] ;  /* 0x00003800336a7984 */ /* 0x000ea20000000800 */
[----:B---3--:R-:W-:-:S03]  /*1b30*/  IMAD.IADD R96, R96, 0x1, R95 ;  /* 0x0000000160607824 */ /* 0x008fc600078e025f */
[----:B------:R-:W3:Y:S01]  /*1b40*/  LDS R107, [R51+0x3c] ;  /* 0x00003c00336b7984 */ /* 0x000ee20000000800 */
[----:B----4-:R-:W-:-:S03]  /*1b50*/  IMAD.IADD R97, R97, 0x1, R96 ;  /* 0x0000000161617824 */ /* 0x010fc600078e0260 */
[----:B------:R-:W4:Y:S01]  /*1b60*/  LDS R108, [R51+0x40] ;  /* 0x00004000336c7984 */ /* 0x000f220000000800 */
[----:B------:R-:W-:-:S03]  /*1b70*/  IMAD.IADD R98, R98, 0x1, R97 ;  /* 0x0000000162627824 */ /* 0x000fc600078e0261 */
        /* <DEDUP_REMOVED lines=31> */
[----:B------:R-:W-:-:S04]  /*1d70*/  IMAD.IADD R114, R114, 0x1, R113 ;  /* 0x0000000172727824 */ /* 0x000fc800078e0271 */
[----:B0-----:R-:W-:-:S04]  /*1d80*/  IMAD.IADD R115, R115, 0x1, R114 ;  /* 0x0000000173737824 */ /* 0x001fc800078e0272 */
[----:B-1----:R-:W-:-:S04]  /*1d90*/  IMAD.IADD R116, R116, 0x1, R115 ;  /* 0x0000000174747824 */ /* 0x002fc800078e0273 */
[----:B--2---:R-:W-:-:S04]  /*1da0*/  IMAD.IADD R117, R117, 0x1, R116 ;  /* 0x0000000175757824 */ /* 0x004fc800078e0274 */
[----:B---3--:R-:W-:-:S04]  /*1db0*/  IMAD.IADD R118, R118, 0x1, R117 ;  /* 0x0000000176767824 */ /* 0x008fc800078e0275 */
[----:B----4-:R-:W-:-:S04]  /*1dc0*/  IMAD.IADD R119, R119, 0x1, R118 ;  /* 0x0000000177777824 */ /* 0x010fc800078e0276 */
[----:B------:R-:W-:-:S04]  /*1dd0*/  IMAD.IADD R120, R120, 0x1, R119 ;  /* 0x0000000178787824 */ /* 0x000fc800078e0277 */
[----:B------:R-:W-:-:S04]  /*1de0*/  IMAD.IADD R121, R121, 0x1, R120 ;  /* 0x0000000179797824 */ /* 0x000fc800078e0278 */
[----:B------:R-:W-:-:S04]  /*1df0*/  IMAD.IADD R122, R122, 0x1, R121 ;  /* 0x000000017a7a7824 */ /* 0x000fc800078e0279 */
[----:B------:R-:W-:-:S04]  /*1e00*/  IMAD.IADD R123, R123, 0x1, R122 ;  /* 0x000000017b7b7824 */ /* 0x000fc800078e027a */
[----:B------:R-:W-:-:S05]  /*1e10*/  IMAD.IADD R125, R4, 0x1, R123 ;  /* 0x00000001047d7824 */ /* 0x000fca00078e027b */
        /* <DEDUP_REMOVED lines=8> */
[----:B------:R-:W0:Y:S02]  /*1ea0*/  SHFL.UP P0, R126, R127, 0x10, RZ ;  /* 0x060000007f7e7989 */ /* 0x000e2400000000ff */
[----:B0-----:R-:W-:Y:S01]  /*1eb0*/  @P0 IMAD.IADD R126, R127, 0x1, R126 ;  /* 0x000000017f7e0824 */ /* 0x001fe200078e027e */
[----:B------:R-:W-:-:S03]  /*1ec0*/  ISETP.NE.AND P0, PT, R124, 0x1, PT ;  /* 0x000000017c00780c */ /* 0x000fc60003f05270 */
[----:B------:R-:W-:Y:S01]  /*1ed0*/  IMAD.IADD R125, R126, 0x1, -R125 ;  /* 0x000000017e7d7824 */ /* 0x000fe200078e0a7d */
[----:B------:R-:W-:Y:S01]  /*1ee0*/  @!P1 STS [R50+0x8400], R126 ;  /* 0x0084007e32009388 */ /* 0x000fe20000000800 */
[----:B------:R-:W-:Y:S01]  /*1ef0*/  BAR.SYNC.DEFER_BLOCKING 0x0 ;  /* 0x0000000000007b1d */ /* 0x000fe20000010000 */
[----:B------:R-:W-:-:S05]  /*1f00*/  ISETP.NE.AND P1, PT, R124, 0x4, PT ;  /* 0x000000047c00780c */ /* 0x000fca0003f25270 */
[----:B------:R-:W0:Y:S04]  /*1f10*/  LDS.128 R4, [UR4+0x8400] ;  /* 0x00840004ff047984 */ /* 0x000e280008000c00 */
[----:B------:R-:W1:Y:S01]  /*1f20*/  LDS.128 R8, [UR4+0x8410] ;  /* 0x00841004ff087984 */ /* 0x000e620008000c00 */
[C---:B0-----:R-:W-:Y:S01]  /*1f30*/  SEL R55, R4.reuse, R55, !P0 ;  /* 0x0000003704377207 */ /* 0x041fe20004000000 */
[----:B------:R-:W-:Y:S01]  /*1f40*/  IMAD.IADD R5, R4, 0x1, R5 ;  /* 0x0000000104057824 */ /* 0x000fe200078e0205 */
[----:B------:R-:W-:-:S03]  /*1f50*/  ISETP.NE.AND P0, PT, R124, 0x2, PT ;  /* 0x000000027c00780c */ /* 0x000fc60003f05270 */
[----:B------:R-:W-:Y:S01]  /*1f60*/  IMAD.IADD R6, R6, 0x1, R5 ;  /* 0x0000000106067824 */ /* 0x000fe200078e0205 */
[----:B------:R-:W-:Y:S02]  /*1f70*/  SEL R55, R5, R55, !P0 ;  /* 0x0000003705377207 */ /* 0x000fe40004000000 */
[----:B------:R-:W-:Y:S01]  /*1f80*/  ISETP.NE.AND P0, PT, R124, 0x3, PT ;  /* 0x000000037c00780c */ /* 0x000fe20003f05270 */
[----:B------:R-:W-:-:S03]  /*1f90*/  IMAD.IADD R7, R7, 0x1, R6 ;  /* 0x0000000107077824 */ /* 0x000fc600078e0206 */
[----:B------:R-:W-:Y:S01]  /*1fa0*/  SEL R55, R6, R55, !P0 ;  /* 0x0000003706377207 */ /* 0x000fe20004000000 */
[C---:B-1----:R-:W-:Y:S01]  /*1fb0*/  IMAD.IADD R8, R7.reuse, 0x1, R8 ;  /* 0x0000000107087824 */ /* 0x042fe200078e0208 */
[----:B------:R-:W-:Y:S02]  /*1fc0*/  ISETP.NE.AND P0, PT, R124, 0x5, PT ;  /* 0x000000057c00780c */ /* 0x000fe40003f05270 */
[----:B------:R-:W-:Y:S01]  /*1fd0*/  SEL R55, R7, R55, !P1 ;  /* 0x0000003707377207 */ /* 0x000fe20004800000 */
[----:B------:R-:W-:Y:S01]  /*1fe0*/  IMAD.IADD R9, R9, 0x1, R8 ;  /* 0x0000000109097824 */ /* 0x000fe200078e0208 */
[----:B------:R-:W-:Y:S02]  /*1ff0*/  ISETP.NE.AND P1, PT, R42, RZ, PT ;  /* 0x000000ff2a00720c */ /* 0x000fe40003f25270 */
[----:B------:R-:W-:Y:S01]  /*2000*/  SEL R55, R8, R55, !P0 ;  /* 0x0000003708377207 */ /* 0x000fe20004000000 */
[----:B------:R-:W-:Y:S01]  /*2010*/  IMAD.IADD R10, R10, 0x1, R9 ;  /* 0x000000010a0a7824 */ /* 0x000fe200078e0209 */
[----:B------:R-:W-:-:S02]  /*2020*/  ISETP.GT.U32.AND P0, PT, R0, 0x1f, PT ;  /* 0x0000001f0000780c */ /* 0x000fc40003f04070 */
[----:B------:R-:W-:Y:S01]  /*2030*/  SEL R55, R9, R55, !P2 ;  /* 0x0000003709377207 */ /* 0x000fe20005000000 */
[----:B------:R-:W-:Y:S01]  /*2040*/  IMAD.IADD R11, R11, 0x1, R10 ;  /* 0x000000010b0b7824 */ /* 0x000fe200078e020a */
[----:B------:R-:W-:Y:S02]  /*2050*/  ISETP.GT.U32.OR P2, PT, R0, 0x1f, P1 ;  /* 0x0000001f0000780c */ /* 0x000fe40000f44470 */
[----:B------:R-:W-:Y:S02]  /*2060*/  SEL R4, R125, RZ, P1 ;  /* 0x000000ff7d047207 */ /* 0x000fe40000800000 */
[----:B------:R-:W-:-:S05]  /*2070*/  SEL R55, R10, R55, !P3 ;  /* 0x000000370a377207 */ /* 0x000fca0005800000 */
[----:B------:R-:W-:Y:S01]  /*2080*/  @P0 IMAD.IADD R125, R55, 0x1, R4 ;  /* 0x00000001377d0824 */ /* 0x000fe200078e0204 */
[----:B------:R-:W-:-:S03]  /*2090*/  ISETP.NE.AND P0, PT, R0, RZ, PT ;  /* 0x000000ff0000720c */ /* 0x000fc60003f05270 */
[----:B------:R-:W-:-:S05]  /*20a0*/  @!P2 IMAD.U32 R125, R11, 0x10000, RZ ;  /* 0x000100000b7da824 */ /* 0x000fca00078e00ff */
[----:B------:R-:W-:Y:S01]  /*20b0*/  @!P2 STS [UR4+0x8428], R125 ;  /* 0x0084287dff00a988 */ /* 0x000fe20008000804 */
[----:B------:R-:W-:Y:S06]  /*20c0*/  BAR.SYNC.DEFER_BLOCKING 0x0 ;  /* 0x0000000000007b1d */ /* 0x000fec0000010000 */
[----:B------:R-:W0:Y:S02]  /*20d0*/  LDS R4, [UR4+0x8428] ;  /* 0x00842804ff047984 */ /* 0x000e240008000800 */
[----:B0-----:R-:W-:-:S05]  /*20e0*/  SEL R4, R4, RZ, P0 ;  /* 0x000000ff04047207 */ /* 0x001fca0000000000 */
[----:B------:R-:W-:-:S04]  /*20f0*/  IMAD.IADD R4, R4, 0x1, R125 ;  /* 0x0000000104047824 */ /* 0x000fc800078e027d */
[--C-:B------:R-:W-:Y:S01]  /*2100*/  IMAD.IADD R92, R92, 0x1, R4.reuse ;  /* 0x000000015c5c7824 */ /* 0x100fe200078e0204 */
[----:B------:R-:W-:Y:S01]  /*2110*/  STS [R51], R4 ;  /* 0x0000000433007388 */ /* 0x000fe20000000800 */
[--C-:B------:R-:W-:Y:S02]  /*2120*/  IMAD.IADD R6, R93, 0x1, R4.reuse ;  /* 0x000000015d067824 */ /* 0x100fe400078e0204 */
[--C-:B------:R-:W-:Y:S01]  /*2130*/  IMAD.IADD R94, R94, 0x1, R4.reuse ;  /* 0x000000015e5e7824 */ /* 0x100fe200078e0204 */
[----:B------:R-:W-:Y:S01]  /*2140*/  STS [R51+0x4], R92 ;  /* 0x0000045c33007388 */ /* 0x000fe20000000800 */
[--C-:B------:R-:W-:Y:S02]  /*2150*/  IMAD.IADD R8, R95, 0x1, R4.reuse ;  /* 0x000000015f087824 */ /* 0x100fe400078e0204 */
[--C-:B------:R-:W-:Y:S01]  /*2160*/  IMAD.IADD R96, R96, 0x1, R4.reuse ;  /* 0x0000000160607824 */ /* 0x100fe200078e0204 */
[----:B------:R-:W-:Y:S01]  /*2170*/  STS [R51+0x8], R6 ;  /* 0x0000080633007388 */ /* 0x000fe20000000800 */
[----:B------:R-:W-:-:S02]  /*2180*/  IMAD.IADD R10, R97, 0x1, R4 ;  /* 0x00000001610a7824 */ /* 0x000fc400078e0204 */
[--C-:B------:R-:W-:Y:S01]  /*2190*/  IMAD.IADD R98, R98, 0x1, R4.reuse ;  /* 0x0000000162627824 */ /* 0x100fe200078e0204 */
[----:B------:R-:W-:Y:S01]  /*21a0*/  STS [R51+0xc], R94 ;  /* 0x00000c5e33007388 */ /* 0x000fe20000000800 */
        /* <DEDUP_REMOVED lines=36> */
[----:B------:R-:W-:-:S03]  /*23f0*/  IMAD.IADD R150, R123, 0x1, R4 ;  /* 0x000000017b967824 */ /* 0x000fc600078e0204 */
[----:B------:R-:W-:Y:S04]  /*2400*/  STS [R51+0x40], R134 ;  /* 0x0000408633007388 */ /* 0x000fe80000000800 */
        /* <DEDUP_REMOVED lines=15> */
[----:B------:R-:W-:Y:S01]  /*2500*/  STS [R51+0x80], R150 ;  /* 0x0000809633007388 */ /* 0x000fe20000000800 */
[----:B------:R-:W-:Y:S06]  /*2510*/  BAR.SYNC.DEFER_BLOCKING 0x0 ;  /* 0x0000000000007b1d */ /* 0x000fec0000010000 */
[----:B------:R-:W0:Y:S04]  /*2520*/  LDS.U16 R5, [R54] ;  /* 0x0000000036057984 */ /* 0x000e280000000400 */
[----:B------:R-:W1:Y:S04]  /*2530*/  LDS.U16 R56, [R56] ;  /* 0x0000000038387984 */ /* 0x000e680000000400 */
[----:B------:R-:W2:Y:S04]  /*2540*/  LDS.U16 R58, [R58] ;  /* 0x000000003a3a7984 */ /* 0x000ea80000000400 */
[----:B------:R-:W3:Y:S04]  /*2550*/  LDS.U16 R60, [R60] ;  /* 0x000000003c3c7984 */ /* 0x000ee80000000400 */
[----:B------:R-:W4:Y:S04]  /*2560*/  LDS.U16 R62, [R62] ;  /* 0x000000003e3e7984 */ /* 0x000f280000000400 */
[----:B------:R-:W4:Y:S04]  /*2570*/  LDS.U16 R64, [R64] ;  /* 0x0000000040407984 */ /* 0x000f280000000400 */
[----:B------:R-:W4:Y:S04]  /*2580*/  LDS.U16 R66, [R66] ;  /* 0x0000000042427984 */ /* 0x000f280000000400 */
[----:B------:R-:W4:Y:S04]  /*2590*/  LDS.U16 R68, [R68] ;  /* 0x0000000044447984 */ /* 0x000f280000000400 */
[----:B------:R-:W4:Y:S04]  /*25a0*/  LDS.U16 R70, [R70] ;  /* 0x0000000046467984 */ /* 0x000f280000000400 */
[----:B------:R-:W4:Y:S04]  /*25b0*/  LDS.U16 R72, [R72] ;  /* 0x0000000048487984 */ /* 0x000f280000000400 */
[----:B------:R-:W4:Y:S01]  /*25c0*/  LDS.U16 R74, [R74] ;  /* 0x000000004a4a7984 */ /* 0x000f220000000400 */
[----:B0-----:R-:W-:-:S03]  /*25d0*/  IMAD.IADD R5, R52, 0x1, R5 ;  /* 0x0000000134057824 */ /* 0x001fc600078e0205 */
[----:B------:R-:W0:Y:S01]  /*25e0*/  LDS.U16 R76, [R76] ;  /* 0x000000004c4c7984 */ /* 0x000e220000000400 */
[----:B-1----:R-:W-:-:S03]  /*25f0*/  IMAD.IADD R56, R57, 0x1, R56 ;  /* 0x0000000139387824 */ /* 0x002fc600078e0238 */
[----:B------:R-:W1:Y:S01]  /*2600*/  LDS.U16 R78, [R78] ;  /* 0x000000004e4e7984 */ /* 0x000e620000000400 */
[----:B--2---:R-:W-:-:S03]  /*2610*/  IMAD.IADD R58, R59, 0x1, R58 ;  /* 0x000000013b3a7824 */ /* 0x004fc600078e023a */
[----:B------:R-:W2:Y:S01]  /*2620*/  LDS.U16 R80, [R80] ;  /* 0x0000000050507984 */ /* 0x000ea20000000400 */
[----:B---3--:R-:W-:-:S03]  /*2630*/  IMAD.IADD R60, R61, 0x1, R60 ;  /* 0x000000013d3c7824 */ /* 0x008fc600078e023c */
[----:B------:R-:W3:Y:S01]  /*2640*/  LDS.U16 R82, [R82] ;  /* 0x0000000052527984 */ /* 0x000ee20000000400 */
[----:B----4-:R-:W-:-:S03]  /*2650*/  IMAD.IADD R62, R63, 0x1, R62 ;  /* 0x000000013f3e7824 */ /* 0x010fc600078e023e */
[----:B------:R-:W4:Y:S01]  /*2660*/  LDS.U16 R84, [R84] ;  /* 0x0000000054547984 */ /* 0x000f220000000400 */
[----:B------:R-:W-:-:S03]  /*2670*/  IMAD.IADD R64, R65, 0x1, R64 ;  /* 0x0000000141407824 */ /* 0x000fc600078e0240 */
[----:B------:R-:W4:Y:S01]  /*2680*/  LDS.U16 R86, [R86] ;  /* 0x0000000056567984 */ /* 0x000f220000000400 */
[----:B------:R-:W-:-:S03]  /*2690*/  IMAD.IADD R66, R67, 0x1, R66 ;  /* 0x0000000143427824 */ /* 0x000fc600078e0242 */
[----:B------:R-:W4:Y:S01]  /*26a0*/  LDS.U16 R88, [R88] ;  /* 0x0000000058587984 */ /* 0x000f220000000400 */
[----:B------:R-:W-:-:S03]  /*26b0*/  IMAD.IADD R68, R69, 0x1, R68 ;  /* 0x0000000145447824 */ /* 0x000fc600078e0244 */
[----:B------:R-:W4:Y:S01]  /*26c0*/  LDS.U16 R90, [R90] ;  /* 0x000000005a5a7984 */ /* 0x000f220000000400 */
[----:B------:R-:W-:Y:S02]  /*26d0*/  IMAD.IADD R70, R71, 0x1, R70 ;  /* 0x0000000147467824 */ /* 0x000fe400078e0246 */
[----:B------:R-:W-:Y:S02]  /*26e0*/  IMAD.IADD R72, R73, 0x1, R72 ;  /* 0x0000000149487824 */ /* 0x000fe400078e0248 */
[----:B------:R-:W-:Y:S02]  /*26f0*/  IMAD.IADD R74, R75, 0x1, R74 ;  /* 0x000000014b4a7824 */ /* 0x000fe400078e024a */
[----:B0-----:R-:W-:Y:S02]  /*2700*/  IMAD.IADD R76, R77, 0x1, R76 ;  /* 0x000000014d4c7824 */ /* 0x001fe400078e024c */
[----:B-1----:R-:W-:Y:S02]  /*2710*/  IMAD.IADD R78, R79, 0x1, R78 ;  /* 0x000000014f4e7824 */ /* 0x002fe400078e024e */
[----:B--2---:R-:W-:-:S02]  /*2720*/  IMAD.IADD R80, R81, 0x1, R80 ;  /* 0x0000000151507824 */ /* 0x004fc400078e0250 */
[----:B---3--:R-:W-:Y:S02]  /*2730*/  IMAD.IADD R82, R83, 0x1, R82 ;  /* 0x0000000153527824 */ /* 0x008fe400078e0252 */
[----:B----4-:R-:W-:Y:S02]  /*2740*/  IMAD.IADD R84, R85, 0x1, R84 ;  /* 0x0000000155547824 */ /* 0x010fe400078e0254 */
[----:B------:R-:W-:Y:S02]  /*2750*/  IMAD.IADD R86, R87, 0x1, R86 ;  /* 0x0000000157567824 */ /* 0x000fe400078e0256 */
[----:B------:R-:W-:Y:S02]  /*2760*/  IMAD.IADD R88, R89, 0x1, R88 ;  /* 0x0000000159587824 */ /* 0x000fe400078e0258 */
[----:B------:R-:W-:Y:S01]  /*2770*/  IMAD.IADD R90, R91, 0x1, R90 ;  /* 0x000000015b5a7824 */ /* 0x000fe200078e025a */
[----:B------:R-:W-:Y:S06]  /*2780*/  BAR.SYNC.DEFER_BLOCKING 0x0 ;  /* 0x0000000000007b1d */ /* 0x000fec0000010000 */
[----:B------:R-:W-:Y:S05]  /*2790*/  BRA.U UP0, `(.L_x_221) ;  /* 0x0000000500987547 */ /* 0x000fea000b800000 */
[----:B------:R-:W-:Y:S01]  /*27a0*/  LEA R4, R5, UR4, 0x2 ;  /* 0x0000000405047c11 */ /* 0x000fe2000f8e10ff */
[----:B------:R-:W-:Y:S01]  /*27b0*/  UIADD3 UR7, UPT, UPT, UR7, 0x6, URZ ;  /* 0x0000000607077890 */ /* 0x000fe2000fffe0ff */
[----:B------:R-:W-:Y:S01]  /*27c0*/  LEA R5, R56, UR4, 0x2 ;  /* 0x0000000438057c11 */ /* 0x000fe2000f8e10ff */
[----:B------:R-:W-:Y:S01]  /*27d0*/  UIADD3 UR5, UPT, UPT, UR5, -0x6, URZ ;  /* 0xfffffffa05057890 */ /* 0x000fe2000fffe0ff */
[----:B------:R-:W-:Y:S01]  /*27e0*/  LEA R6, R58, UR4, 0x2 ;  /* 0x000000043a067c11 */ /* 0x000fe2000f8e10ff */
[----:B------:R1:W-:Y:S01]  /*27f0*/  STS [R4], R29 ;  /* 0x0000001d04007388 */ /* 0x0003e20000000800 */
[----:B------:R-:W-:Y:S02]  /*2800*/  LEA R7, R60, UR4, 0x2 ;  /* 0x000000043c077c11 */ /* 0x000fe4000f8e10ff */
[----:B------:R-:W-:Y:S01]  /*2810*/  LEA R8, R62, UR4, 0x2 ;  /* 0x000000043e087c11 */ /* 0x000fe2000f8e10ff */
[----:B------:R1:W-:Y:S01]  /*2820*/  STS [R5], R30 ;  /* 0x0000001e05007388 */ /* 0x0003e20000000800 */
[----:B------:R-:W-:-:S02]  /*2830*/  LEA R9, R64, UR4, 0x2 ;  /* 0x0000000440097c11 */ /* 0x000fc4000f8e10ff */
[----:B------:R-:W-:Y:S01]  /*2840*/  LEA R10, R66, UR4, 0x2 ;  /* 0x00000004420a7c11 */ /* 0x000fe2000f8e10ff */
[----:B------:R1:W-:Y:S01]  /*2850*/  STS [R6], R31 ;  /* 0x0000001f06007388 */ /* 0x0003e20000000800 */
[----:B------:R-:W-:Y:S02]  /*2860*/  LEA R11, R68, UR4, 0x2 ;  /* 0x00000004440b7c11 */ /* 0x000fe4000f8e10ff */
        /* <DEDUP_REMOVED lines=16> */
[----:B------:R1:W-:Y:S04]  /*2970*/  STS [R52], R37 ;  /* 0x0000002534007388 */ /* 0x0003e80000000800 */
        /* <DEDUP_REMOVED lines=9> */
[----:B------:R1:W-:Y:S01]  /*2a10*/  STS [R64], R49 ;  /* 0x0000003140007388 */ /* 0x0003e20000000800 */
[----:B------:R-:W-:Y:S06]  /*2a20*/  BAR.SYNC.DEFER_BLOCKING 0x0 ;  /* 0x0000000000007b1d */ /* 0x000fec0000010000 */
[----:B------:R1:W2:Y:S04]  /*2a30*/  LDS R29, [R53] ;  /* 0x00000000351d7984 */ /* 0x0002a80000000800 */
[----:B------:R1:W3:Y:S04]  /*2a40*/  LDS R30, [R53+0x4] ;  /* 0x00000400351e7984 */ /* 0x0002e80000000800 */
[----:B------:R1:W4:Y:S04]  /*2a50*/  LDS R31, [R53+0x8] ;  /* 0x00000800351f7984 */ /* 0x0003280000000800 */
[----:B------:R1:W0:Y:S04]  /*2a60*/  LDS R32, [R53+0xc] ;  /* 0x00000c0035207984 */ /* 0x0002280000000800 */
        /* <DEDUP_REMOVED lines=14> */
[----:B------:R1:W0:Y:S01]  /*2b50*/  LDS R49, [R53+0x48] ;  /* 0x0000480035317984 */ /* 0x0002220000000800 */
[----:B------:R-:W-:Y:S06]  /*2b60*/  BAR.SYNC.DEFER_BLOCKING 0x0 ;  /* 0x0000000000007b1d */ /* 0x000fec0000010000 */
[----:B-----5:R1:W-:Y:S04]  /*2b70*/  STS [R4], R2 ;  /* 0x0000000204007388 */ /* 0x0203e80000000800 */
        /* <DEDUP_REMOVED lines=19> */
[----:B------:R1:W0:Y:S04]  /*2cb0*/  LDS R2, [R53] ;  /* 0x0000000035027984 */ /* 0x0002280000000800 */
        /* <DEDUP_REMOVED lines=19> */
[----:B--234-:R-:W-:Y:S05]  /*2df0*/  BRA `(.L_x_222) ;  /* 0xffffffdc00587947 */ /* 0x01cfea000383ffff */
.L_x_221:
[----:B------:R-:W-:Y:S01]  /*2e00*/  LEA R5, R5, UR4, 0x2 ;  /* 0x0000000405057c11 */ /* 0x000fe2000f8e10ff */
[----:B------:R-:W-:Y:S01]  /*2e10*/  IMAD R53, R0, -0x48, R53 ;  /* 0xffffffb800357824 */ /* 0x000fe200078e0235 */
[----:B------:R-:W-:Y:S01]  /*2e20*/  LEA R56, R56, UR4, 0x2 ;  /* 0x0000000438387c11 */ /* 0x000fe2000f8e10ff */
[----:B------:R-:W0:Y:S01]  /*2e30*/  LDCU.64 UR6, c[0x0][0x3a0] ;  /* 0x00007400ff0677ac */ /* 0x000e220008000a00 */
[----:B------:R-:W-:Y:S01]  /*2e40*/  LEA R58, R58, UR4, 0x2 ;  /* 0x000000043a3a7c11 */ /* 0x000fe2000f8e10ff */
[----:B------:R-:W-:Y:S01]  /*2e50*/  STS [R5], R29 ;  /* 0x0000001d05007388 */ /* 0x000fe20000000800 */
[----:B------:R-:W-:Y:S02]  /*2e60*/  LEA R60, R60, UR4, 0x2 ;  /* 0x000000043c3c7c11 */ /* 0x000fe4000f8e10ff */
[----:B------:R-:W-:Y:S01]  /*2e70*/  LEA R62, R62, UR4, 0x2 ;  /* 0x000000043e3e7c11 */ /* 0x000fe2000f8e10ff */
[----:B------:R-:W-:Y:S01]  /*2e80*/  STS [R56], R30 ;  /* 0x0000001e38007388 */ /* 0x000fe20000000800 */
[----:B------:R-:W-:-:S02]  /*2e90*/  LEA R64, R64, UR4, 0x2 ;  /* 0x0000000440407c11 */ /* 0x000fc4000f8e10ff */
[----:B------:R-:W-:Y:S01]  /*2ea0*/  LEA R66, R66, UR4, 0x2 ;  /* 0x0000000442427c11 */ /* 0x000fe2000f8e10ff */
[----:B------:R-:W-:Y:S01]  /*2eb0*/  STS [R58], R31 ;  /* 0x0000001f3a007388 */ /* 0x000fe20000000800 */
[----:B------:R-:W-:Y:S02]  /*2ec0*/  LEA R68, R68, UR4, 0x2 ;  /* 0x0000000444447c11 */ /* 0x000fe4000f8e10ff */
[----:B------:R-:W-:Y:S01]  /*2ed0*/  LEA R70, R70, UR4, 0x2 ;  /* 0x0000000446467c11 */ /* 0x000fe2000f8e10ff */
[----:B------:R-:W-:Y:S01]  /*2ee0*/  STS [R60], R32 ;  /* 0x000000203c007388 */ /* 0x000fe20000000800 */
[----:B------:R-:W-:Y:S02]  /*2ef0*/  LEA R72, R72, UR4, 0x2 ;  /* 0x0000000448487c11 */ /* 0x000fe4000f8e10ff */
[----:B------:R-:W-:Y:S01]  /*2f00*/  LEA R74, R74, UR4, 0x2 ;  /* 0x000000044a4a7c11 */ /* 0x000fe2000f8e10ff */
[----:B------:R-:W-:Y:S01]  /*2f10*/  STS [R62], R33 ;  /* 0x000000213e007388 */ /* 0x000fe20000000800 */
[----:B------:R-:W-:Y:S01]  /*2f20*/  LEA R76, R76, UR4, 0x2 ;  /* 0x000000044c4c7c11 */ /* 0x000fe2000f8e10ff */
[----:B0-----:R-:W-:Y:S01]  /*2f30*/  IMAD.U32 R4, RZ, RZ, UR7 ;  /* 0x00000007ff047e24 */ /* 0x001fe2000f8e00ff */
        /* <DEDUP_REMOVED lines=11> */
[----:B------:R-:W-:-:S03]  /*2ff0*/  ISETP.LT.U32.AND P2, PT, R0, UR6, PT ;  /* 0x0000000600007c0c */ /* 0x000fc6000bf41070 */
[----:B------:R-:W-:Y:S01]  /*3000*/  STS [R72], R38 ;  /* 0x0000002648007388 */ /* 0x000fe20000000800 */
[----:B------:R-:W-:-:S03]  /*3010*/  ISETP.GT.U32.AND.EX P2, PT, R4, RZ, PT, P2 ;  /* 0x000000ff0400720c */ /* 0x000fc60003f44120 */
[----:B------:R-:W-:Y:S04]  /*3020*/  STS [R74], R39 ;  /* 0x000000274a007388 */ /* 0x000fe80000000800 */
[----:B------:R-:W-:Y:S04]  /*3030*/  STS [R76], R40 ;  /* 0x000000284c007388 */ /* 0x000fe80000000800 */
[----:B------:R-:W-:Y:S04]  /*3040*/  STS [R78], R41 ;  /* 0x000000294e007388 */ /* 0x000fe80000000800 */
[----:B------:R-:W-:Y:S04]  /*3050*/  STS [R80], R43 ;  /* 0x0000002b50007388 */ /* 0x000fe80000000800 */
[----:B------:R-:W-:Y:S04]  /*3060*/  STS [R47], R44 ;  /* 0x0000002c2f007388 */ /* 0x000fe80000000800 */
[----:B------:R-:W-:Y:S04]  /*3070*/  STS [R84], R45 ;  /* 0x0000002d54007388 */ /* 0x000fe80000000800 */
[----:B------:R-:W-:Y:S04]  /*3080*/  STS [R51], R46 ;  /* 0x0000002e33007388 */ /* 0x000fe80000000800 */
[----:B------:R-:W-:Y:S04]  /*3090*/  STS [R88], R48 ;  /* 0x0000003058007388 */ /* 0x000fe80000000800 */
[----:B------:R-:W-:Y:S01]  /*30a0*/  STS [R90], R49 ;  /* 0x000000315a007388 */ /* 0x000fe20000000800 */
[----:B------:R-:W-:Y:S06]  /*30b0*/  BAR.SYNC.DEFER_BLOCKING 0x0 ;  /* 0x0000000000007b1d */ /* 0x000fec0000010000 */
[----:B------:R-:W0:Y:S04]  /*30c0*/  LDS R6, [R53] ;  /* 0x0000000035067984 */ /* 0x000e280000000800 */
[----:B------:R-:W1:Y:S04]  /*30d0*/  LDS R7, [R53+0x400] ;  /* 0x0004000035077984 */ /* 0x000e680000000800 */
[----:B------:R-:W2:Y:S04]  /*30e0*/  LDS R8, [R53+0x800] ;  /* 0x0008000035087984 */ /* 0x000ea80000000800 */
[----:B------:R-:W-:Y:S04]  /*30f0*/  LDS R9, [R53+0xc00] ;  /* 0x000c000035097984 */ /* 0x000fe80000000800 */
[----:B------:R-:W-:Y:S04]  /*3100*/  LDS R10, [R53+0x1000] ;  /* 0x00100000350a7984 */ /* 0x000fe80000000800 */
[----:B------:R-:W-:Y:S04]  /*3110*/  LDS R11, [R53+0x1400] ;  /* 0x00140000350b7984 */ /* 0x000fe80000000800 */
[----:B------:R-:W3:Y:S04]  /*3120*/  LDS R29, [R53+0x1800] ;  /* 0x00180000351d7984 */ /* 0x000ee80000000800 */
[----:B------:R-:W-:Y:S04]  /*3130*/  LDS R30, [R53+0x1c00] ;  /* 0x001c0000351e7984 */ /* 0x000fe80000000800 */
        /* <DEDUP_REMOVED lines=10> */
[----:B------:R-:W-:Y:S01]  /*31e0*/  LDS R41, [R53+0x4800] ;  /* 0x0048000035297984 */ /* 0x000fe20000000800 */
[----:B------:R-:W-:Y:S06]  /*31f0*/  BAR.SYNC.DEFER_BLOCKING 0x0 ;  /* 0x0000000000007b1d */ /* 0x000fec0000010000 */
[----:B-----5:R4:W-:Y:S04]  /*3200*/  STS [R5], R2 ;  /* 0x0000000205007388 */ /* 0x0209e80000000800 */
[----:B------:R0:W-:Y:S04]  /*3210*/  STS [R56], R3 ;  /* 0x0000000338007388 */ /* 0x0001e80000000800 */
[----:B------:R1:W-:Y:S01]  /*3220*/  STS [R58], R12 ;  /* 0x0000000c3a007388 */ /* 0x0003e20000000800 */
[----:B----4-:R-:W4:Y:S03]  /*3230*/  LDC.64 R4, c[0x0][0x398] ;  /* 0x0000e600ff047b82 */ /* 0x010f260000000a00 */
[----:B------:R-:W-:Y:S04]  /*3240*/  STS [R60], R13 ;  /* 0x0000000d3c007388 */ /* 0x000fe80000000800 */
[----:B------:R2:W-:Y:S01]  /*3250*/  STS [R62], R14 ;  /* 0x0000000e3e007388 */ /* 0x0005e20000000800 */
[----:B0-----:R-:W0:Y:S01]  /*3260*/  LDC.64 R2, c[0x0][0x388] ;  /* 0x0000e200ff027b82 */ /* 0x001e220000000a00 */
[----:B-1----:R-:W-:-:S02]  /*3270*/  VIADD R12, R0, 0x100 ;  /* 0x00000100000c7836 */ /* 0x002fc40000000000 */
[----:B------:R-:W-:Y:S04]  /*3280*/  STS [R64], R15 ;  /* 0x0000000f40007388 */ /* 0x000fe80000000800 */
[----:B------:R1:W-:Y:S01]  /*3290*/  STS [R66], R16 ;  /* 0x0000001042007388 */ /* 0x0003e20000000800 */
[----:B------:R-:W-:Y:S01]  /*32a0*/  ISETP.LT.U32.AND P4, PT, R12, UR6, PT ;  /* 0x000000060c007c0c */ /* 0x000fe2000bf81070 */
[C---:B--2---:R-:W-:Y:S01]  /*32b0*/  VIADD R14, R0.reuse, 0x200 ;  /* 0x00000200000e7836 */ /* 0x044fe20000000000 */
[----:B------:R-:W-:Y:S01]  /*32c0*/  LOP3.LUT R12, R0, 0x400, RZ, 0xfc, !PT ;  /* 0x00000400000c7812 */ /* 0x000fe200078efcff */
[----:B------:R-:W-:Y:S03]  /*32d0*/  STS [R68], R17 ;  /* 0x0000001144007388 */ /* 0x000fe60000000800 */
[----:B------:R-:W-:Y:S01]  /*32e0*/  ISETP.LT.U32.AND P3, PT, R14, UR6, PT ;  /* 0x000000060e007c0c */ /* 0x000fe2000bf61070 */
[----:B------:R-:W-:Y:S01]  /*32f0*/  STS [R70], R18 ;  /* 0x0000001246007388 */ /* 0x000fe20000000800 */
[----:B------:R-:W-:Y:S01]  /*3300*/  VIADD R14, R0, 0x500 ;  /* 0x00000500000e7836 */ /* 0x000fe20000000000 */
[----:B------:R-:W-:Y:S01]  /*3310*/  ISETP.LT.U32.AND P0, PT, R12, UR6, PT ;  /* 0x000000060c007c0c */ /* 0x000fe2000bf01070 */
[C---:B-1----:R-:W-:Y:S01]  /*3320*/  VIADD R16, R0.reuse, 0x300 ;  /* 0x0000030000107836 */ /* 0x042fe20000000000 */
[----:B------:R-:W-:Y:S01]  /*3330*/  STS [R72], R19 ;  /* 0x0000001348007388 */ /* 0x000fe20000000800 */
[----:B------:R-:W-:Y:S01]  /*3340*/  VIADD R12, R0, 0x600 ;  /* 0x00000600000c7836 */ /* 0x000fe20000000000 */
[----:B------:R-:W-:Y:S01]  /*3350*/  ISETP.LT.U32.AND P1, PT, R14, UR6, PT ;  /* 0x000000060e007c0c */ /* 0x000fe2000bf21070 */
[----:B------:R-:W-:Y:S01]  /*3360*/  IMAD.U32 R14, RZ, RZ, UR7 ;  /* 0x00000007ff0e7e24 */ /* 0x000fe2000f8e00ff */
[----:B------:R-:W-:Y:S01]  /*3370*/  STS [R74], R20 ;  /* 0x000000144a007388 */ /* 0x000fe20000000800 */
[----:B------:R-:W-:Y:S01]  /*3380*/  ISETP.LT.U32.AND P5, PT, R16, UR6, PT ;  /* 0x0000000610007c0c */ /* 0x000fe2000bfa1070 */
[----:B------:R-:W-:Y:S01]  /*3390*/  IMAD.U32 R16, RZ, RZ, UR7 ;  /* 0x00000007ff107e24 */ /* 0x000fe2000f8e00ff */
[----:B------:R-:W-:Y:S01]  /*33a0*/  ISETP.LT.U32.AND P6, PT, R12, UR6, PT ;  /* 0x000000060c007c0c */ /* 0x000fe2000bfc1070 */
[----:B------:R-:W-:Y:S01]  /*33b0*/  STS [R76], R21 ;  /* 0x000000154c007388 */ /* 0x000fe20000000800 */
[----:B0-----:R-:W-:Y:S01]  /*33c0*/  IMAD.WIDE.U32 R2, R0, 0x4, R2 ;  /* 0x0000000400027825 */ /* 0x001fe200078e0002 */
[----:B------:R-:W-:-:S02]  /*33d0*/  ISETP.GT.U32.AND.EX P3, PT, R14, RZ, PT, P3 ;  /* 0x000000ff0e00720c */ /* 0x000fc40003f64130 */
[----:B------:R-:W-:Y:S01]  /*33e0*/  STS [R78], R22 ;  /* 0x000000164e007388 */ /* 0x000fe20000000800 */
[----:B------:R-:W-:Y:S01]  /*33f0*/  ISETP.GT.U32.AND.EX P4, PT, R16, RZ, PT, P4 ;  /* 0x000000ff1000720c */ /* 0x000fe20003f84140 */
[----:B----4-:R-:W-:Y:S02]  /*3400*/  IMAD.WIDE.U32 R4, R0, 0x4, R4 ;  /* 0x0000000400047825 */ /* 0x010fe400078e0004 */
[----:B------:R0:W-:Y:S02]  /*3410*/  STS [R80], R23 ;  /* 0x0000001750007388 */ /* 0x0001e40000000800 */
[----:B------:R-:W-:Y:S02]  /*3420*/  IMAD.U32 R12, RZ, RZ, UR7 ;  /* 0x00000007ff0c7e24 */ /* 0x000fe4000f8e00ff */
[----:B------:R-:W-:Y:S03]  /*3430*/  STS [R47], R24 ;  /* 0x000000182f007388 */ /* 0x000fe60000000800 */
[----:B------:R-:W-:Y:S01]  /*3440*/  ISETP.GT.U32.AND.EX P5, PT, R12, RZ, PT, P5 ;  /* 0x000000ff0c00720c */ /* 0x000fe20003fa4150 */
[----:B------:R1:W-:Y:S01]  /*3450*/  STS [R84], R25 ;  /* 0x0000001954007388 */ /* 0x0003e20000000800 */
[----:B0-----:R-:W-:Y:S01]  /*3460*/  @P2 LOP3.LUT R23, R6, 0x80000000, RZ, 0x3c, !PT ;  /* 0x8000000006172812 */ /* 0x001fe200078e3cff */
[----:B------:R-:W-:-:S02]  /*3470*/  VIADD R6, R0, 0x700 ;  /* 0x0000070000067836 */ /* 0x000fc40000000000 */
[----:B------:R-:W-:Y:S04]  /*3480*/  STS [R51], R26 ;  /* 0x0000001a33007388 */ /* 0x000fe80000000800 */
[----:B------:R0:W-:Y:S01]  /*3490*/  STS [R88], R27 ;  /* 0x0000001b58007388 */ /* 0x0001e20000000800 */
[----:B-1----:R-:W-:-:S03]  /*34a0*/  @P4 LOP3.LUT R25, R7, 0x80000000, RZ, 0x3c, !PT ;  /* 0x8000000007194812 */ /* 0x002fc600078e3cff */
[----:B------:R-:W-:Y:S01]  /*34b0*/  STS [R90], R28 ;  /* 0x0000001c5a007388 */ /* 0x000fe20000000800 */
[----:B------:R-:W-:Y:S01]  /*34c0*/  BAR.SYNC.DEFER_BLOCKING 0x0 ;  /* 0x0000000000007b1d */ /* 0x000fe20000010000 */
[----:B0-----:R-:W-:Y:S01]  /*34d0*/  @P3 LOP3.LUT R27, R8, 0x80000000, RZ, 0x3c, !PT ;  /* 0x80000000081b3812 */ /* 0x001fe200078e3cff */
[----:B------:R-:W-:-:S05]  /*34e0*/  IMAD.U32 R8, RZ, RZ, UR7 ;  /* 0x00000007ff087e24 */ /* 0x000fca000f8e00ff */
[C---:B------:R-:W-:Y:S02]  /*34f0*/  ISETP.GT.U32.AND.EX P1, PT, R8.reuse, RZ, PT, P1 ;  /* 0x000000ff0800720c */ /* 0x040fe40003f24110 */
[----:B------:R-:W-:-:S13]  /*3500*/  ISETP.GT.U32.AND.EX P6, PT, R8, RZ, PT, P6 ;  /* 0x000000ff0800720c */ /* 0x000fda0003fc4160 */
[----:B---3--:R-:W-:Y:S01]  /*3510*/  @P6 LOP3.LUT R29, R29, 0x80000000, RZ, 0x3c, !PT ;  /* 0x800000001d1d6812 */ /* 0x008fe200078e3cff */
[----:B------:R-:W0:Y:S04]  /*3520*/  @P2 LDS R43, [R53] ;  /* 0x00000000352b2984 */ /* 0x000e280000000800 */
[----:B------:R-:W1:Y:S04]  /*3530*/  LDS R13, [R53+0x400] ;  /* 0x00040000350d7984 */ /* 0x000e680000000800 */
[----:B------:R-:W2:Y:S04]  /*3540*/  LDS R15, [R53+0x800] ;  /* 0x00080000350f7984 */ /* 0x000ea80000000800 */
[----:B------:R-:W3:Y:S04]  /*3550*/  LDS R17, [R53+0xc00] ;  /* 0x000c000035117984 */ /* 0x000ee80000000800 */
[----:B------:R-:W4:Y:S04]  /*3560*/  LDS R19, [R53+0x1000] ;  /* 0x0010000035137984 */ /* 0x000f280000000800 */
[----:B------:R-:W-:Y:S04]  /*3570*/  @P2 STG.E desc[UR8][R2.64], R23 ;  /* 0x0000001702002986 */ /* 0x000fe8000c101908 */
[----:B------:R-:W4:Y:S04]  /*3580*/  LDS R21, [R53+0x1400] ;  /* 0x0014000035157984 */ /* 0x000f280000000800 */
[----:B------:R-:W4:Y:S04]  /*3590*/  LDS R7, [R53+0x1800] ;  /* 0x0018000035077984 */ /* 0x000f280000000800 */
[----:B------:R-:W4:Y:S04]  /*35a0*/  LDS R23, [R53+0x1c00] ;  /* 0x001c000035177984 */ /* 0x000f280000000800 */
[----:B0-----:R0:W-:Y:S01]  /*35b0*/  @P2 STG.E desc[UR8][R4.64], R43 ;  /* 0x0000002b04002986 */ /* 0x0011e2000c101908 */
[----:B------:R-:W-:Y:S01]  /*35c0*/  ISETP.LT.U32.AND P2, PT, R6, UR6, PT ;  /* 0x0000000606007c0c */ /* 0x000fe2000bf41070 */
[----:B------:R-:W-:-:S02]  /*35d0*/  IMAD.U32 R6, RZ, RZ, UR7 ;  /* 0x00000007ff067e24 */ /* 0x000fc4000f8e00ff */
[----:B------:R2:W-:Y:S01]  /*35e0*/  @P4 STG.E desc[UR8][R2.64+0x400], R25 ;  /* 0x0004001902004986 */ /* 0x0005e2000c101908 */
[----:B------:R-:W-:Y:S02]  /*35f0*/  ISETP.GT.U32.AND.EX P2, PT, R8, RZ, PT, P2 ;  /* 0x000000ff0800720c */ /* 0x000fe40003f44120 */
[----:B------:R-:W-:Y:S01]  /*3600*/  ISETP.GT.U32.AND.EX P0, PT, R6, RZ, PT, P0 ;  /* 0x000000ff0600720c */ /* 0x000fe20003f04100 */
[----:B-1----:R-:W-:Y:S01]  /*3610*/  @P4 STG.E desc[UR8][R4.64+0x400], R13 ;  /* 0x0004000d04004986 */ /* 0x002fe2000c101908 */
[----:B------:R-:W-:Y:S02]  /*3620*/  LOP3.LUT R6, R0, 0x800, RZ, 0xfc, !PT ;  /* 0x0000080000067812 */ /* 0x000fe400078efcff */
[----:B0-----:R-:W-:Y:S01]  /*3630*/  @P5 LOP3.LUT R43, R9, 0x80000000, RZ, 0x3c, !PT ;  /* 0x80000000092b5812 */ /* 0x001fe200078e3cff */
[----:B------:R-:W-:Y:S01]  /*3640*/  @P3 STG.E desc[UR8][R2.64+0x800], R27 ;  /* 0x0008001b02003986 */ /* 0x000fe2000c101908 */
[----:B------:R-:W-:Y:S01]  /*3650*/  ISETP.LT.U32.AND P4, PT, R6, UR6, PT ;  /* 0x0000000606007c0c */ /* 0x000fe2000bf81070 */
[----:B------:R-:W-:-:S02]  /*3660*/  VIADD R6, R0, 0x900 ;  /* 0x0000090000067836 */ /* 0x000fc40000000000 */
[----:B------:R-:W0:Y:S04]  /*3670*/  LDS R9, [R53+0x2000] ;  /* 0x0020000035097984 */ /* 0x000e280000000800 */
[----:B--2---:R-:W-:Y:S01]  /*3680*/  @P0 LOP3.LUT R25, R10, 0x80000000, RZ, 0x3c, !PT ;  /* 0x800000000a190812 */ /* 0x004fe200078e3cff */
[----:B------:R-:W-:Y:S01]  /*3690*/  @P3 STG.E desc[UR8][R4.64+0x800], R15 ;  /* 0x0008000f04003986 */ /* 0x000fe2000c101908 */
[----:B------:R-:W-:Y:S01]  /*36a0*/  ISETP.LT.U32.AND P3, PT, R6, UR6, PT ;  /* 0x0000000606007c0c */ /* 0x000fe2000bf61070 */
[----:B------:R-:W-:Y:S02]  /*36b0*/  VIADD R6, R0, 0xa00 ;  /* 0x00000a0000067836 */ /* 0x000fe40000000000 */
[----:B------:R-:W-:Y:S01]  /*36c0*/  @P5 STG.E desc[UR8][R2.64+0xc00], R43 ;  /* 0x000c002b02005986 */ /* 0x000fe2000c101908 */
[----:B------:R-:W-:Y:S01]  /*36d0*/  ISETP.GT.U32.AND.EX P3, PT, R8, RZ, PT, P3 ;  /* 0x000000ff0800720c */ /* 0x000fe20003f64130 */
[----:B------:R-:W-:-:S02]  /*36e0*/  IMAD.U32 R10, RZ, RZ, UR7 ;  /* 0x00000007ff0a7e24 */ /* 0x000fc4000f8e00ff */
[----:B---3--:R1:W-:Y:S01]  /*36f0*/  @P5 STG.E desc[UR8][R4.64+0xc00], R17 ;  /* 0x000c001104005986 */ /* 0x0083e2000c101908 */
[----:B------:R-:W-:Y:S01]  /*3700*/  ISETP.LT.U32.AND P5, PT, R6, UR6, PT ;  /* 0x0000000606007c0c */ /* 0x000fe2000bfa1070 */
[----:B------:R-:W-:Y:S02]  /*3710*/  VIADD R6, R0, 0xb00 ;  /* 0x00000b0000067836 */ /* 0x000fe40000000000 */
[----:B------:R-:W2:Y:S01]  /*3720*/  LDS R13, [R53+0x2400] ;  /* 0x00240000350d7984 */ /* 0x000ea20000000800 */
[----:B------:R-:W-:-:S03]  /*3730*/  ISETP.GT.U32.AND.EX P5, PT, R8, RZ, PT, P5 ;  /* 0x000000ff0800720c */ /* 0x000fc60003fa4150 */
[----:B------:R-:W-:Y:S04]  /*3740*/  @P0 STG.E desc[UR8][R2.64+0x1000], R25 ;  /* 0x0010001902000986 */ /* 0x000fe8000c101908 */
[----:B----4-:R3:W-:Y:S01]  /*3750*/  @P0 STG.E desc[UR8][R4.64+0x1000], R19 ;  /* 0x0010001304000986 */ /* 0x0107e2000c101908 */
[----:B-1----:R-:W-:Y:S02]  /*3760*/  @P1 LOP3.LUT R17, R11, 0x80000000, RZ, 0x3c, !PT ;  /* 0x800000000b111812 */ /* 0x002fe400078e3cff */
[----:B------:R-:W-:Y:S01]  /*3770*/  ISETP.LT.U32.AND P0, PT, R6, UR6, PT ;  /* 0x0000000606007c0c */ /* 0x000fe2000bf01070 */
[----:B------:R-:W1:Y:S01]  /*3780*/  LDS R11, [R53+0x2800] ;  /* 0x00280000350b7984 */ /* 0x000e620000000800 */
[----:B------:R-:W-:Y:S01]  /*3790*/  IMAD.U32 R6, RZ, RZ, UR7 ;  /* 0x00000007ff067e24 */ /* 0x000fe2000f8e00ff */
[----:B------:R-:W-:-:S02]  /*37a0*/  @P5 LOP3.LUT R33, R33, 0x80000000, RZ, 0x3c, !PT ;  /* 0x8000000021215812 */ /* 0x000fc400078e3cff */
[----:B------:R-:W4:Y:S01]  /*37b0*/  LDS R15, [R53+0x2c00] ;  /* 0x002c0000350f7984 */ /* 0x000f220000000800 */
[----:B------:R-:W-:Y:S02]  /*37c0*/  ISETP.GT.U32.AND.EX P0, PT, R8, RZ, PT, P0 ;  /* 0x000000ff0800720c */ /* 0x000fe40003f04100 */
[----:B------:R-:W-:Y:S01]  /*37d0*/  ISETP.GT.U32.AND.EX P4, PT, R6, RZ, PT, P4 ;  /* 0x000000ff0600720c */ /* 0x000fe20003f84140 */
[----:B------:R-:W-:Y:S01]  /*37e0*/  @P1 STG.E desc[UR8][R2.64+0x1400], R17 ;  /* 0x0014001102001986 */ /* 0x000fe2000c101908 */
[----:B------:R-:W-:Y:S02]  /*37f0*/  LOP3.LUT R6, R0, 0xc00, RZ, 0xfc, !PT ;  /* 0x00000c0000067812 */ /* 0x000fe400078efcff */
[----:B---3--:R-:W-:Y:S01]  /*3800*/  @P2 LOP3.LUT R19, R30, 0x80000000, RZ, 0x3c, !PT ;  /* 0x800000001e132812 */ /* 0x008fe200078e3cff */
[----:B------:R-:W-:Y:S01]  /*3810*/  @P1 STG.E desc[UR8][R4.64+0x1400], R21 ;  /* 0x0014001504001986 */ /* 0x000fe2000c101908 */
[----:B------:R-:W-:Y:S01]  /*3820*/  ISETP.LT.U32.AND P1, PT, R6, UR6, PT ;  /* 0x0000000606007c0c */ /* 0x000fe2000bf21070 */
[----:B------:R-:W-:Y:S01]  /*3830*/  VIADD R6, R0, 0xd00 ;  /* 0x00000d0000067836 */ /* 0x000fe20000000000 */
[----:B------:R-:W-:Y:S01]  /*3840*/  @P3 LOP3.LUT R25, R32, 0x80000000, RZ, 0x3c, !PT ;  /* 0x8000000020193812 */ /* 0x000fe200078e3cff */
[----:B------:R-:W-:Y:S01]  /*3850*/  @P6 STG.E desc[UR8][R2.64+0x1800], R29 ;  /* 0x0018001d02006986 */ /* 0x000fe2000c101908 */
[----:B------:R-:W-:-:S03]  /*3860*/  ISETP.GT.U32.AND.EX P1, PT, R8, RZ, PT, P1 ;  /* 0x000000ff0800720c */ /* 0x000fc60003f24110 */
[----:B------:R-:W-:Y:S01]  /*3870*/  @P6 STG.E desc[UR8][R4.64+0x1800], R7 ;  /* 0x0018000704006986 */ /* 0x000fe2000c101908 */
[----:B------:R-:W-:Y:S01]  /*3880*/  ISETP.LT.U32.AND P6, PT, R6, UR6, PT ;  /* 0x0000000606007c0c */ /* 0x000fe2000bfc1070 */
[----:B------:R-:W-:Y:S01]  /*3890*/  VIADD R6, R0, 0xe00 ;  /* 0x00000e0000067836 */ /* 0x000fe20000000000 */
[----:B------:R-:W-:Y:S01]  /*38a0*/  @P4 LOP3.LUT R31, R31, 0x80000000, RZ, 0x3c, !PT ;  /* 0x800000001f1f4812 */ /* 0x000fe200078e3cff */
[----:B------:R-:W3:Y:S01]  /*38b0*/  LDS R7, [R53+0x3000] ;  /* 0x0030000035077984 */ /* 0x000ee20000000800 */
[----:B------:R-:W-:-:S03]  /*38c0*/  ISETP.GT.U32.AND.EX P6, PT, R10, RZ, PT, P6 ;  /* 0x000000ff0a00720c */ /* 0x000fc60003fc4160 */
[----:B------:R-:W-:Y:S02]  /*38d0*/  @P2 STG.E desc[UR8][R2.64+0x1c00], R19 ;  /* 0x001c001302002986 */ /* 0x000fe4000c101908 */
[----:B------:R-:W-:Y:S02]  /*38e0*/  @P1 LOP3.LUT R35, R35, 0x80000000, RZ, 0x3c, !PT ;  /* 0x8000000023231812 */ /* 0x000fe400078e3cff */
[----:B------:R-:W3:Y:S04]  /*38f0*/  LDS R17, [R53+0x3400] ;  /* 0x0034000035117984 */ /* 0x000ee80000000800 */
[----:B------:R-:W-:Y:S01]  /*3900*/  @P2 STG.E desc[UR8][R4.64+0x1c00], R23 ;  /* 0x001c001704002986 */ /* 0x000fe2000c101908 */
[----:B------:R-:W-:Y:S01]  /*3910*/  ISETP.LT.U32.AND P2, PT, R6, UR6, PT ;  /* 0x0000000606007c0c */ /* 0x000fe2000bf41070 */
[----:B------:R-:W-:-:S02]  /*3920*/  VIADD R6, R0, 0xf00 ;  /* 0x00000f0000067836 */ /* 0x000fc40000000000 */
[----:B------:R-:W-:Y:S01]  /*3930*/  @P4 STG.E desc[UR8][R2.64+0x2000], R31 ;  /* 0x0020001f02004986 */ /* 0x000fe2000c101908 */
[----:B------:R-:W-:-:S03]  /*3940*/  ISETP.GT.U32.AND.EX P2, PT, R12, RZ, PT, P2 ;  /* 0x000000ff0c00720c */ /* 0x000fc60003f44120 */
[----:B------:R-:W3:Y:S04]  /*3950*/  LDS R19, [R53+0x3800] ;  /* 0x0038000035137984 */ /* 0x000ee80000000800 */
[----:B0-----:R-:W-:Y:S01]  /*3960*/  @P4 STG.E desc[UR8][R4.64+0x2000], R9 ;  /* 0x0020000904004986 */ /* 0x001fe2000c101908 */
[----:B------:R-:W-:Y:S02]  /*3970*/  ISETP.LT.U32.AND P4, PT, R6, UR6, PT ;  /* 0x0000000606007c0c */ /* 0x000fe4000bf81070 */
[----:B------:R-:W-:Y:S01]  /*3980*/  LOP3.LUT R6, R0, 0x1000, RZ, 0xfc, !PT ;  /* 0x0000100000067812 */ /* 0x000fe200078efcff */
[----:B------:R-:W0:Y:S02]  /*3990*/  LDS R9, [R53+0x3c00] ;  /* 0x003c000035097984 */ /* 0x000e240000000800 */
[----:B------:R-:W-:-:S02]  /*39a0*/  @P2 LOP3.LUT R37, R37, 0x80000000, RZ, 0x3c, !PT ;  /* 0x8000000025252812 */ /* 0x000fc400078e3cff */
[----:B------:R-:W0:Y:S04]  /*39b0*/  LDS R21, [R53+0x4000] ;  /* 0x0040000035157984 */ /* 0x000e280000000800 */
[----:B------:R-:W0:Y:S04]  /*39c0*/  LDS R23, [R53+0x4400] ;  /* 0x0044000035177984 */ /* 0x000e280000000800 */
[----:B------:R-:W-:Y:S04]  /*39d0*/  @P3 STG.E desc[UR8][R2.64+0x2400], R25 ;  /* 0x0024001902003986 */ /* 0x000fe8000c101908 */
[----:B--2---:R2:W-:Y:S01]  /*39e0*/  @P3 STG.E desc[UR8][R4.64+0x2400], R13 ;  /* 0x0024000d04003986 */ /* 0x0045e2000c101908 */
[----:B------:R-:W-:Y:S01]  /*39f0*/  ISETP.LT.U32.AND P3, PT, R6, UR6, PT ;  /* 0x0000000606007c0c */ /* 0x000fe2000bf61070 */
[----:B------:R-:W-:-:S02]  /*3a00*/  VIADD R6, R0, 0x1100 ;  /* 0x0000110000067836 */ /* 0x000fc40000000000 */
[----:B------:R-:W-:Y:S01]  /*3a10*/  @P5 STG.E desc[UR8][R2.64+0x2800], R33 ;  /* 0x0028002102005986 */ /* 0x000fe2000c101908 */
[----:B------:R-:W-:Y:S01]  /*3a20*/  VIADD R0, R0, 0x1200 ;  /* 0x0000120000007836 */ /* 0x000fe20000000000 */
[----:B------:R-:W-:Y:S02]  /*3a30*/  ISETP.GT.U32.AND.EX P3, PT, R8, RZ, PT, P3 ;  /* 0x000000ff0800720c */ /* 0x000fe40003f64130 */
[----:B-1----:R1:W-:Y:S01]  /*3a40*/  @P5 STG.E desc[UR8][R4.64+0x2800], R11 ;  /* 0x0028000b04005986 */ /* 0x0023e2000c101908 */
[----:B------:R-:W-:Y:S01]  /*3a50*/  ISETP.LT.U32.AND P5, PT, R6, UR6, PT ;  /* 0x0000000606007c0c */ /* 0x000fe2000bfa1070 */
[----:B------:R-:W-:Y:S01]  /*3a60*/  IMAD.U32 R6, RZ, RZ, UR7 ;  /* 0x00000007ff067e24 */ /* 0x000fe2000f8e00ff */
[----:B--2---:R-:W-:-:S04]  /*3a70*/  @P0 LOP3.LUT R13, R34, 0x80000000, RZ, 0x3c, !PT ;  /* 0x80000000220d0812 */ /* 0x004fc800078e3cff */
[----:B------:R-:W-:Y:S01]  /*3a80*/  ISETP.GT.U32.AND.EX P4, PT, R6, RZ, PT, P4 ;  /* 0x000000ff0600720c */ /* 0x000fe20003f84140 */
[----:B------:R2:W-:Y:S03]  /*3a90*/  @P0 STG.E desc[UR8][R2.64+0x2c00], R13 ;  /* 0x002c000d02000986 */ /* 0x0005e6000c101908 */
[----:B------:R-:W-:Y:S01]  /*3aa0*/  @P3 LOP3.LUT R39, R39, 0x80000000, RZ, 0x3c, !PT ;  /* 0x8000000027273812 */ /* 0x000fe200078e3cff */
[----:B----4-:R4:W-:Y:S01]  /*3ab0*/  @P0 STG.E desc[UR8][R4.64+0x2c00], R15 ;  /* 0x002c000f04000986 */ /* 0x0109e2000c101908 */
[----:B------:R-:W-:Y:S01]  /*3ac0*/  ISETP.LT.U32.AND P0, PT, R0, UR6, PT ;  /* 0x0000000600007c0c */ /* 0x000fe2000bf01070 */
[----:B------:R-:W-:Y:S01]  /*3ad0*/  IMAD.U32 R0, RZ, RZ, UR7 ;  /* 0x00000007ff007e24 */ /* 0x000fe2000f8e00ff */
[----:B-1----:R-:W-:Y:S01]  /*3ae0*/  @P6 LOP3.LUT R11, R36, 0x80000000, RZ, 0x3c, !PT ;  /* 0x80000000240b6812 */ /* 0x002fe200078e3cff */
[----:B------:R1:W-:Y:S01]  /*3af0*/  @P1 STG.E desc[UR8][R2.64+0x3000], R35 ;  /* 0x0030002302001986 */ /* 0x0003e2000c101908 */
[----:B------:R-:W-:-:S02]  /*3b00*/  ISETP.GT.U32.AND.EX P0, PT, R6, RZ, PT, P0 ;  /* 0x000000ff0600720c */ /* 0x000fc40003f04100 */
[----:B------:R-:W-:Y:S01]  /*3b10*/  ISETP.GT.U32.AND.EX P5, PT, R0, RZ, PT, P5 ;  /* 0x000000ff0000720c */ /* 0x000fe20003fa4150 */
[----:B---3--:R1:W-:Y:S01]  /*3b20*/  @P1 STG.E desc[UR8][R4.64+0x3000], R7 ;  /* 0x0030000704001986 */ /* 0x0083e2000c101908 */
[----:B--2---:R-:W-:-:S03]  /*3b30*/  @P4 LOP3.LUT R13, R38, 0x80000000, RZ, 0x3c, !PT ;  /* 0x80000000260d4812 */ /* 0x004fc600078e3cff */
[----:B------:R1:W-:Y:S04]  /*3b40*/  @P6 STG.E desc[UR8][R2.64+0x3400], R11 ;  /* 0x0034000b02006986 */ /* 0x0003e8000c101908 */
[----:B------:R1:W-:Y:S04]  /*3b50*/  @P6 STG.E desc[UR8][R4.64+0x3400], R17 ;  /* 0x0034001104006986 */ /* 0x0003e8000c101908 */
[----:B------:R1:W-:Y:S01]  /*3b60*/  @P2 STG.E desc[UR8][R2.64+0x3800], R37 ;  /* 0x0038002502002986 */ /* 0x0003e2000c101908 */
[----:B----4-:R-:W-:-:S03]  /*3b70*/  @P5 LOP3.LUT R15, R40, 0x80000000, RZ, 0x3c, !PT ;  /* 0x80000000280f5812 */ /* 0x010fc600078e3cff */
[----:B------:R1:W-:Y:S04]  /*3b80*/  @P2 STG.E desc[UR8][R4.64+0x3800], R19 ;  /* 0x0038001304002986 */ /* 0x0003e8000c101908 */
[----:B------:R1:W-:Y:S04]  /*3b90*/  @P4 STG.E desc[UR8][R2.64+0x3c00], R13 ;  /* 0x003c000d02004986 */ /* 0x0003e8000c101908 */
[----:B0-----:R1:W-:Y:S04]  /*3ba0*/  @P4 STG.E desc[UR8][R4.64+0x3c00], R9 ;  /* 0x003c000904004986 */ /* 0x0013e8000c101908 */
[----:B------:R1:W-:Y:S04]  /*3bb0*/  @P3 STG.E desc[UR8][R2.64+0x4000], R39 ;  /* 0x0040002702003986 */ /* 0x0003e8000c101908 */
[----:B------:R1:W-:Y:S04]  /*3bc0*/  @P3 STG.E desc[UR8][R4.64+0x4000], R21 ;  /* 0x0040001504003986 */ /* 0x0003e8000c101908 */
[----:B------:R1:W-:Y:S04]  /*3bd0*/  @P5 STG.E desc[UR8][R2.64+0x4400], R15 ;  /* 0x0044000f02005986 */ /* 0x0003e8000c101908 */
[----:B------:R1:W-:Y:S01]  /*3be0*/  @P5 STG.E desc[UR8][R4.64+0x4400], R23 ;  /* 0x0044001704005986 */ /* 0x0003e2000c101908 */
[----:B------:R-:W-:Y:S05]  /*3bf0*/  @!P0 EXIT ;  /* 0x000000000000894d */ /* 0x000fea0003800000 */
[----:B------:R-:W0:Y:S01]  /*3c00*/  LDS R53, [R53+0x4800] ;  /* 0x0048000035357984 */ /* 0x000e220000000800 */
[----:B------:R-:W-:-:S05]  /*3c10*/  LOP3.LUT R41, R41, 0x80000000, RZ, 0x3c, !PT ;  /* 0x8000000029297812 */ /* 0x000fca00078e3cff */
[----:B------:R-:W-:Y:S04]  /*3c20*/  STG.E desc[UR8][R2.64+0x4800], R41 ;  /* 0x0048002902007986 */ /* 0x000fe8000c101908 */
[----:B0-----:R-:W-:Y:S01]  /*3c30*/  STG.E desc[UR8][R4.64+0x4800], R53 ;  /* 0x0048003504007986 */ /* 0x001fe2000c101908 */
[----:B------:R-:W-:Y:S05]  /*3c40*/  EXIT ;  /* 0x000000000000794d */ /* 0x000fea0003800000 */
.L_x_223:
        /* <DEDUP_REMOVED lines=11> */
.L_x_328:


//--------------------- .text._ZN3cub18CUB_300001_SM_10006detail8for_each13static_kernelINS2_12policy_hub_t12policy_500_tElN6thrust24THRUST_300001_SM_1000_NS8cuda_cub10__tabulate7functorINS7_6detail15normal_iteratorINS7_10device_ptrIiEEEENS7_6system6detail7generic6detail22compute_sequence_valueIivEElEEEEvT0_T1_ --------------------------
	.section	.text._ZN3cub18CUB_300001_SM_10006detail8for_each13static_kernelINS2_12policy_hub_t12policy_500_tElN6thrust24THRUST_300001_SM_1000_NS8cuda_cub10__tabulate7functorINS7_6detail15normal_iteratorINS7_10device_ptrIiEEEENS7_6system6detail7generic6detail22compute_sequence_valueIivEElEEEEvT0_T1_,"ax",@progbits
	.align	128
        .global         _ZN3cub18CUB_300001_SM_10006detail8for_each13static_kernelINS2_12policy_hub_t12policy_500_tElN6thrust24THRUST_300001_SM_1000_NS8cuda_cub10__tabulate7functorINS7_6detail15normal_iteratorINS7_10device_ptrIiEEEENS7_6system6detail7generic6detail22compute_sequence_valueIivEElEEEEvT0_T1_
        .type           _ZN3cub18CUB_300001_SM_10006detail8for_each13static_kernelINS2_12policy_hub_t12policy_500_tElN6thrust24THRUST_300001_SM_1000_NS8cuda_cub10__tabulate7functorINS7_6detail15normal_iteratorINS7_10device_ptrIiEEEENS7_6system6detail7generic6detail22compute_sequence_valueIivEElEEEEvT0_T1_,@function
        .size           _ZN3cub18CUB_300001_SM_10006detail8for_each13static_kernelINS2_12policy_hub_t12policy_500_tElN6thrust24THRUST_300001_SM_1000_NS8cuda_cub10__tabulate7functorINS7_6detail15normal_iteratorINS7_10device_ptrIiEEEENS7_6system6detail7generic6detail22compute_sequence_valueIivEElEEEEvT0_T1_,(.L_x_329 - _ZN3cub18CUB_300001_SM_10006detail8for_each13static_kernelINS2_12policy_hub_t12policy_500_tElN6thrust24THRUST_300001_SM_1000_NS8cuda_cub10__tabulate7functorINS7_6detail15normal_iteratorINS7_10device_ptrIiEEEENS7_6system6detail7generic6detail22compute_sequence_valueIivEElEEEEvT0_T1_)
        .other          _ZN3cub18CUB_300001_SM_10006detail8for_each13static_kernelINS2_12policy_hub_t12policy_500_tElN6thrust24THRUST_300001_SM_1000_NS8cuda_cub10__tabulate7functorINS7_6detail15normal_iteratorINS7_10device_ptrIiEEEENS7_6system6detail7generic6detail22compute_sequence_valueIivEElEEEEvT0_T1_,@"STO_CUDA_ENTRY STV_DEFAULT"
_ZN3cub18CUB_300001_SM_10006detail8for_each13static_kernelINS2_12policy_hub_t12policy_500_tElN6thrust24THRUST_300001_SM_1000_NS8cuda_cub10__tabulate7functorINS7_6detail15normal_iteratorINS7_10device_ptrIiEEEENS7_6system6detail7generic6detail22compute_sequence_valueIivEElEEEEvT0_T1_:
.text._ZN3cub18CUB_300001_SM_10006detail8for_each13static_kernelINS2_12policy_hub_t12policy_500_tElN6thrust24THRUST_300001_SM_1000_NS8cuda_cub10__tabulate7functorINS7_6detail15normal_iteratorINS7_10device_ptrIiEEEENS7_6system6detail7generic6detail22compute_sequence_valueIivEElEEEEvT0_T1_:
[----:B------:R-:W-:Y:S08]  /*0000*/  LDC R1, c[0x0][0x37c] ;  /* 0x0000df00ff017b82 */ /* 0x000ff00000000800 */
[----:B------:R-:W0:Y:S01]  /*0010*/  S2UR UR4, SR_CTAID.X ;  /* 0x00000000000479c3 */ /* 0x000e220000002500 */
[----:B------:R-:W1:Y:S01]  /*0020*/  LDCU.64 UR6, c[0x0][0x380] ;  /* 0x00007000ff0677ac */ /* 0x000e620008000a00 */
[----:B------:R-:W2:Y:S01]  /*0030*/  LDCU.64 UR8, c[0x0][0x358] ;  /* 0x00006b00ff0877ac */ /* 0x000ea20008000a00 */
[----:B0-----:R-:W-:-:S04]  /*0040*/  UIMAD.WIDE.U32 UR4, UR4, 0x200, URZ ;  /* 0x00000200040478a5 */ /* 0x001fc8000f8e00ff */
[----:B-1----:R-:W-:-:S04]  /*0050*/  UIADD3 UR6, UP0, UPT, -UR4, UR6, URZ ;  /* 0x0000000604067290 */ /* 0x002fc8000ff1e1ff */
[----:B------:R-:W-:Y:S02]  /*0060*/  UIADD3.X UR7, UPT, UPT, ~UR5, UR7, URZ, UP0, !UPT ;  /* 0x0000000705077290 */ /* 0x000fe400087fe5ff */
[----:B------:R-:W-:-:S04]  /*0070*/  UISETP.GE.U32.AND UP0, UPT, UR6, 0x200, UPT ;  /* 0x000002000600788c */ /* 0x000fc8000bf06070 */
[----:B------:R-:W-:-:S09]  /*0080*/  UISETP.GE.AND.EX UP0, UPT, UR7, URZ, UPT, UP0 ;  /* 0x000000ff0700728c */ /* 0x000fd2000bf06300 */
[----:B--2---:R-:W-:Y:S05]  /*0090*/  BRA.U !UP0, `(.L_x_224) ;  /* 0x0000000108347547 */ /* 0x004fea000b800000 */
[----:B------:R-:W0:Y:S01]  /*00a0*/  S2R R0, SR_TID.X ;  /* 0x0000000000007919 */ /* 0x000e220000002100 */
[----:B------:R-:W1:Y:S01]  /*00b0*/  LDC.64 R6, c[0x0][0x390] ;  /* 0x0000e400ff067b82 */ /* 0x000e620000000a00 */
[----:B------:R-:W2:Y:S01]  /*00c0*/  LDCU.64 UR10, c[0x0][0x388] ;  /* 0x00007100ff0a77ac */ /* 0x000ea20008000a00 */
[----:B0-----:R-:W-:-:S05]  /*00d0*/  IADD3 R5, P0, PT, R0, UR4, RZ ;  /* 0x0000000400057c10 */ /* 0x001fca000ff1e0ff */
[----:B------:R-:W-:Y:S01]  /*00e0*/  IMAD.X R4, RZ, RZ, UR5, P0 ;  /* 0x00000005ff047e24 */ /* 0x000fe200080e06ff */
[C---:B--2---:R-:W-:Y:S01]  /*00f0*/  LEA R2, P0, R5.reuse, UR10, 0x2 ;  /* 0x0000000a05027c11 */ /* 0x044fe2000f8010ff */
[----:B------:R-:W-:-:S03]  /*0100*/  VIADD R0, R5, 0x100 ;  /* 0x0000010005007836 */ /* 0x000fc60000000000 */
[C---:B------:R-:W-:Y:S01]  /*0110*/  LEA.HI.X R3, R5.reuse, UR11, R4, 0x2, P0 ;  /* 0x0000000b05037c11 */ /* 0x040fe200080f1404 */
[-CC-:B-1----:R-:W-:Y:S02]  /*0120*/  IMAD R5, R5, R7.reuse, R6.reuse ;  /* 0x0000000705057224 */ /* 0x182fe400078e0206 */
[----:B------:R-:W-:-:S03]  /*0130*/  IMAD R7, R0, R7, R6 ;  /* 0x0000000700077224 */ /* 0x000fc600078e0206 */
[----:B------:R-:W-:Y:S04]  /*0140*/  STG.E desc[UR8][R2.64], R5 ;  /* 0x0000000502007986 */ /* 0x000fe8000c101908 */
[----:B------:R-:W-:Y:S01]  /*0150*/  STG.E desc[UR8][R2.64+0x400], R7 ;  /* 0x0004000702007986 */ /* 0x000fe2000c101908 */
[----:B------:R-:W-:Y:S05]  /*0160*/  EXIT ;  /* 0x000000000000794d */ /* 0x000fea0003800000 */
.L_x_224:
[----:B------:R-:W0:Y:S01]  /*0170*/  S2R R2, SR_TID.X ;  /* 0x0000000000027919 */ /* 0x000e220000002100 */
[----:B------:R-:W-:Y:S01]  /*0180*/  USHF.R.S32.HI UR7, URZ, 0x1f, UR6 ;  /* 0x0000001fff077899 */ /* 0x000fe20008011406 */
[----:B------:R-:W-:Y:S05]  /*0190*/  BSSY.RECONVERGENT B0, `(.L_x_225) ;  /* 0x0000011000007945 */ /* 0x000fea0003800200 */
[----:B------:R-:W-:Y:S02]  /*01a0*/  IMAD.U32 R3, RZ, RZ, UR7 ;  /* 0x00000007ff037e24 */ /* 0x000fe4000f8e00ff */
[----:B------:R-:W-:Y:S01]  /*01b0*/  IMAD.U32 R4, RZ, RZ, UR7 ;  /* 0x00000007ff047e24 */ /* 0x000fe2000f8e00ff */
[C---:B0-----:R-:W-:Y:S01]  /*01c0*/  ISETP.LT.U32.AND P0, PT, R2.reuse, UR6, PT ;  /* 0x0000000602007c0c */ /* 0x041fe2000bf01070 */
[----:B------:R-:W-:-:S03]  /*01d0*/  VIADD R0, R2, 0x100 ;  /* 0x0000010002007836 */ /* 0x000fc60000000000 */
[----:B------:R-:W-:Y:S02]  /*01e0*/  ISETP.GT.AND.EX P0, PT, R3, RZ, PT, P0 ;  /* 0x000000ff0300720c */ /* 0x000fe40003f04300 */
[----:B------:R-:W-:-:S04]  /*01f0*/  ISETP.LT.U32.AND P1, PT, R0, UR6, PT ;  /* 0x0000000600007c0c */ /* 0x000fc8000bf21070 */
[----:B------:R-:W-:-:S07]  /*0200*/  ISETP.GT.AND.EX P1, PT, R4, RZ, PT, P1 ;  /* 0x000000ff0400720c */ /* 0x000fce0003f24310 */
[----:B------:R-:W-:Y:S06]  /*0210*/  @!P0 BRA `(.L_x_226) ;  /* 0x0000000000208947 */ /* 0x000fec0003800000 */
[----:B------:R-:W0:Y:S01]  /*0220*/  LDC.64 R6, c[0x0][0x390] ;  /* 0x0000e400ff067b82 */ /* 0x000e220000000a00 */
[----:B------:R-:W1:Y:S01]  /*0230*/  LDCU.64 UR10, c[0x0][0x388] ;  /* 0x00007100ff0a77ac */ /* 0x000e620008000a00 */
[----:B------:R-:W-:-:S05]  /*0240*/  IADD3 R4, P0, PT, R2, UR4, RZ ;  /* 0x0000000402047c10 */ /* 0x000fca000ff1e0ff */
[----:B------:R-:W-:Y:S01]  /*0250*/  IMAD.X R3, RZ, RZ, UR5, P0 ;  /* 0x00000005ff037e24 */ /* 0x000fe200080e06ff */
[----:B-1----:R-:W-:-:S04]  /*0260*/  LEA R2, P0, R4, UR10, 0x2 ;  /* 0x0000000a04027c11 */ /* 0x002fc8000f8010ff */
[C---:B------:R-:W-:Y:S01]  /*0270*/  LEA.HI.X R3, R4.reuse, UR11, R3, 0x2, P0 ;  /* 0x0000000b04037c11 */ /* 0x040fe200080f1403 */
[----:B0-----:R-:W-:-:S05]  /*0280*/  IMAD R7, R4, R7, R6 ;  /* 0x0000000704077224 */ /* 0x001fca00078e0206 */
[----:B------:R0:W-:Y:S03]  /*0290*/  STG.E desc[UR8][R2.64], R7 ;  /* 0x0000000702007986 */ /* 0x0001e6000c101908 */
.L_x_226:
[----:B------:R-:W-:Y:S05]  /*02a0*/  BSYNC.RECONVERGENT B0 ;  /* 0x0000000000007941 */ /* 0x000fea0003800200 */
.L_x_225:
[----:B------:R-:W-:Y:S05]  /*02b0*/  @!P1 EXIT ;  /* 0x000000000000994d */ /* 0x000fea0003800000 */
[----:B------:R-:W1:Y:S01]  /*02c0*/  LDC.64 R4, c[0x0][0x390] ;  /* 0x0000e400ff047b82 */ /* 0x000e620000000a00 */
[----:B------:R-:W2:Y:S01]  /*02d0*/  LDCU.64 UR6, c[0x0][0x388] ;  /* 0x00007100ff0677ac */ /* 0x000ea20008000a00 */
[----:B------:R-:W-:-:S05]  /*02e0*/  IADD3 R0, P0, PT, R0, UR4, RZ ;  /* 0x0000000400007c10 */ /* 0x000fca000ff1e0ff */
[----:B0-----:R-:W-:Y:S01]  /*02f0*/  IMAD.X R3, RZ, RZ, UR5, P0 ;  /* 0x00000005ff037e24 */ /* 0x001fe200080e06ff */
[----:B--2---:R-:W-:-:S04]  /*0300*/  LEA R2, P0, R0, UR6, 0x2 ;  /* 0x0000000600027c11 */ /* 0x004fc8000f8010ff */
[C---:B------:R-:W-:Y:S01]  /*0310*/  LEA.HI.X R3, R0.reuse, UR7, R3, 0x2, P0 ;  /* 0x0000000700037c11 */ /* 0x040fe200080f1403 */
[----:B-1----:R-:W-:-:S05]  /*0320*/  IMAD R5, R0, R5, R4 ;  /* 0x0000000500057224 */ /* 0x002fca00078e0204 */
[----:B------:R-:W-:Y:S01]  /*0330*/  STG.E desc[UR8][R2.64], R5 ;  /* 0x0000000502007986 */ /* 0x000fe2000c101908 */
[----:B------:R-:W-:Y:S05]  /*0340*/  EXIT ;  /* 0x000000000000794d */ /* 0x000fea0003800000 */
.L_x_227:
        /* <DEDUP_REMOVED lines=11> */
.L_x_329:


//--------------------- .text._ZN3cub18CUB_300001_SM_10006detail8for_each13static_kernelINS2_12policy_hub_t12policy_500_tEmN6thrust24THRUST_300001_SM_1000_NS8cuda_cub20__uninitialized_fill7functorINS7_10device_ptrIiEEiEEEEvT0_T1_ --------------------------
	.section	.text._ZN3cub18CUB_300001_SM_10006detail8for_each13static_kernelINS2_12policy_hub_t12policy_500_tEmN6thrust24THRUST_300001_SM_1000_NS8cuda_cub20__uninitialized_fill7functorINS7_10device_ptrIiEEiEEEEvT0_T1_,"ax",@progbits
	.align	128
        .global         _ZN3cub18CUB_300001_SM_10006detail8for_each13static_kernelINS2_12policy_hub_t12policy_500_tEmN6thrust24THRUST_300001_SM_1000_NS8cuda_cub20__uninitialized_fill7functorINS7_10device_ptrIiEEiEEEEvT0_T1_
        .type           _ZN3cub18CUB_300001_SM_10006detail8for_each13static_kernelINS2_12policy_hub_t12policy_500_tEmN6thrust24THRUST_300001_SM_1000_NS8cuda_cub20__uninitialized_fill7functorINS7_10device_ptrIiEEiEEEEvT0_T1_,@function
        .size           _ZN3cub18CUB_300001_SM_10006detail8for_each13static_kernelINS2_12policy_hub_t12policy_500_tEmN6thrust24THRUST_300001_SM_1000_NS8cuda_cub20__uninitialized_fill7functorINS7_10device_ptrIiEEiEEEEvT0_T1_,(.L_x_330 - _ZN3cub18CUB_300001_SM_10006detail8for_each13static_kernelINS2_12policy_hub_t12policy_500_tEmN6thrust24THRUST_300001_SM_1000_NS8cuda_cub20__uninitialized_fill7functorINS7_10device_ptrIiEEiEEEEvT0_T1_)
        .other          _ZN3cub18CUB_300001_SM_10006detail8for_each13static_kernelINS2_12policy_hub_t12policy_500_tEmN6thrust24THRUST_300001_SM_1000_NS8cuda_cub20__uninitialized_fill7functorINS7_10device_ptrIiEEiEEEEvT0_T1_,@"STO_CUDA_ENTRY STV_DEFAULT"
_ZN3cub18CUB_300001_SM_10006detail8for_each13static_kernelINS2_12policy_hub_t12policy_500_tEmN6thrust24THRUST_300001_SM_1000_NS8cuda_cub20__uninitialized_fill7functorINS7_10device_ptrIiEEiEEEEvT0_T1_:
.text._ZN3cub18CUB_300001_SM_10006detail8for_each13static_kernelINS2_12policy_hub_t12policy_500_tEmN6thrust24THRUST_300001_SM_1000_NS8cuda_cub20__uninitialized_fill7functorINS7_10device_ptrIiEEiEEEEvT0_T1_:
        /* <DEDUP_REMOVED lines=8> */
[----:B------:R-:W-:-:S09]  /*0080*/  UISETP.GE.U32.AND.EX UP0, UPT, UR7, URZ, UPT, UP0 ;  /* 0x000000ff0700728c */ /* 0x000fd2000bf06100 */
[----:B--2---:R-:W-:Y:S05]  /*0090*/  BRA.U !UP0, `(.L_x_228) ;  /* 0x0000000108287547 */ /* 0x004fea000b800000 */
[----:B------:R-:W0:Y:S01]  /*00a0*/  S2R R0, SR_TID.X ;  /* 0x0000000000007919 */ /* 0x000e220000002100 */
[----:B------:R-:W1:Y:S01]  /*00b0*/  LDCU.64 UR6, c[0x0][0x388] ;  /* 0x00007100ff0677ac */ /* 0x000e620008000a00 */
[----:B------:R-:W2:Y:S01]  /*00c0*/  LDC R5, c[0x0][0x390] ;  /* 0x0000e400ff057b82 */ /* 0x000ea20000000800 */
[----:B0-----:R-:W-:-:S05]  /*00d0*/  IADD3 R0, P0, PT, R0, UR4, RZ ;  /* 0x0000000400007c10 */ /* 0x001fca000ff1e0ff */
[----:B------:R-:W-:Y:S01]  /*00e0*/  IMAD.X R3, RZ, RZ, UR5, P0 ;  /* 0x00000005ff037e24 */ /* 0x000fe200080e06ff */
[----:B-1----:R-:W-:-:S04]  /*00f0*/  LEA R2, P0, R0, UR6, 0x2 ;  /* 0x0000000600027c11 */ /* 0x002fc8000f8010ff */
[----:B------:R-:W-:-:S05]  /*0100*/  LEA.HI.X R3, R0, UR7, R3, 0x2, P0 ;  /* 0x0000000700037c11 */ /* 0x000fca00080f1403 */
[----:B--2---:R-:W-:Y:S04]  /*0110*/  STG.E desc[UR8][R2.64], R5 ;  /* 0x0000000502007986 */ /* 0x004fe8000c101908 */
[----:B------:R-:W-:Y:S01]  /*0120*/  STG.E desc[UR8][R2.64+0x400], R5 ;  /* 0x0004000502007986 */ /* 0x000fe2000c101908 */
[----:B------:R-:W-:Y:S05]  /*0130*/  EXIT ;  /* 0x000000000000794d */ /* 0x000fea0003800000 */
.L_x_228:
[----:B------:R-:W0:Y:S01]  /*0140*/  S2R R0, SR_TID.X ;  /* 0x0000000000007919 */ /* 0x000e220000002100 */
[----:B------:R-:W-:Y:S01]  /*0150*/  IMAD.U32 R2, RZ, RZ, UR7 ;  /* 0x00000007ff027e24 */ /* 0x000fe2000f8e00ff */
[----:B------:R-:W1:Y:S01]  /*0160*/  LDCU.64 UR10, c[0x0][0x388] ;  /* 0x00007100ff0a77ac */ /* 0x000e620008000a00 */
[----:B------:R-:W-:Y:S01]  /*0170*/  IMAD.U32 R4, RZ, RZ, UR7 ;  /* 0x00000007ff047e24 */ /* 0x000fe2000f8e00ff */
[----:B0-----:R-:W-:-:S04]  /*0180*/  ISETP.LT.U32.AND P0, PT, R0, UR6, PT ;  /* 0x0000000600007c0c */ /* 0x001fc8000bf01070 */
[----:B------:R-:W-:Y:S01]  /*0190*/  ISETP.GT.U32.AND.EX P0, PT, R2, RZ, PT, P0 ;  /* 0x000000ff0200720c */ /* 0x000fe20003f04100 */
[C---:B------:R-:W-:Y:S01]  /*01a0*/  VIADD R2, R0.reuse, 0x100 ;  /* 0x0000010000027836 */ /* 0x040fe20000000000 */
[----:B------:R-:W-:-:S04]  /*01b0*/  IADD3 R0, P2, PT, R0, UR4, RZ ;  /* 0x0000000400007c10 */ /* 0x000fc8000ff5e0ff */
[----:B------:R-:W-:Y:S01]  /*01c0*/  ISETP.LT.U32.AND P1, PT, R2, UR6, PT ;  /* 0x0000000602007c0c */ /* 0x000fe2000bf21070 */
[----:B------:R-:W-:Y:S01]  /*01d0*/  IMAD.X R3, RZ, RZ, UR5, P2 ;  /* 0x00000005ff037e24 */ /* 0x000fe200090e06ff */
[----:B-1----:R-:W-:Y:S02]  /*01e0*/  LEA R2, P2, R0, UR10, 0x2 ;  /* 0x0000000a00027c11 */ /* 0x002fe4000f8410ff */
[----:B------:R-:W-:Y:S02]  /*01f0*/  ISETP.GT.U32.AND.EX P1, PT, R4, RZ, PT, P1 ;  /* 0x000000ff0400720c */ /* 0x000fe40003f24110 */
[----:B------:R-:W-:Y:S01]  /*0200*/  LEA.HI.X R3, R0, UR11, R3, 0x2, P2 ;  /* 0x0000000b00037c11 */ /* 0x000fe200090f1403 */
[----:B------:R-:W0:Y:S04]  /*0210*/  @P0 LDC R5, c[0x0][0x390] ;  /* 0x0000e400ff050b82 */ /* 0x000e280000000800 */
[----:B0-----:R0:W-:Y:S06]  /*0220*/  @P0 STG.E desc[UR8][R2.64], R5 ;  /* 0x0000000502000986 */ /* 0x0011ec000c101908 */
[----:B------:R-:W-:Y:S05]  /*0230*/  @!P1 EXIT ;  /* 0x000000000000994d */ /* 0x000fea0003800000 */
[----:B0-----:R-:W0:Y:S02]  /*0240*/  LDC R5, c[0x0][0x390] ;  /* 0x0000e400ff057b82 */ /* 0x001e240000000800 */
[----:B0-----:R-:W-:Y:S01]  /*0250*/  STG.E desc[UR8][R2.64+0x400], R5 ;  /* 0x0004000502007986 */ /* 0x001fe2000c101908 */
[----:B------:R-:W-:Y:S05]  /*0260*/  EXIT ;  /* 0x000000000000794d */ /* 0x000fea0003800000 */
.L_x_229:
        /* <DEDUP_REMOVED lines=9> */
.L_x_330:


//--------------------- .text._ZN3cub18CUB_300001_SM_10006detail11EmptyKernelIvEEvv --------------------------
	.section	.text._ZN3cub18CUB_300001_SM_10006detail11EmptyKernelIvEEvv,"ax",@progbits
	.align	128
        .global         _ZN3cub18CUB_300001_SM_10006detail11EmptyKernelIvEEvv
        .type           _ZN3cub18CUB_300001_SM_10006detail11EmptyKernelIvEEvv,@function
        .size           _ZN3cub18CUB_300001_SM_10006detail11EmptyKernelIvEEvv,(.L_x_331 - _ZN3cub18CUB_300001_SM_10006detail11EmptyKernelIvEEvv)
        .other          _ZN3cub18CUB_300001_SM_10006detail11EmptyKernelIvEEvv,@"STO_CUDA_ENTRY STV_DEFAULT"
_ZN3cub18CUB_300001_SM_10006detail11EmptyKernelIvEEvv:
.text._ZN3cub18CUB_300001_SM_10006detail11EmptyKernelIvEEvv:
[----:B------:R-:W-:Y:S01]  /*0000*/  LDC R1, c[0x0][0x37c] ;  /* 0x0000df00ff017b82 */ /* 0x000fe20000000800 */
[----:B------:R-:W-:Y:S05]  /*0010*/  EXIT ;  /* 0x000000000000794d */ /* 0x000fea0003800000 */
.L_x_230:
        /* <DEDUP_REMOVED lines=14> */
.L_x_331:


//--------------------- .text._Z10copyElitesPKiPiS0_ii --------------------------
	.section	.text._Z10copyElitesPKiPiS0_ii,"ax",@progbits
	.align	128
        .global         _Z10copyElitesPKiPiS0_ii
        .type           _Z10copyElitesPKiPiS0_ii,@function
        .size           _Z10copyElitesPKiPiS0_ii,(.L_x_332 - _Z10copyElitesPKiPiS0_ii)
        .other          _Z10copyElitesPKiPiS0_ii,@"STO_CUDA_ENTRY STV_DEFAULT"
_Z10copyElitesPKiPiS0_ii:
.text._Z10copyElitesPKiPiS0_ii:
[----:B------:R-:W-:Y:S01]  /*0000*/  LDC R1, c[0x0][0x37c] ;  /* 0x0000df00ff017b82 */ /* 0x000fe20000000800 */
[----:B------:R-:W0:Y:S07]  /*0010*/  S2R R0, SR_TID.X ;  /* 0x0000000000007919 */ /* 0x000e2e0000002100 */
[----:B------:R-:W0:Y:S01]  /*0020*/  S2UR UR4, SR_CTAID.X ;  /* 0x00000000000479c3 */ /* 0x000e220000002500 */
[----:B------:R-:W1:Y:S07]  /*0030*/  LDCU UR5, c[0x0][0x398] ;  /* 0x00007300ff0577ac */ /* 0x000e6e0008000800 */
[----:B------:R-:W0:Y:S02]  /*0040*/  LDC R5, c[0x0][0x360] ;  /* 0x0000d800ff057b82 */ /* 0x000e240000000800 */
[----:B0-----:R-:W-:-:S05]  /*0050*/  IMAD R5, R5, UR4, R0 ;  /* 0x0000000405057c24 */ /* 0x001fca000f8e0200 */
[----:B-1----:R-:W-:-:S13]  /*0060*/  ISETP.GE.AND P0, PT, R5, UR5, PT ;  /* 0x0000000505007c0c */ /* 0x002fda000bf06270 */
[----:B------:R-:W-:Y:S05]  /*0070*/  @P0 EXIT ;  /* 0x000000000000094d */ /* 0x000fea0003800000 */
[----:B------:R-:W0:Y:S02]  /*0080*/  LDC R0, c[0x0][0x39c] ;  /* 0x0000e700ff007b82 */ /* 0x000e240000000800 */
[----:B0-----:R-:W-:-:S13]  /*0090*/  ISETP.GE.AND P0, PT, R0, 0x1, PT ;  /* 0x000000010000780c */ /* 0x001fda0003f06270 */
[----:B------:R-:W-:Y:S05]  /*00a0*/  @!P0 EXIT ;  /* 0x000000000000894d */ /* 0x000fea0003800000 */
[----:B------:R-:W0:Y:S01]  /*00b0*/  LDC.64 R2, c[0x0][0x390] ;  /* 0x0000e400ff027b82 */ /* 0x000e220000000a00 */
[----:B------:R-:W1:Y:S01]  /*00c0*/  LDCU.64 UR4, c[0x0][0x358] ;  /* 0x00006b00ff0477ac */ /* 0x000e620008000a00 */
[----:B0-----:R-:W-:-:S06]  /*00d0*/  IMAD.WIDE R2, R5, 0x4, R2 ;  /* 0x0000000405027825 */ /* 0x001fcc00078e0202 */
[----:B-1----:R-:W2:Y:S01]  /*00e0*/  LDG.E.CONSTANT R3, desc[UR4][R2.64] ;  /* 0x0000000402037981 */ /* 0x002ea2000c1e9900 */
[C---:B------:R-:W-:Y:S01]  /*00f0*/  ISETP.GE.U32.AND P1, PT, R0.reuse, 0x10, PT ;  /* 0x000000100000780c */ /* 0x040fe20003f26070 */
[----:B------:R-:W-:Y:S01]  /*0100*/  IMAD R6, R5, R0, RZ ;  /* 0x0000000005067224 */ /* 0x000fe200078e02ff */
[----:B------:R-:W-:Y:S01]  /*0110*/  LOP3.LUT R11, R0, 0xf, RZ, 0xc0, !PT ;  /* 0x0000000f000b7812 */ /* 0x000fe200078ec0ff */
[----:B------:R-:W-:-:S03]  /*0120*/  IMAD.MOV.U32 R8, RZ, RZ, RZ ;  /* 0x000000ffff087224 */ /* 0x000fc600078e00ff */
[----:B------:R-:W-:Y:S02]  /*0130*/  ISETP.NE.AND P0, PT, R11, RZ, PT ;  /* 0x000000ff0b00720c */ /* 0x000fe40003f05270 */
[----:B------:R-:W-:Y:S01]  /*0140*/  SHF.R.S32.HI R9, RZ, 0x1f, R6 ;  /* 0x0000001fff097819 */ /* 0x000fe20000011406 */
[----:B--2---:R-:W-:-:S05]  /*0150*/  IMAD R7, R3, R0, RZ ;  /* 0x0000000003077224 */ /* 0x004fca00078e02ff */
[----:B------:R-:W-:Y:S01]  /*0160*/  SHF.R.S32.HI R10, RZ, 0x1f, R7 ;  /* 0x0000001fff0a7819 */ /* 0x000fe20000011407 */
[----:B------:R-:W-:Y:S06]  /*0170*/  @!P1 BRA `(.L_x_231) ;  /* 0x0000000000d09947 */ /* 0x000fec0003800000 */
[----:B------:R-:W0:Y:S01]  /*0180*/  LDCU.128 UR8, c[0x0][0x380] ;  /* 0x00007000ff0877ac */ /* 0x000e220008000c00 */
[----:B------:R-:W-:-:S05]  /*0190*/  LOP3.LUT R8, R0, 0x7ffffff0, RZ, 0xc0, !PT ;  /* 0x7ffffff000087812 */ /* 0x000fca00078ec0ff */
[----:B------:R-:W-:Y:S01]  /*01a0*/  IMAD.MOV R12, RZ, RZ, -R8 ;  /* 0x000000ffff0c7224 */ /* 0x000fe200078e0a08 */
[----:B0-----:R-:W-:Y:S02]  /*01b0*/  LEA R4, P1, R7, UR8, 0x2 ;  /* 0x0000000807047c11 */ /* 0x001fe4000f8210ff */
[----:B------:R-:W-:Y:S02]  /*01c0*/  LEA R17, P3, R6, UR10, 0x2 ;  /* 0x0000000a06117c11 */ /* 0x000fe4000f8610ff */
[----:B------:R-:W-:Y:S02]  /*01d0*/  IADD3 R4, P2, PT, R4, 0x20, RZ ;  /* 0x0000002004047810 */ /* 0x000fe40007f5e0ff */
[----:B------:R-:W-:Y:S02]  /*01e0*/  IADD3 R17, P4, PT, R17, 0x20, RZ ;  /* 0x0000002011117810 */ /* 0x000fe40007f9e0ff */
[----:B------:R-:W-:Y:S02]  /*01f0*/  LEA.HI.X R5, R7, UR9, R10, 0x2, P1 ;  /* 0x0000000907057c11 */ /* 0x000fe400088f140a */
[----:B------:R-:W-:-:S03]  /*0200*/  LEA.HI.X R14, R6, UR11, R9, 0x2, P3 ;  /* 0x0000000b060e7c11 */ /* 0x000fc600098f1409 */
[----:B------:R-:W-:Y:S02]  /*0210*/  IMAD.X R5, RZ, RZ, R5, P2 ;  /* 0x000000ffff057224 */ /* 0x000fe400010e0605 */
[----:B------:R-:W-:-:S07]  /*0220*/  IMAD.X R14, RZ, RZ, R14, P4 ;  /* 0x000000ffff0e7224 */ /* 0x000fce00020e060e */
.L_x_232:
[----:B-1----:R-:W2:Y:S04]  /*0230*/  LDG.E.CONSTANT R13, desc[UR4][R4.64+-0x20] ;  /* 0xffffe004040d7981 */ /* 0x002ea8000c1e9900 */
[----:B------:R-:W3:Y:S01]  /*0240*/  LDG.E.CONSTANT R15, desc[UR4][R4.64+-0x1c] ;  /* 0xffffe404040f7981 */ /* 0x000ee2000c1e9900 */
[----:B------:R-:W-:Y:S02]  /*0250*/  IMAD.MOV.U32 R2, RZ, RZ, R17 ;  /* 0x000000ffff027224 */ /* 0x000fe400078e0011 */
[----:B------:R-:W-:Y:S01]  /*0260*/  IMAD.MOV.U32 R3, RZ, RZ, R14 ;  /* 0x000000ffff037224 */ /* 0x000fe200078e000e */
[----:B------:R-:W4:Y:S04]  /*0270*/  LDG.E.CONSTANT R17, desc[UR4][R4.64+-0x18] ;  /* 0xffffe80404117981 */ /* 0x000f28000c1e9900 */
[----:B------:R-:W5:Y:S04]  /*0280*/  LDG.E.CONSTANT R19, desc[UR4][R4.64+-0x14] ;  /* 0xffffec0404137981 */ /* 0x000f68000c1e9900 */
        /* <DEDUP_REMOVED lines=10> */
[----:B--2---:R0:W-:Y:S04]  /*0330*/  STG.E desc[UR4][R2.64+-0x20], R13 ;  /* 0xffffe00d02007986 */ /* 0x0041e8000c101904 */
[----:B---3--:R1:W-:Y:S04]  /*0340*/  STG.E desc[UR4][R2.64+-0x1c], R15 ;  /* 0xffffe40f02007986 */ /* 0x0083e8000c101904 */
[----:B0-----:R-:W2:Y:S04]  /*0350*/  LDG.E.CONSTANT R13, desc[UR4][R4.64+0x10] ;  /* 0x00001004040d7981 */ /* 0x001ea8000c1e9900 */
[----:B-1----:R0:W3:Y:S01]  /*0360*/  LDG.E.CONSTANT R15, desc[UR4][R4.64+0x14] ;  /* 0x00001404040f7981 */ /* 0x0020e2000c1e9900 */
[----:B------:R-:W-:-:S05]  /*0370*/  VIADD R12, R12, 0x10 ;  /* 0x000000100c0c7836 */ /* 0x000fca0000000000 */
[----:B------:R-:W-:Y:S01]  /*0380*/  ISETP.NE.AND P1, PT, R12, RZ, PT ;  /* 0x000000ff0c00720c */ /* 0x000fe20003f25270 */
[----:B----4-:R1:W-:Y:S01]  /*0390*/  STG.E desc[UR4][R2.64+-0x18], R17 ;  /* 0xffffe81102007986 */ /* 0x0103e2000c101904 */
[----:B0-----:R-:W-:-:S03]  /*03a0*/  IADD3 R4, P2, PT, R4, 0x40, RZ ;  /* 0x0000004004047810 */ /* 0x001fc60007f5e0ff */
[----:B-----5:R-:W-:Y:S04]  /*03b0*/  STG.E desc[UR4][R2.64+-0x14], R19 ;  /* 0xffffec1302007986 */ /* 0x020fe8000c101904 */
[----:B------:R-:W-:Y:S01]  /*03c0*/  STG.E desc[UR4][R2.64+-0x10], R21 ;  /* 0xfffff01502007986 */ /* 0x000fe2000c101904 */
[----:B-1----:R-:W-:-:S03]  /*03d0*/  IADD3 R17, P3, PT, R2, 0x40, RZ ;  /* 0x0000004002117810 */ /* 0x002fc60007f7e0ff */
[----:B------:R-:W-:Y:S01]  /*03e0*/  STG.E desc[UR4][R2.64+-0xc], R23 ;  /* 0xfffff41702007986 */ /* 0x000fe2000c101904 */
[----:B------:R-:W-:-:S03]  /*03f0*/  IMAD.X R5, RZ, RZ, R5, P2 ;  /* 0x000000ffff057224 */ /* 0x000fc600010e0605 */
[----:B------:R-:W-:Y:S04]  /*0400*/  STG.E desc[UR4][R2.64+-0x8], R25 ;  /* 0xfffff81902007986 */ /* 0x000fe8000c101904 */
[----:B------:R-:W-:Y:S04]  /*0410*/  STG.E desc[UR4][R2.64+-0x4], R27 ;  /* 0xfffffc1b02007986 */ /* 0x000fe8000c101904 */
[----:B------:R-:W-:Y:S04]  /*0420*/  STG.E desc[UR4][R2.64], R29 ;  /* 0x0000001d02007986 */ /* 0x000fe8000c101904 */
[----:B------:R0:W-:Y:S04]  /*0430*/  STG.E desc[UR4][R2.64+0x4], R14 ;  /* 0x0000040e02007986 */ /* 0x0001e8000c101904 */
[----:B------:R1:W-:Y:S04]  /*0440*/  STG.E desc[UR4][R2.64+0x8], R16 ;  /* 0x0000081002007986 */ /* 0x0003e8000c101904 */
[----:B------:R1:W-:Y:S04]  /*0450*/  STG.E desc[UR4][R2.64+0xc], R18 ;  /* 0x00000c1202007986 */ /* 0x0003e8000c101904 */
[----:B------:R1:W-:Y:S01]  /*0460*/  STG.E desc[UR4][R2.64+0x18], R20 ;  /* 0x0000181402007986 */ /* 0x0003e2000c101904 */
[----:B0-----:R-:W-:-:S03]  /*0470*/  IMAD.X R14, RZ, RZ, R3, P3 ;  /* 0x000000ffff0e7224 */ /* 0x001fc600018e0603 */
[----:B------:R1:W-:Y:S04]  /*0480*/  STG.E desc[UR4][R2.64+0x1c], R22 ;  /* 0x00001c1602007986 */ /* 0x0003e8000c101904 */
[----:B--2---:R1:W-:Y:S04]  /*0490*/  STG.E desc[UR4][R2.64+0x10], R13 ;  /* 0x0000100d02007986 */ /* 0x0043e8000c101904 */
[----:B---3--:R1:W-:Y:S01]  /*04a0*/  STG.E desc[UR4][R2.64+0x14], R15 ;  /* 0x0000140f02007986 */ /* 0x0083e2000c101904 */
[----:B------:R-:W-:Y:S05]  /*04b0*/  @P1 BRA `(.L_x_232) ;  /* 0xfffffffc005c1947 */ /* 0x000fea000383ffff */
.L_x_231:
[----:B------:R-:W-:Y:S05]  /*04c0*/  @!P0 EXIT ;  /* 0x000000000000894d */ /* 0x000fea0003800000 */
[----:B------:R-:W-:Y:S02]  /*04d0*/  ISETP.GE.U32.AND P1, PT, R11, 0x8, PT ;  /* 0x000000080b00780c */ /* 0x000fe40003f26070 */
[----:B------:R-:W-:-:S04]  /*04e0*/  LOP3.LUT R14, R0, 0x7, RZ, 0xc0, !PT ;  /* 0x00000007000e7812 */ /* 0x000fc800078ec0ff */
[----:B------:R-:W-:-:S07]  /*04f0*/  ISETP.NE.AND P0, PT, R14, RZ, PT ;  /* 0x000000ff0e00720c */ /* 0x000fce0003f05270 */
[----:B------:R-:W-:Y:S06]  /*0500*/  @!P1 BRA `(.L_x_233) ;  /* 0x0000000000689947 */ /* 0x000fec0003800000 */
[----:B------:R-:W0:Y:S01]  /*0510*/  LDCU.128 UR8, c[0x0][0x380] ;  /* 0x00007000ff0877ac */ /* 0x000e220008000c00 */
[----:B-1----:R-:W-:-:S05]  /*0520*/  IADD3 R2, P1, PT, R7, R8, RZ ;  /* 0x0000000807027210 */ /* 0x002fca0007f3e0ff */
[----:B------:R-:W-:Y:S01]  /*0530*/  IMAD.X R3, RZ, RZ, R10, P1 ;  /* 0x000000ffff037224 */ /* 0x000fe200008e060a */
[----:B0-----:R-:W-:-:S04]  /*0540*/  LEA R4, P2, R2, UR8, 0x2 ;  /* 0x0000000802047c11 */ /* 0x001fc8000f8410ff */
[----:B------:R-:W-:-:S05]  /*0550*/  LEA.HI.X R5, R2, UR9, R3, 0x2, P2 ;  /* 0x0000000902057c11 */ /* 0x000fca00090f1403 */
[----:B------:R-:W2:Y:S04]  /*0560*/  LDG.E.CONSTANT R11, desc[UR4][R4.64] ;  /* 0x00000004040b7981 */ /* 0x000ea8000c1e9900 */
[----:B------:R-:W3:Y:S04]  /*0570*/  LDG.E.CONSTANT R13, desc[UR4][R4.64+0x4] ;  /* 0x00000404040d7981 */ /* 0x000ee8000c1e9900 */
[----:B------:R-:W4:Y:S04]  /*0580*/  LDG.E.CONSTANT R15, desc[UR4][R4.64+0x8] ;  /* 0x00000804040f7981 */ /* 0x000f28000c1e9900 */
[----:B------:R-:W5:Y:S04]  /*0590*/  LDG.E.CONSTANT R17, desc[UR4][R4.64+0xc] ;  /* 0x00000c0404117981 */ /* 0x000f68000c1e9900 */
[----:B------:R-:W5:Y:S04]  /*05a0*/  LDG.E.CONSTANT R19, desc[UR4][R4.64+0x10] ;  /* 0x0000100404137981 */ /* 0x000f68000c1e9900 */
[----:B------:R-:W5:Y:S04]  /*05b0*/  LDG.E.CONSTANT R21, desc[UR4][R4.64+0x14] ;  /* 0x0000140404157981 */ /* 0x000f68000c1e9900 */
[----:B------:R-:W5:Y:S04]  /*05c0*/  LDG.E.CONSTANT R23, desc[UR4][R4.64+0x18] ;  /* 0x0000180404177981 */ /* 0x000f68000c1e9900 */
[----:B------:R-:W5:Y:S01]  /*05d0*/  LDG.E.CONSTANT R25, desc[UR4][R4.64+0x1c] ;  /* 0x00001c0404197981 */ /* 0x000f62000c1e9900 */
[----:B------:R-:W-:Y:S01]  /*05e0*/  IADD3 R3, P1, PT, R6, R8, RZ ;  /* 0x0000000806037210 */ /* 0x000fe20007f3e0ff */
[----:B------:R-:W-:-:S03]  /*05f0*/  VIADD R8, R8, 0x8 ;  /* 0x0000000808087836 */ /* 0x000fc60000000000 */
[----:B------:R-:W-:Y:S01]  /*0600*/  LEA R2, P2, R3, UR10, 0x2 ;  /* 0x0000000a03027c11 */ /* 0x000fe2000f8410ff */
[----:B------:R-:W-:-:S05]  /*0610*/  IMAD.X R12, RZ, RZ, R9, P1 ;  /* 0x000000ffff0c7224 */ /* 0x000fca00008e0609 */
[----:B------:R-:W-:-:S05]  /*0620*/  LEA.HI.X R3, R3, UR11, R12, 0x2, P2 ;  /* 0x0000000b03037c11 */ /* 0x000fca00090f140c */
[----:B--2---:R0:W-:Y:S04]  /*0630*/  STG.E desc[UR4][R2.64], R11 ;  /* 0x0000000b02007986 */ /* 0x0041e8000c101904 */
[----:B---3--:R0:W-:Y:S04]  /*0640*/  STG.E desc[UR4][R2.64+0x4], R13 ;  /* 0x0000040d02007986 */ /* 0x0081e8000c101904 */
[----:B----4-:R0:W-:Y:S04]  /*0650*/  STG.E desc[UR4][R2.64+0x8], R15 ;  /* 0x0000080f02007986 */ /* 0x0101e8000c101904 */
[----:B-----5:R0:W-:Y:S04]  /*0660*/  STG.E desc[UR4][R2.64+0xc], R17 ;  /* 0x00000c1102007986 */ /* 0x0201e8000c101904 */
[----:B------:R0:W-:Y:S04]  /*0670*/  STG.E desc[UR4][R2.64+0x10], R19 ;  /* 0x0000101302007986 */ /* 0x0001e8000c101904 */
[----:B------:R0:W-:Y:S04]  /*0680*/  STG.E desc[UR4][R2.64+0x14], R21 ;  /* 0x0000141502007986 */ /* 0x0001e8000c101904 */
[----:B------:R0:W-:Y:S04]  /*0690*/  STG.E desc[UR4][R2.64+0x18], R23 ;  /* 0x0000181702007986 */ /* 0x0001e8000c101904 */
[----:B------:R0:W-:Y:S02]  /*06a0*/  STG.E desc[UR4][R2.64+0x1c], R25 ;  /* 0x00001c1902007986 */ /* 0x0001e4000c101904 */
.L_x_233:
[----:B------:R-:W-:Y:S05]  /*06b0*/  @!P0 EXIT ;  /* 0x000000000000894d */ /* 0x000fea0003800000 */
[----:B------:R-:W-:Y:S02]  /*06c0*/  ISETP.GE.U32.AND P1, PT, R14, 0x4, PT ;  /* 0x000000040e00780c */ /* 0x000fe40003f26070 */
[----:B------:R-:W-:-:S04]  /*06d0*/  LOP3.LUT R0, R0, 0x3, RZ, 0xc0, !PT ;  /* 0x0000000300007812 */ /* 0x000fc800078ec0ff */
[----:B------:R-:W-:-:S07]  /*06e0*/  ISETP.NE.AND P0, PT, R0, RZ, PT ;  /* 0x000000ff0000720c */ /* 0x000fce0003f05270 */
[----:B------:R-:W-:Y:S06]  /*06f0*/  @!P1 BRA `(.L_x_234) ;  /* 0x0000000000489947 */ /* 0x000fec0003800000 */
[----:B------:R-:W2:Y:S01]  /*0700*/  LDCU.128 UR8, c[0x0][0x380] ;  /* 0x00007000ff0877ac */ /* 0x000ea20008000c00 */
[----:B01----:R-:W-:-:S05]  /*0710*/  IADD3 R3, P1, PT, R7, R8, RZ ;  /* 0x0000000807037210 */ /* 0x003fca0007f3e0ff */
[----:B------:R-:W-:Y:S01]  /*0720*/  IMAD.X R4, RZ, RZ, R10, P1 ;  /* 0x000000ffff047224 */ /* 0x000fe200008e060a */
[----:B--2---:R-:W-:-:S04]  /*0730*/  LEA R2, P2, R3, UR8, 0x2 ;  /* 0x0000000803027c11 */ /* 0x004fc8000f8410ff */
[----:B------:R-:W-:-:S05]  /*0740*/  LEA.HI.X R3, R3, UR9, R4, 0x2, P2 ;  /* 0x0000000903037c11 */ /* 0x000fca00090f1404 */
[----:B------:R-:W2:Y:S04]  /*0750*/  LDG.E.CONSTANT R11, desc[UR4][R2.64] ;  /* 0x00000004020b7981 */ /* 0x000ea8000c1e9900 */
[----:B------:R-:W3:Y:S04]  /*0760*/  LDG.E.CONSTANT R13, desc[UR4][R2.64+0x4] ;  /* 0x00000404020d7981 */ /* 0x000ee8000c1e9900 */
[----:B------:R-:W4:Y:S04]  /*0770*/  LDG.E.CONSTANT R15, desc[UR4][R2.64+0x8] ;  /* 0x00000804020f7981 */ /* 0x000f28000c1e9900 */
        /* <DEDUP_REMOVED lines=9> */
[----:B-----5:R2:W-:Y:S02]  /*0810*/  STG.E desc[UR4][R4.64+0xc], R17 ;  /* 0x00000c1104007986 */ /* 0x0205e4000c101904 */
.L_x_234:
[----:B------:R-:W-:Y:S05]  /*0820*/  @!P0 EXIT ;  /* 0x000000000000894d */ /* 0x000fea0003800000 */
[----:B------:R-:W3:Y:S01]  /*0830*/  LDCU.128 UR8, c[0x0][0x380] ;  /* 0x00007000ff0877ac */ /* 0x000ee20008000c00 */
[-C--:B01----:R-:W-:Y:S01]  /*0840*/  IADD3 R2, P0, PT, R6, R8.reuse, RZ ;  /* 0x0000000806027210 */ /* 0x083fe20007f1e0ff */
[----:B------:R-:W-:Y:S01]  /*0850*/  IMAD.MOV R0, RZ, RZ, -R0 ;  /* 0x000000ffff007224 */ /* 0x000fe200078e0a00 */
[----:B------:R-:W-:-:S03]  /*0860*/  IADD3 R7, P2, PT, R7, R8, RZ ;  /* 0x0000000807077210 */ /* 0x000fc60007f5e0ff */
[----:B------:R-:W-:Y:S02]  /*0870*/  IMAD.X R9, RZ, RZ, R9, P0 ;  /* 0x000000ffff097224 */ /* 0x000fe400000e0609 */
[----:B------:R-:W-:Y:S01]  /*0880*/  IMAD.X R10, RZ, RZ, R10, P2 ;  /* 0x000000ffff0a7224 */ /* 0x000fe200010e060a */
[C---:B---3--:R-:W-:Y:S02]  /*0890*/  LEA R6, P1, R2.reuse, UR10, 0x2 ;  /* 0x0000000a02067c11 */ /* 0x048fe4000f8210ff */
[C---:B--2---:R-:W-:Y:S02]  /*08a0*/  LEA R4, P3, R7.reuse, UR8, 0x2 ;  /* 0x0000000807047c11 */ /* 0x044fe4000f8610ff */
[----:B------:R-:W-:Y:S02]  /*08b0*/  LEA.HI.X R9, R2, UR11, R9, 0x2, P1 ;  /* 0x0000000b02097c11 */ /* 0x000fe400088f1409 */
[----:B------:R-:W-:-:S09]  /*08c0*/  LEA.HI.X R7, R7, UR9, R10, 0x2, P3 ;  /* 0x0000000907077c11 */ /* 0x000fd200098f140a */
.L_x_235:
[----:B0-----:R-:W-:Y:S02]  /*08d0*/  IMAD.MOV.U32 R2, RZ, RZ, R4 ;  /* 0x000000ffff027224 */ /* 0x001fe400078e0004 */
[----:B------:R-:W-:-:S05]  /*08e0*/  IMAD.MOV.U32 R3, RZ, RZ, R7 ;  /* 0x000000ffff037224 */ /* 0x000fca00078e0007 */
[----:B------:R0:W2:Y:S01]  /*08f0*/  LDG.E.CONSTANT R5, desc[UR4][R2.64] ;  /* 0x0000000402057981 */ /* 0x0000a2000c1e9900 */
[----:B------:R-:W-:Y:S01]  /*0900*/  VIADD R0, R0, 0x1 ;  /* 0x0000000100007836 */ /* 0x000fe20000000000 */
[----:B------:R-:W-:-:S04]  /*0910*/  IADD3 R4, P2, PT, R4, 0x4, RZ ;  /* 0x0000000404047810 */ /* 0x000fc80007f5e0ff */
[----:B------:R-:W-:Y:S01]  /*0920*/  ISETP.NE.AND P0, PT, R0, RZ, PT ;  /* 0x000000ff0000720c */ /* 0x000fe20003f05270 */
[----:B------:R-:W-:Y:S02]  /*0930*/  IMAD.X R7, RZ, RZ, R7, P2 ;  /* 0x000000ffff077224 */ /* 0x000fe400010e0607 */
[----:B0-----:R-:W-:Y:S01]  /*0940*/  IMAD.MOV.U32 R2, RZ, RZ, R6 ;  /* 0x000000ffff027224 */ /* 0x001fe200078e0006 */
[----:B------:R-:W-:Y:S01]  /*0950*/  IADD3 R6, P1, PT, R6, 0x4, RZ ;  /* 0x0000000406067810 */ /* 0x000fe20007f3e0ff */
[----:B------:R-:W-:-:S04]  /*0960*/  IMAD.MOV.U32 R3, RZ, RZ, R9 ;  /* 0x000000ffff037224 */ /* 0x000fc800078e0009 */
[----:B------:R-:W-:Y:S01]  /*0970*/  IMAD.X R9, RZ, RZ, R9, P1 ;  /* 0x000000ffff097224 */ /* 0x000fe200008e0609 */
[----:B--2---:R0:W-:Y:S03]  /*0980*/  STG.E desc[UR4][R2.64], R5 ;  /* 0x0000000502007986 */ /* 0x0041e6000c101904 */
[----:B------:R-:W-:Y:S05]  /*0990*/  @P0 BRA `(.L_x_235) ;  /* 0xfffffffc00cc0947 */ /* 0x000fea000383ffff */
[----:B------:R-:W-:Y:S05]  /*09a0*/  EXIT ;  /* 0x000000000000794d */ /* 0x000fea0003800000 */
.L_x_236:
        /* <DEDUP_REMOVED lines=13> */
.L_x_332:


//--------------------- .text._Z8gpuBreedPKiPiS0_iiiP17curandStateXORWOW --------------------------
	.section	.text._Z8gpuBreedPKiPiS0_iiiP17curandStateXORWOW,"ax",@progbits
	.align	128
        .global         _Z8gpuBreedPKiPiS0_iiiP17curandStateXORWOW
        .type           _Z8gpuBreedPKiPiS0_iiiP17curandStateXORWOW,@function
        .size           _Z8gpuBreedPKiPiS0_iiiP17curandStateXORWOW,(.L_x_333 - _Z8gpuBreedPKiPiS0_iiiP17curandStateXORWOW)
        .other          _Z8gpuBreedPKiPiS0_iiiP17curandStateXORWOW,@"STO_CUDA_ENTRY STV_DEFAULT"
_Z8gpuBreedPKiPiS0_iiiP17curandStateXORWOW:
.text._Z8gpuBreedPKiPiS0_iiiP17curandStateXORWOW:
[----:B------:R-:W0:Y:S01]  /*0000*/  LDC R1, c[0x0][0x37c] ;  /* 0x0000df00ff017b82 */ /* 0x000e220000000800 */
[----:B------:R-:W1:Y:S07]  /*0010*/  S2R R10, SR_TID.X ;  /* 0x00000000000a7919 */ /* 0x000e6e0000002100 */
[----:B------:R-:W1:Y:S01]  /*0020*/  S2UR UR6, SR_CTAID.X ;  /* 0x00000000000679c3 */ /* 0x000e620000002500 */
[----:B------:R-:W2:Y:S01]  /*0030*/  LDCU UR4, c[0x0][0x3a0] ;  /* 0x00007400ff0477ac */ /* 0x000ea20008000800 */
[----:B0-----:R-:W-:Y:S01]  /*0040*/  VIADD R1, R1, 0xfffff800 ;  /* 0xfffff80001017836 */ /* 0x001fe20000000000 */
[----:B------:R-:W0:Y:S05]  /*0050*/  LDCU UR7, c[0x0][0x398] ;  /* 0x00007300ff0777ac */ /* 0x000e2a0008000800 */
[----:B------:R-:W1:Y:S02]  /*0060*/  LDC R11, c[0x0][0x360] ;  /* 0x0000d800ff0b7b82 */ /* 0x000e640000000800 */
[----:B-1----:R-:W-:-:S05]  /*0070*/  IMAD R11, R11, UR6, R10 ;  /* 0x000000060b0b7c24 */ /* 0x002fca000f8e020a */
[----:B--2---:R-:W-:-:S04]  /*0080*/  ISETP.GE.AND P0, PT, R11, UR4, PT ;  /* 0x000000040b007c0c */ /* 0x004fc8000bf06270 */
[----:B0-----:R-:W-:-:S13]  /*0090*/  ISETP.GE.OR P0, PT, R11, UR7, !P0 ;  /* 0x000000070b007c0c */ /* 0x001fda000c706670 */
[----:B------:R-:W-:Y:S05]  /*00a0*/  @P0 EXIT ;  /* 0x000000000000094d */ /* 0x000fea0003800000 */
[----:B------:R-:W0:Y:S01]  /*00b0*/  LDC.64 R20, c[0x0][0x3a8] ;  /* 0x0000ea00ff147b82 */ /* 0x000e220000000a00 */
[----:B------:R-:W1:Y:S01]  /*00c0*/  LDCU.64 UR4, c[0x0][0x358] ;  /* 0x00006b00ff0477ac */ /* 0x000e620008000a00 */
[----:B------:R-:W2:Y:S01]  /*00d0*/  I2F.U32.RP R12, UR7 ;  /* 0x00000007000c7d06 */ /* 0x000ea20008209000 */
[----:B------:R-:W3:Y:S01]  /*00e0*/  LDCU UR8, c[0x0][0x39c] ;  /* 0x00007380ff0877ac */ /* 0x000ee20008000800 */
[----:B0-----:R-:W-:-:S05]  /*00f0*/  IMAD.WIDE R20, R11, 0x30, R20 ;  /* 0x000000300b147825 */ /* 0x001fca00078e0214 */
[----:B-1----:R-:W4:Y:S04]  /*0100*/  LDG.E.64 R8, desc[UR4][R20.64] ;  /* 0x0000000414087981 */ /* 0x002f28000c1e1b00 */
[----:B------:R-:W3:Y:S04]  /*0110*/  LDG.E.64 R2, desc[UR4][R20.64+0x10] ;  /* 0x0000100414027981 */ /* 0x000ee8000c1e1b00 */
[----:B------:R-:W3:Y:S01]  /*0120*/  LDG.E.64 R4, desc[UR4][R20.64+0x8] ;  /* 0x0000080414047981 */ /* 0x000ee2000c1e1b00 */
[----:B--2---:R-:W0:Y:S01]  /*0130*/  MUFU.RCP R12, R12 ;  /* 0x0000000c000c7308 */ /* 0x004e220000001000 */
[----:B----4-:R-:W-:-:S04]  /*0140*/  SHF.R.U32.HI R0, RZ, 0x2, R9 ;  /* 0x00000002ff007819 */ /* 0x010fc80000011609 */
[----:B------:R-:W-:Y:S01]  /*0150*/  LOP3.LUT R0, R0, R9, RZ, 0x3c, !PT ;  /* 0x0000000900007212 */ /* 0x000fe200078e3cff */
[----:B---3--:R-:W-:Y:S01]  /*0160*/  IMAD.SHL.U32 R6, R3, 0x10, RZ ;  /* 0x0000001003067824 */ /* 0x008fe200078e00ff */
[----:B------:R-:W-:-:S03]  /*0170*/  SHF.R.U32.HI R9, RZ, 0x2, R4 ;  /* 0x00000002ff097819 */ /* 0x000fc60000011604 */
[----:B------:R-:W-:Y:S01]  /*0180*/  IMAD.SHL.U32 R7, R0, 0x2, RZ ;  /* 0x0000000200077824 */ /* 0x000fe200078e00ff */
[----:B------:R-:W-:-:S04]  /*0190*/  LOP3.LUT R4, R9, R4, RZ, 0x3c, !PT ;  /* 0x0000000409047212 */ /* 0x000fc800078e3cff */
[----:B------:R-:W-:Y:S01]  /*01a0*/  LOP3.LUT R7, R3, R6, R7, 0x96, !PT ;  /* 0x0000000603077212 */ /* 0x000fe200078e9607 */
[----:B0-----:R-:W-:Y:S01]  /*01b0*/  VIADD R6, R12, 0xffffffe ;  /* 0x0ffffffe0c067836 */ /* 0x001fe20000000000 */
[----:B------:R-:W-:Y:S02]  /*01c0*/  SHF.R.U32.HI R12, RZ, 0x2, R5 ;  /* 0x00000002ff0c7819 */ /* 0x000fe40000011605 */
[----:B------:R-:W-:Y:S01]  /*01d0*/  LOP3.LUT R9, R7, R0, RZ, 0x3c, !PT ;  /* 0x0000000007097212 */ /* 0x000fe200078e3cff */
[----:B------:R-:W-:Y:S01]  /*01e0*/  IMAD.SHL.U32 R0, R4, 0x2, RZ ;  /* 0x0000000204007824 */ /* 0x000fe200078e00ff */
[----:B------:R-:W-:Y:S01]  /*01f0*/  LOP3.LUT R12, R12, R5, RZ, 0x3c, !PT ;  /* 0x000000050c0c7212 */ /* 0x000fe200078e3cff */
[----:B------:R0:W1:Y:S02]  /*0200*/  F2I.FTZ.U32.TRUNC.NTZ R7, R6 ;  /* 0x0000000600077305 */ /* 0x000064000021f000 */
[----:B------:R-:W-:-:S05]  /*0210*/  IMAD.SHL.U32 R13, R9, 0x10, RZ ;  /* 0x00000010090d7824 */ /* 0x000fca00078e00ff */
[----:B------:R-:W-:Y:S02]  /*0220*/  LOP3.LUT R0, R4, R0, R13, 0x96, !PT ;  /* 0x0000000004007212 */ /* 0x000fe400078e960d */
[----:B------:R-:W-:Y:S01]  /*0230*/  SHF.R.U32.HI R13, RZ, 0x2, R2 ;  /* 0x00000002ff0d7819 */ /* 0x000fe20000011602 */
[----:B0-----:R-:W-:Y:S01]  /*0240*/  IMAD.MOV.U32 R6, RZ, RZ, RZ ;  /* 0x000000ffff067224 */ /* 0x001fe200078e00ff */
[----:B------:R-:W-:Y:S02]  /*0250*/  LOP3.LUT R23, R0, R9, RZ, 0x3c, !PT ;  /* 0x0000000900177212 */ /* 0x000fe400078e3cff */
[----:B------:R-:W-:Y:S02]  /*0260*/  SHF.L.U32 R0, R12, 0x1, RZ ;  /* 0x000000010c007819 */ /* 0x000fe400000006ff */
[----:B------:R-:W-:Y:S01]  /*0270*/  LOP3.LUT R13, R13, R2, RZ, 0x3c, !PT ;  /* 0x000000020d0d7212 */ /* 0x000fe200078e3cff */
[----:B------:R-:W-:Y:S01]  /*0280*/  IMAD.SHL.U32 R5, R23, 0x10, RZ ;  /* 0x0000001017057824 */ /* 0x000fe200078e00ff */
[----:B------:R-:W-:-:S03]  /*0290*/  IADD3 R4, PT, PT, R8, 0xb0f8a, R23 ;  /* 0x000b0f8a08047810 */ /* 0x000fc60007ffe017 */
[----:B------:R-:W-:Y:S01]  /*02a0*/  IMAD.SHL.U32 R2, R13, 0x2, RZ ;  /* 0x000000020d027824 */ /* 0x000fe200078e00ff */
[----:B------:R-:W-:Y:S01]  /*02b0*/  LOP3.LUT R0, R12, R0, R5, 0x96, !PT ;  /* 0x000000000c007212 */ /* 0x000fe200078e9605 */
[----:B-1----:R-:W-:-:S03]  /*02c0*/  IMAD.MOV R5, RZ, RZ, -R7 ;  /* 0x000000ffff057224 */ /* 0x002fc600078e0a07 */
[----:B------:R-:W-:Y:S01]  /*02d0*/  LOP3.LUT R31, R0, R23, RZ, 0x3c, !PT ;  /* 0x00000017001f7212 */ /* 0x000fe200078e3cff */
[----:B------:R-:W-:-:S04]  /*02e0*/  IMAD R5, R5, UR7, RZ ;  /* 0x0000000705057c24 */ /* 0x000fc8000f8e02ff */
[----:B------:R-:W-:Y:S02]  /*02f0*/  IMAD.SHL.U32 R0, R31, 0x10, RZ ;  /* 0x000000101f007824 */ /* 0x000fe400078e00ff */
[----:B------:R-:W-:Y:S01]  /*0300*/  IMAD.HI.U32 R7, R7, R5, R6 ;  /* 0x0000000507077227 */ /* 0x000fe200078e0006 */
[----:B------:R-:W-:Y:S02]  /*0310*/  IADD3 R6, PT, PT, R8, 0x10974f, R31 ;  /* 0x0010974f08067810 */ /* 0x000fe40007ffe01f */
[----:B------:R-:W-:-:S03]  /*0320*/  LOP3.LUT R0, R13, R2, R0, 0x96, !PT ;  /* 0x000000020d007212 */ /* 0x000fc600078e9600 */
[C---:B------:R-:W-:Y:S01]  /*0330*/  IMAD.HI.U32 R5, R7.reuse, R4, RZ ;  /* 0x0000000407057227 */ /* 0x040fe200078e00ff */
[----:B------:R-:W-:Y:S02]  /*0340*/  LOP3.LUT R29, R0, R31, RZ, 0x3c, !PT ;  /* 0x0000001f001d7212 */ /* 0x000fe400078e3cff */
[C---:B------:R-:W-:Y:S01]  /*0350*/  IADD3 R0, PT, PT, R8.reuse, 0x587c5, R9 ;  /* 0x000587c508007810 */ /* 0x040fe20007ffe009 */
[----:B------:R-:W-:Y:S01]  /*0360*/  IMAD.HI.U32 R12, R7, R6, RZ ;  /* 0x00000006070c7227 */ /* 0x000fe200078e00ff */
[----:B------:R-:W-:Y:S02]  /*0370*/  IADD3 R14, PT, PT, R8, 0x161f14, R29 ;  /* 0x00161f14080e7810 */ /* 0x000fe40007ffe01d */
[----:B------:R-:W-:Y:S01]  /*0380*/  IADD3 R5, PT, PT, -R5, RZ, RZ ;  /* 0x000000ff05057210 */ /* 0x000fe20007ffe1ff */
[----:B------:R-:W-:-:S04]  /*0390*/  IMAD.HI.U32 R2, R7, R0, RZ ;  /* 0x0000000007027227 */ /* 0x000fc800078e00ff */
[----:B------:R-:W-:-:S04]  /*03a0*/  IMAD.HI.U32 R7, R7, R14, RZ ;  /* 0x0000000e07077227 */ /* 0x000fc800078e00ff */
[----:B------:R-:W-:Y:S02]  /*03b0*/  IMAD.MOV R15, RZ, RZ, -R12 ;  /* 0x000000ffff0f7224 */ /* 0x000fe400078e0a0c */
[----:B------:R-:W-:Y:S02]  /*03c0*/  IMAD.MOV R13, RZ, RZ, -R2 ;  /* 0x000000ffff0d7224 */ /* 0x000fe400078e0a02 */
[----:B------:R-:W-:Y:S02]  /*03d0*/  IMAD.MOV R7, RZ, RZ, -R7 ;  /* 0x000000ffff077224 */ /* 0x000fe400078e0a07 */
[----:B------:R-:W-:Y:S01]  /*03e0*/  IMAD R4, R5, UR7, R4 ;  /* 0x0000000705047c24 */ /* 0x000fe2000f8e0204 */
[----:B------:R-:W-:Y:S01]  /*03f0*/  LOP3.LUT R5, RZ, UR7, RZ, 0x33, !PT ;  /* 0x00000007ff057c12 */ /* 0x000fe2000f8e33ff */
[----:B------:R-:W-:Y:S02]  /*0400*/  IMAD R2, R15, UR7, R6 ;  /* 0x000000070f027c24 */ /* 0x000fe4000f8e0206 */
[----:B------:R-:W-:Y:S01]  /*0410*/  IMAD R0, R13, UR7, R0 ;  /* 0x000000070d007c24 */ /* 0x000fe2000f8e0200 */
[----:B------:R-:W-:Y:S01]  /*0420*/  ISETP.GE.U32.AND P1, PT, R4, UR7, PT ;  /* 0x0000000704007c0c */ /* 0x000fe2000bf26070 */
[----:B------:R-:W-:Y:S01]  /*0430*/  IMAD R12, R7, UR7, R14 ;  /* 0x00000007070c7c24 */ /* 0x000fe2000f8e020e */
[----:B------:R-:W-:Y:S01]  /*0440*/  ISETP.GE.U32.AND P2, PT, R2, UR7, PT ;  /* 0x0000000702007c0c */ /* 0x000fe2000bf46070 */
[----:B------:R-:W0:Y:S01]  /*0450*/  LDC.64 R6, c[0x0][0x390] ;  /* 0x0000e400ff067b82 */ /* 0x000e220000000a00 */
[----:B------:R-:W-:-:S02]  /*0460*/  ISETP.GE.U32.AND P0, PT, R0, UR7, PT ;  /* 0x0000000700007c0c */ /* 0x000fc4000bf06070 */
[----:B------:R-:W-:-:S07]  /*0470*/  ISETP.GE.U32.AND P3, PT, R12, UR7, PT ;  /* 0x000000070c007c0c */ /* 0x000fce000bf66070 */
[----:B------:R-:W-:Y:S01]  /*0480*/  @P1 VIADD R4, R4, -UR7 ;  /* 0x8000000704041c36 */ /* 0x000fe20008000000 */
[----:B------:R-:W-:Y:S01]  /*0490*/  ISETP.NE.U32.AND P1, PT, RZ, UR7, PT ;  /* 0x00000007ff007c0c */ /* 0x000fe2000bf25070 */
[----:B------:R-:W-:Y:S02]  /*04a0*/  @P2 VIADD R2, R2, -UR7 ;  /* 0x8000000702022c36 */ /* 0x000fe40008000000 */
[----:B------:R-:W-:Y:S01]  /*04b0*/  @P0 VIADD R0, R0, -UR7 ;  /* 0x8000000700000c36 */ /* 0x000fe20008000000 */
[----:B------:R-:W-:Y:S01]  /*04c0*/  ISETP.GE.U32.AND P2, PT, R4, UR7, PT ;  /* 0x0000000704007c0c */ /* 0x000fe2000bf46070 */
[----:B------:R-:W-:Y:S01]  /*04d0*/  @P3 VIADD R12, R12, -UR7 ;  /* 0x800000070c0c3c36 */ /* 0x000fe20008000000 */
[----:B------:R-:W-:Y:S02]  /*04e0*/  ISETP.GE.U32.AND P3, PT, R2, UR7, PT ;  /* 0x0000000702007c0c */ /* 0x000fe4000bf66070 */
[----:B------:R-:W-:Y:S02]  /*04f0*/  ISETP.GE.U32.AND P0, PT, R0, UR7, PT ;  /* 0x0000000700007c0c */ /* 0x000fe4000bf06070 */
[----:B------:R-:W-:-:S07]  /*0500*/  ISETP.GE.U32.AND P4, PT, R12, UR7, PT ;  /* 0x000000070c007c0c */ /* 0x000fce000bf86070 */
[----:B------:R-:W-:Y:S02]  /*0510*/  @P2 VIADD R4, R4, -UR7 ;  /* 0x8000000704042c36 */ /* 0x000fe40008000000 */
[----:B------:R-:W-:Y:S02]  /*0520*/  @P3 VIADD R2, R2, -UR7 ;  /* 0x8000000702023c36 */ /* 0x000fe40008000000 */
[----:B------:R-:W-:Y:S02]  /*0530*/  @P0 IADD3 R0, PT, PT, R0, -UR7, RZ ;  /* 0x8000000700000c10 */ /* 0x000fe4000fffe0ff */
[----:B------:R-:W-:Y:S01]  /*0540*/  @P4 VIADD R12, R12, -UR7 ;  /* 0x800000070c0c4c36 */ /* 0x000fe20008000000 */
[C---:B------:R-:W-:Y:S02]  /*0550*/  SEL R22, R5.reuse, R4, !P1 ;  /* 0x0000000405167207 */ /* 0x040fe40004800000 */
[C---:B------:R-:W-:Y:S02]  /*0560*/  SEL R25, R5.reuse, R0, !P1 ;  /* 0x0000000005197207 */ /* 0x040fe40004800000 */
[C---:B------:R-:W-:Y:S01]  /*0570*/  SEL R13, R5.reuse, R2, !P1 ;  /* 0x00000002050d7207 */ /* 0x040fe20004800000 */
[----:B0-----:R-:W-:Y:S01]  /*0580*/  IMAD.WIDE R14, R22, 0x4, R6 ;  /* 0x00000004160e7825 */ /* 0x001fe200078e0206 */
[----:B------:R-:W-:-:S03]  /*0590*/  SEL R12, R5, R12, !P1 ;  /* 0x0000000c050c7207 */ /* 0x000fc60004800000 */
[--C-:B------:R-:W-:Y:S01]  /*05a0*/  IMAD.WIDE R16, R25, 0x4, R6.reuse ;  /* 0x0000000419107825 */ /* 0x100fe200078e0206 */
[----:B------:R0:W5:Y:S03]  /*05b0*/  LDG.E.CONSTANT R27, desc[UR4][R14.64] ;  /* 0x000000040e1b7981 */ /* 0x000166000c1e9900 */
[--C-:B------:R-:W-:Y:S01]  /*05c0*/  IMAD.WIDE R4, R13, 0x4, R6.reuse ;  /* 0x000000040d047825 */ /* 0x100fe200078e0206 */
[----:B------:R0:W5:Y:S03]  /*05d0*/  LDG.E.CONSTANT R24, desc[UR4][R16.64] ;  /* 0x0000000410187981 */ /* 0x000166000c1e9900 */
[----:B------:R-:W-:Y:S01]  /*05e0*/  IMAD.WIDE R6, R12, 0x4, R6 ;  /* 0x000000040c067825 */ /* 0x000fe200078e0206 */
[----:B------:R0:W5:Y:S04]  /*05f0*/  LDG.E.CONSTANT R28, desc[UR4][R4.64] ;  /* 0x00000004041c7981 */ /* 0x000168000c1e9900 */
[----:B------:R0:W5:Y:S01]  /*0600*/  LDG.E.CONSTANT R33, desc[UR4][R6.64] ;  /* 0x0000000406217981 */ /* 0x000162000c1e9900 */
[----:B------:R-:W-:-:S05]  /*0610*/  IMAD.U32 R0, RZ, RZ, UR8 ;  /* 0x00000008ff007e24 */ /* 0x000fca000f8e00ff */
[----:B------:R-:W-:-:S13]  /*0620*/  ISETP.GT.AND P0, PT, R0, 0x800, PT ;  /* 0x000008000000780c */ /* 0x000fda0003f04270 */
[----:B0-----:R-:W-:Y:S05]  /*0630*/  @P0 EXIT ;  /* 0x000000000000094d */ /* 0x001fea0003800000 */
[----:B------:R0:W5:Y:S04]  /*0640*/  LDG.E R2, desc[UR4][R20.64+0x20] ;  /* 0x0000200414027981 */ /* 0x000168000c1e1900 */
[----:B------:R0:W5:Y:S04]  /*0650*/  LDG.E.64 R18, desc[UR4][R20.64+0x28] ;  /* 0x0000280414127981 */ /* 0x000168000c1e1b00 */
[----:B------:R0:W5:Y:S01]  /*0660*/  LDG.E.64 R16, desc[UR4][R20.64+0x18] ;  /* 0x0000180414107981 */ /* 0x000162000c1e1b00 */
[----:B------:R-:W-:Y:S01]  /*0670*/  SHF.R.U32.HI R4, RZ, 0x2, R3 ;  /* 0x00000002ff047819 */ /* 0x000fe20000011603 */
[----:B------:R-:W1:Y:S01]  /*0680*/  LDC.64 R14, c[0x0][0x388] ;  /* 0x0000e200ff0e7b82 */ /* 0x000e620000000a00 */
[----:B-----5:R-:W-:Y:S01]  /*0690*/  ISETP.GE.AND P0, PT, R24, R27, PT ;  /* 0x0000001b1800720c */ /* 0x020fe20003f06270 */
[----:B------:R-:W-:Y:S01]  /*06a0*/  UMOV UR8, 0xcccccccd ;  /* 0xcccccccd00087882 */ /* 0x000fe20000000000 */
[----:B------:R-:W-:Y:S01]  /*06b0*/  LOP3.LUT R4, R4, R3, RZ, 0x3c, !PT ;  /* 0x0000000304047212 */ /* 0x000fe200078e3cff */
[----:B------:R-:W-:Y:S01]  /*06c0*/  IMAD.SHL.U32 R3, R29, 0x10, RZ ;  /* 0x000000101d037824 */ /* 0x000fe200078e00ff */
[----:B------:R-:W-:Y:S01]  /*06d0*/  UMOV UR9, 0x3feccccc ;  /* 0x3feccccc00097882 */ /* 0x000fe20000000000 */
[----:B------:R-:W-:Y:S01]  /*06e0*/  SEL R25, R25, R22, !P0 ;  /* 0x0000001619197207 */ /* 0x000fe20004000000 */
[----:B------:R-:W-:Y:S01]  /*06f0*/  BSSY.RECONVERGENT B0, `(.L_x_237) ;  /* 0x0000515000007945 */ /* 0x000fe20003800200 */
[----:B------:R-:W-:Y:S01]  /*0700*/  IMAD.SHL.U32 R5, R4, 0x2, RZ ;  /* 0x0000000204057824 */ /* 0x000fe200078e00ff */
[----:B------:R-:W2:Y:S01]  /*0710*/  LDC.64 R6, c[0x0][0x380] ;  /* 0x0000e000ff067b82 */ /* 0x000ea20000000a00 */
[----:B------:R-:W-:Y:S01]  /*0720*/  ISETP.GE.AND P1, PT, R28, R33, PT ;  /* 0x000000211c00720c */ /* 0x000fe20003f26270 */
[----:B------:R-:W-:-:S02]  /*0730*/  IMAD.MOV.U32 R22, RZ, RZ, R9 ;  /* 0x000000ffff167224 */ /* 0x000fc400078e0009 */
[----:B------:R-:W-:Y:S01]  /*0740*/  LOP3.LUT R26, R4, R5, R3, 0x96, !PT ;  /* 0x00000005041a7212 */ /* 0x000fe200078e9603 */
[----:B------:R-:W-:Y:S01]  /*0750*/  IMAD.MOV.U32 R5, RZ, RZ, 0x2f800000 ;  /* 0x2f800000ff057424 */ /* 0x000fe200078e00ff */
[----:B------:R-:W-:Y:S02]  /*0760*/  IADD3 R3, PT, PT, R8, 0x1ba6d9, RZ ;  /* 0x001ba6d908037810 */ /* 0x000fe40007ffe0ff */
[----:B------:R-:W-:Y:S02]  /*0770*/  LOP3.LUT R26, R26, R29, RZ, 0x3c, !PT ;  /* 0x0000001d1a1a7212 */ /* 0x000fe400078e3cff */
[----:B------:R-:W-:Y:S01]  /*0780*/  SEL R27, R13, R12, !P1 ;  /* 0x0000000c0d1b7207 */ /* 0x000fe20004800000 */
[-C--:B------:R-:W-:Y:S02]  /*0790*/  IMAD R13, R11, R0.reuse, RZ ;  /* 0x000000000b0d7224 */ /* 0x080fe400078e02ff */
[----:B------:R-:W-:Y:S02]  /*07a0*/  IMAD.IADD R4, R26, 0x1, R3 ;  /* 0x000000011a047824 */ /* 0x000fe400078e0203 */
[----:B------:R-:W-:-:S02]  /*07b0*/  IMAD R27, R27, R0, RZ ;  /* 0x000000001b1b7224 */ /* 0x000fc400078e02ff */
[----:B------:R-:W-:Y:S01]  /*07c0*/  IMAD R11, R25, R0, RZ ;  /* 0x00000000190b7224 */ /* 0x000fe200078e02ff */
[----:B------:R-:W-:Y:S01]  /*07d0*/  I2FP.F32.U32 R4, R4 ;  /* 0x0000000400047245 */ /* 0x000fe20000201000 */
[----:B-1----:R-:W-:Y:S01]  /*07e0*/  IMAD.WIDE R14, R13, 0x4, R14 ;  /* 0x000000040d0e7825 */ /* 0x002fe200078e020e */
[----:B------:R-:W-:-:S03]  /*07f0*/  SHF.R.S32.HI R13, RZ, 0x1f, R27 ;  /* 0x0000001fff0d7819 */ /* 0x000fc6000001141b */
[----:B------:R-:W-:Y:S01]  /*0800*/  FFMA R4, R4, R5, 1.1641532182693481445e-10 ;  /* 0x2f00000004047423 */ /* 0x000fe20000000005 */
[----:B--2---:R-:W-:-:S05]  /*0810*/  IMAD.WIDE R6, R11, 0x4, R6 ;  /* 0x000000040b067825 */ /* 0x004fca00078e0206 */
[----:B------:R-:W1:Y:S02]  /*0820*/  F2F.F64.F32 R4, R4 ;  /* 0x0000000400047310 */ /* 0x000e640000201800 */
[----:B-1----:R-:W-:-:S14]  /*0830*/  DSETP.GEU.AND P0, PT, R4, UR8, PT ;  /* 0x0000000804007e2a */ /* 0x002fdc000bf0e000 */
[----:B0-----:R-:W-:Y:S05]  /*0840*/  @!P0 BRA `(.L_x_238) ;  /* 0x0000000800188947 */ /* 0x001fea0003800000 */
[----:B------:R-:W-:Y:S01]  /*0850*/  ISETP.GE.AND P0, PT, R0, 0x1, PT ;  /* 0x000000010000780c */ /* 0x000fe20003f06270 */
[----:B------:R-:W-:Y:S02]  /*0860*/  IMAD.MOV.U32 R4, RZ, RZ, R26 ;  /* 0x000000ffff047224 */ /* 0x000fe400078e001a */
[----:B------:R-:W-:Y:S02]  /*0870*/  IMAD.MOV.U32 R5, RZ, RZ, R29 ;  /* 0x000000ffff057224 */ /* 0x000fe400078e001d */
[----:B------:R-:W-:-:S08]  /*0880*/  IMAD.MOV.U32 R12, RZ, RZ, R31 ;  /* 0x000000ffff0c7224 */ /* 0x000fd000078e001f */
[----:B------:R-:W-:Y:S05]  /*0890*/  @!P0 BRA `(.L_x_239) ;  /* 0x0000004c00e88947 */ /* 0x000fea0003800000 */
[C---:B------:R-:W-:Y:S01]  /*08a0*/  IADD3 R4, PT, PT, R0.reuse, -0x1, RZ ;  /* 0xffffffff00047810 */ /* 0x040fe20007ffe0ff */
[----:B------:R-:W-:Y:S01]  /*08b0*/  IMAD.MOV.U32 R25, RZ, RZ, RZ ;  /* 0x000000ffff197224 */ /* 0x000fe200078e00ff */
[----:B------:R-:W-:Y:S02]  /*08c0*/  LOP3.LUT P0, R32, R0, 0xf, RZ, 0xc0, !PT ;  /* 0x0000000f00207812 */ /* 0x000fe4000780c0ff */
[----:B------:R-:W-:Y:S01]  /*08d0*/  ISETP.GE.U32.AND P1, PT, R4, 0xf, PT ;  /* 0x0000000f0400780c */ /* 0x000fe20003f26070 */
[----:B------:R-:W-:-:S12]  /*08e0*/  IMAD.MOV.U32 R4, RZ, RZ, R26 ;  /* 0x000000ffff047224 */ /* 0x000fd800078e001a */
[----:B------:R-:W-:Y:S05]  /*08f0*/  @!P1 BRA `(.L_x_240) ;  /* 0x0000000000c09947 */ /* 0x000fea0003800000 */
[----:B------:R-:W-:Y:S02]  /*0900*/  IADD3 R36, P1, PT, R6, 0x20, RZ ;  /* 0x0000002006247810 */ /* 0x000fe40007f3e0ff */
[----:B------:R-:W-:Y:S02]  /*0910*/  IADD3 R30, P2, PT, R14, 0x20, RZ ;  /* 0x000000200e1e7810 */ /* 0x000fe40007f5e0ff */
[----:B------:R-:W-:Y:S01]  /*0920*/  LOP3.LUT R25, R0, 0x7ffffff0, RZ, 0xc0, !PT ;  /* 0x7ffffff000197812 */ /* 0x000fe200078ec0ff */
[----:B------:R-:W-:Y:S02]  /*0930*/  IMAD.X R9, RZ, RZ, R7, P1 ;  /* 0x000000ffff097224 */ /* 0x000fe400008e0607 */
[----:B------:R-:W-:Y:S02]  /*0940*/  IMAD.X R34, RZ, RZ, R15, P2 ;  /* 0x000000ffff227224 */ /* 0x000fe400010e060f */
[----:B------:R-:W-:-:S07]  /*0950*/  IMAD.MOV R5, RZ, RZ, -R25 ;  /* 0x000000ffff057224 */ /* 0x000fce00078e0a19 */
.L_x_241:
[----:B------:R-:W-:-:S05]  /*0960*/  IMAD.MOV.U32 R8, RZ, RZ, R36 ;  /* 0x000000ffff087224 */ /* 0x000fca00078e0024 */
[----:B0-----:R-:W2:Y:S01]  /*0970*/  LDG.E.CONSTANT R27, desc[UR4][R8.64+-0x20] ;  /* 0xffffe004081b7981 */ /* 0x001ea2000c1e9900 */
[----:B------:R-:W-:Y:S01]  /*0980*/  MOV R12, R30 ;  /* 0x0000001e000c7202 */ /* 0x000fe20000000f00 */
[----:B------:R-:W-:Y:S02]  /*0990*/  IMAD.MOV.U32 R13, RZ, RZ, R34 ;  /* 0x000000ffff0d7224 */ /* 0x000fe400078e0022 */
[----:B------:R-:W3:Y:S04]  /*09a0*/  LDG.E.CONSTANT R33, desc[UR4][R8.64+-0x1c] ;  /* 0xffffe40408217981 */ /* 0x000ee8000c1e9900 */
[----:B------:R-:W4:Y:S04]  /*09b0*/  LDG.E.CONSTANT R35, desc[UR4][R8.64+-0x18] ;  /* 0xffffe80408237981 */ /* 0x000f28000c1e9900 */
        /* <DEDUP_REMOVED lines=8> */
[----:B----4-:R2:W-:Y:S04]  /*0a40*/  STG.E desc[UR4][R12.64+-0x18], R35 ;  /* 0xffffe8230c007986 */ /* 0x0105e8000c101904 */
[----:B0-----:R-:W3:Y:S04]  /*0a50*/  LDG.E.CONSTANT R27, desc[UR4][R8.64+0x4] ;  /* 0x00000404081b7981 */ /* 0x001ee8000c1e9900 */
[----:B-----5:R0:W-:Y:S04]  /*0a60*/  STG.E desc[UR4][R12.64+-0x14], R37 ;  /* 0xffffec250c007986 */ /* 0x0201e8000c101904 */
[----:B------:R4:W-:Y:S04]  /*0a70*/  STG.E desc[UR4][R12.64+-0x10], R24 ;  /* 0xfffff0180c007986 */ /* 0x0009e8000c101904 */
[----:B------:R5:W-:Y:S04]  /*0a80*/  STG.E desc[UR4][R12.64+-0xc], R28 ;  /* 0xfffff41c0c007986 */ /* 0x000be8000c101904 */
[----:B-1----:R-:W3:Y:S04]  /*0a90*/  LDG.E.CONSTANT R33, desc[UR4][R8.64+0x8] ;  /* 0x0000080408217981 */ /* 0x002ee8000c1e9900 */
[----:B--2---:R-:W2:Y:S04]  /*0aa0*/  LDG.E.CONSTANT R35, desc[UR4][R8.64+0xc] ;  /* 0x00000c0408237981 */ /* 0x004ea8000c1e9900 */
[----:B0-----:R-:W2:Y:S04]  /*0ab0*/  LDG.E.CONSTANT R37, desc[UR4][R8.64+0x10] ;  /* 0x0000100408257981 */ /* 0x001ea8000c1e9900 */
[----:B----4-:R-:W4:Y:S04]  /*0ac0*/  LDG.E.CONSTANT R24, desc[UR4][R8.64+0x18] ;  /* 0x0000180408187981 */ /* 0x010f28000c1e9900 */
[----:B-----5:R-:W5:Y:S04]  /*0ad0*/  LDG.E.CONSTANT R28, desc[UR4][R8.64+0x1c] ;  /* 0x00001c04081c7981 */ /* 0x020f68000c1e9900 */
[----:B---3--:R0:W-:Y:S04]  /*0ae0*/  STG.E desc[UR4][R12.64+0x4], R27 ;  /* 0x0000041b0c007986 */ /* 0x0081e8000c101904 */
[----:B0-----:R0:W3:Y:S01]  /*0af0*/  LDG.E.CONSTANT R27, desc[UR4][R8.64+0x14] ;  /* 0x00001404081b7981 */ /* 0x0010e2000c1e9900 */
[----:B------:R-:W-:-:S03]  /*0b00*/  VIADD R5, R5, 0x10 ;  /* 0x0000001005057836 */ /* 0x000fc60000000000 */
[----:B------:R-:W-:Y:S04]  /*0b10*/  STG.E desc[UR4][R12.64+0x8], R33 ;  /* 0x000008210c007986 */ /* 0x000fe8000c101904 */
[----:B--2---:R-:W-:Y:S04]  /*0b20*/  STG.E desc[UR4][R12.64+0xc], R35 ;  /* 0x00000c230c007986 */ /* 0x004fe8000c101904 */
[----:B------:R-:W-:Y:S04]  /*0b30*/  STG.E desc[UR4][R12.64+0x10], R37 ;  /* 0x000010250c007986 */ /* 0x000fe8000c101904 */
[----:B----4-:R-:W-:Y:S04]  /*0b40*/  STG.E desc[UR4][R12.64+0x18], R24 ;  /* 0x000018180c007986 */ /* 0x010fe8000c101904 */
[----:B-----5:R-:W-:Y:S01]  /*0b50*/  STG.E desc[UR4][R12.64+0x1c], R28 ;  /* 0x00001c1c0c007986 */ /* 0x020fe2000c101904 */
[----:B------:R-:W-:-:S03]  /*0b60*/  ISETP.NE.AND P1, PT, R5, RZ, PT ;  /* 0x000000ff0500720c */ /* 0x000fc60003f25270 */
[----:B------:R1:W-:Y:S04]  /*0b70*/  STG.E desc[UR4][R12.64+-0x8], R30 ;  /* 0xfffff81e0c007986 */ /* 0x0003e8000c101904 */
[----:B------:R2:W-:Y:S04]  /*0b80*/  STG.E desc[UR4][R12.64], R36 ;  /* 0x000000240c007986 */ /* 0x0005e8000c101904 */
[----:B------:R4:W-:Y:S01]  /*0b90*/  STG.E desc[UR4][R12.64+-0x4], R34 ;  /* 0xfffffc220c007986 */ /* 0x0009e2000c101904 */
[----:B-1----:R-:W-:Y:S02]  /*0ba0*/  IADD3 R30, P3, PT, R12, 0x40, RZ ;  /* 0x000000400c1e7810 */ /* 0x002fe40007f7e0ff */
[----:B--2---:R-:W-:-:S03]  /*0bb0*/  IADD3 R36, P2, PT, R8, 0x40, RZ ;  /* 0x0000004008247810 */ /* 0x004fc60007f5e0ff */
[----:B----4-:R-:W-:Y:S02]  /*0bc0*/  IMAD.X R34, RZ, RZ, R13, P3 ;  /* 0x000000ffff227224 */ /* 0x010fe400018e060d */
[----:B0-----:R-:W-:Y:S01]  /*0bd0*/  IMAD.X R9, RZ, RZ, R9, P2 ;  /* 0x000000ffff097224 */ /* 0x001fe200010e0609 */
[----:B---3--:R0:W-:Y:S01]  /*0be0*/  STG.E desc[UR4][R12.64+0x14], R27 ;  /* 0x0000141b0c007986 */ /* 0x0081e2000c101904 */
[----:B------:R-:W-:Y:S06]  /*0bf0*/  @P1 BRA `(.L_x_241) ;  /* 0xfffffffc00581947 */ /* 0x000fec000383ffff */
.L_x_240:
[----:B------:R-:W-:Y:S02]  /*0c00*/  IMAD.MOV.U32 R5, RZ, RZ, R29 ;  /* 0x000000ffff057224 */ /* 0x000fe400078e001d */
[----:B0-----:R-:W-:Y:S01]  /*0c10*/  IMAD.MOV.U32 R12, RZ, RZ, R31 ;  /* 0x000000ffff0c7224 */ /* 0x001fe200078e001f */
[----:B------:R-:W-:Y:S06]  /*0c20*/  @!P0 BRA `(.L_x_239) ;  /* 0x0000004c00048947 */ /* 0x000fec0003800000 */
[----:B------:R-:W-:-:S13]  /*0c30*/  ISETP.GE.U32.AND P0, PT, R32, 0x8, PT ;  /* 0x000000082000780c */ /* 0x000fda0003f06070 */
[----:B------:R-:W-:-:S05]  /*0c40*/  @P0 IMAD.WIDE.U32 R4, R25, 0x4, R6 ;  /* 0x0000000419040825 */ /* 0x000fca00078e0006 */
[----:B------:R-:W2:Y:S04]  /*0c50*/  @P0 LDG.E.CONSTANT R13, desc[UR4][R4.64] ;  /* 0x00000004040d0981 */ /* 0x000ea8000c1e9900 */
[----:B------:R-:W3:Y:S04]  /*0c60*/  @P0 LDG.E.CONSTANT R27, desc[UR4][R4.64+0x4] ;  /* 0x00000404041b0981 */ /* 0x000ee8000c1e9900 */
[----:B------:R-:W4:Y:S04]  /*0c70*/  @P0 LDG.E.CONSTANT R33, desc[UR4][R4.64+0x8] ;  /* 0x0000080404210981 */ /* 0x000f28000c1e9900 */
[----:B------:R-:W5:Y:S04]  /*0c80*/  @P0 LDG.E.CONSTANT R35, desc[UR4][R4.64+0xc] ;  /* 0x00000c0404230981 */ /* 0x000f68000c1e9900 */
[----:B------:R-:W5:Y:S04]  /*0c90*/  @P0 LDG.E.CONSTANT R37, desc[UR4][R4.64+0x10] ;  /* 0x0000100404250981 */ /* 0x000f68000c1e9900 */
[----:B------:R-:W5:Y:S04]  /*0ca0*/  @P0 LDG.E.CONSTANT R24, desc[UR4][R4.64+0x14] ;  /* 0x0000140404180981 */ /* 0x000f68000c1e9900 */
[----:B------:R-:W5:Y:S04]  /*0cb0*/  @P0 LDG.E.CONSTANT R28, desc[UR4][R4.64+0x18] ;  /* 0x00001804041c0981 */ /* 0x000f68000c1e9900 */
[----:B------:R0:W5:Y:S01]  /*0cc0*/  @P0 LDG.E.CONSTANT R30, desc[UR4][R4.64+0x1c] ;  /* 0x00001c04041e0981 */ /* 0x000162000c1e9900 */
[----:B------:R-:W-:Y:S01]  /*0cd0*/  @P0 IMAD.WIDE.U32 R8, R25, 0x4, R14 ;  /* 0x0000000419080825 */ /* 0x000fe200078e000e */
[----:B------:R-:W-:-:S03]  /*0ce0*/  LOP3.LUT P1, R32, R0, 0x7, RZ, 0xc0, !PT ;  /* 0x0000000700207812 */ /* 0x000fc6000782c0ff */
[----:B------:R-:W-:Y:S02]  /*0cf0*/  IMAD.MOV.U32 R12, RZ, RZ, R31 ;  /* 0x000000ffff0c7224 */ /* 0x000fe400078e001f */
[----:B------:R-:W-:Y:S01]  /*0d00*/  @P0 VIADD R25, R25, 0x8 ;  /* 0x0000000819190836 */ /* 0x000fe20000000000 */
[----:B0-----:R-:W-:Y:S01]  /*0d10*/  MOV R4, R26 ;  /* 0x0000001a00047202 */ /* 0x001fe20000000f00 */
[----:B------:R-:W-:Y:S01]  /*0d20*/  IMAD.MOV.U32 R5, RZ, RZ, R29 ;  /* 0x000000ffff057224 */ /* 0x000fe200078e001d */
[----:B--2---:R0:W-:Y:S04]  /*0d30*/  @P0 STG.E desc[UR4][R8.64], R13 ;  /* 0x0000000d08000986 */ /* 0x0041e8000c101904 */
[----:B---3--:R0:W-:Y:S04]  /*0d40*/  @P0 STG.E desc[UR4][R8.64+0x4], R27 ;  /* 0x0000041b08000986 */ /* 0x0081e8000c101904 */
[----:B----4-:R0:W-:Y:S04]  /*0d50*/  @P0 STG.E desc[UR4][R8.64+0x8], R33 ;  /* 0x0000082108000986 */ /* 0x0101e8000c101904 */
[----:B-----5:R0:W-:Y:S04]  /*0d60*/  @P0 STG.E desc[UR4][R8.64+0xc], R35 ;  /* 0x00000c2308000986 */ /* 0x0201e8000c101904 */
[----:B------:R0:W-:Y:S04]  /*0d70*/  @P0 STG.E desc[UR4][R8.64+0x10], R37 ;  /* 0x0000102508000986 */ /* 0x0001e8000c101904 */
[----:B------:R0:W-:Y:S04]  /*0d80*/  @P0 STG.E desc[UR4][R8.64+0x14], R24 ;  /* 0x0000141808000986 */ /* 0x0001e8000c101904 */
[----:B------:R0:W-:Y:S04]  /*0d90*/  @P0 STG.E desc[UR4][R8.64+0x18], R28 ;  /* 0x0000181c08000986 */ /* 0x0001e8000c101904 */
[----:B------:R0:W-:Y:S01]  /*0da0*/  @P0 STG.E desc[UR4][R8.64+0x1c], R30 ;  /* 0x00001c1e08000986 */ /* 0x0001e2000c101904 */
[----:B------:R-:W-:Y:S05]  /*0db0*/  @!P1 BRA `(.L_x_239) ;  /* 0x0000004800a09947 */ /* 0x000fea0003800000 */
[----:B------:R-:W-:-:S13]  /*0dc0*/  ISETP.GE.U32.AND P0, PT, R32, 0x4, PT ;  /* 0x000000042000780c */ /* 0x000fda0003f06070 */
[----:B------:R-:W-:-:S05]  /*0dd0*/  @P0 IMAD.WIDE.U32 R6, R25, 0x4, R6 ;  /* 0x0000000419060825 */ /* 0x000fca00078e0006 */
[----:B0-----:R-:W2:Y:S04]  /*0de0*/  @P0 LDG.E.CONSTANT R27, desc[UR4][R6.64] ;  /* 0x00000004061b0981 */ /* 0x001ea8000c1e9900 */
[----:B------:R-:W3:Y:S04]  /*0df0*/  @P0 LDG.E.CONSTANT R33, desc[UR4][R6.64+0x4] ;  /* 0x0000040406210981 */ /* 0x000ee8000c1e9900 */
[----:B------:R-:W4:Y:S04]  /*0e00*/  @P0 LDG.E.CONSTANT R35, desc[UR4][R6.64+0x8] ;  /* 0x0000080406230981 */ /* 0x000f28000c1e9900 */
[----:B------:R-:W5:Y:S01]  /*0e10*/  @P0 LDG.E.CONSTANT R37, desc[UR4][R6.64+0xc] ;  /* 0x00000c0406250981 */ /* 0x000f62000c1e9900 */
[----:B------:R-:W-:Y:S01]  /*0e20*/  @P0 IMAD.WIDE.U32 R8, R25, 0x4, R14 ;  /* 0x0000000419080825 */ /* 0x000fe200078e000e */
[----:B------:R-:W-:-:S02]  /*0e30*/  LOP3.LUT R13, R0, 0x3, RZ, 0xc0, !PT ;  /* 0x00000003000d7812 */ /* 0x000fc400078ec0ff */
[----:B------:R-:W-:Y:S01]  /*0e40*/  @P0 IADD3 R25, PT, PT, R25, 0x4, RZ ;  /* 0x0000000419190810 */ /* 0x000fe20007ffe0ff */
[----:B------:R-:W-:Y:S01]  /*0e50*/  IMAD.MOV.U32 R4, RZ, RZ, R26 ;  /* 0x000000ffff047224 */ /* 0x000fe200078e001a */
[----:B------:R-:W-:Y:S01]  /*0e60*/  ISETP.NE.AND P1, PT, R13, RZ, PT ;  /* 0x000000ff0d00720c */ /* 0x000fe20003f25270 */
[----:B------:R-:W-:Y:S02]  /*0e70*/  IMAD.MOV.U32 R5, RZ, RZ, R29 ;  /* 0x000000ffff057224 */ /* 0x000fe400078e001d */
[----:B------:R-:W-:Y:S01]  /*0e80*/  IMAD.MOV.U32 R12, RZ, RZ, R31 ;  /* 0x000000ffff0c7224 */ /* 0x000fe200078e001f */
[----:B--2---:R1:W-:Y:S04]  /*0e90*/  @P0 STG.E desc[UR4][R8.64], R27 ;  /* 0x0000001b08000986 */ /* 0x0043e8000c101904 */
[----:B---3--:R1:W-:Y:S04]  /*0ea0*/  @P0 STG.E desc[UR4][R8.64+0x4], R33 ;  /* 0x0000042108000986 */ /* 0x0083e8000c101904 */
[----:B----4-:R1:W-:Y:S04]  /*0eb0*/  @P0 STG.E desc[UR4][R8.64+0x8], R35 ;  /* 0x0000082308000986 */ /* 0x0103e8000c101904 */
[----:B-----5:R1:W-:Y:S01]  /*0ec0*/  @P0 STG.E desc[UR4][R8.64+0xc], R37 ;  /* 0x00000c2508000986 */ /* 0x0203e2000c101904 */
[----:B------:R-:W-:Y:S05]  /*0ed0*/  @!P1 BRA `(.L_x_239) ;  /* 0x0000004800589947 */ /* 0x000fea0003800000 */
[----:B------:R-:W0:Y:S01]  /*0ee0*/  LDC R5, c[0x0][0x360] ;  /* 0x0000d800ff057b82 */ /* 0x000e220000000800 */
[----:B------:R-:W2:Y:S01]  /*0ef0*/  LDCU.128 UR8, c[0x0][0x380] ;  /* 0x00007000ff0877ac */ /* 0x000ea20008000c00 */
[----:B------:R-:W-:-:S04]  /*0f00*/  IMAD.WIDE.U32 R6, R25, 0x4, RZ ;  /* 0x0000000419067825 */ /* 0x000fc800078e00ff */
[----:B------:R-:W-:Y:S02]  /*0f10*/  IMAD.MOV R13, RZ, RZ, -R13 ;  /* 0x000000ffff0d7224 */ /* 0x000fe400078e0a0d */
[----:B0-----:R-:W-:-:S04]  /*0f20*/  IMAD R5, R5, UR6, R10 ;  /* 0x0000000605057c24 */ /* 0x001fc8000f8e020a */
[----:B-1----:R-:W-:Y:S02]  /*0f30*/  IMAD R9, R5, R0, RZ ;  /* 0x0000000005097224 */ /* 0x002fe400078e02ff */
[----:B------:R-:W-:-:S04]  /*0f40*/  IMAD.WIDE R4, R11, 0x4, R6 ;  /* 0x000000040b047825 */ /* 0x000fc800078e0206 */
[----:B------:R-:W-:Y:S01]  /*0f50*/  IMAD.WIDE R6, R9, 0x4, R6 ;  /* 0x0000000409067825 */ /* 0x000fe200078e0206 */
[----:B--2---:R-:W-:Y:S02]  /*0f60*/  IADD3 R8, P1, PT, R4, UR8, RZ ;  /* 0x0000000804087c10 */ /* 0x004fe4000ff3e0ff */
[----:B------:R-:W-:Y:S02]  /*0f70*/  IADD3 R6, P0, PT, R6, UR10, RZ ;  /* 0x0000000a06067c10 */ /* 0x000fe4000ff1e0ff */
[----:B------:R-:W-:Y:S02]  /*0f80*/  IADD3.X R9, PT, PT, R5, UR9, RZ, P1, !PT ;  /* 0x0000000905097c10 */ /* 0x000fe40008ffe4ff */
[----:B------:R-:W-:-:S09]  /*0f90*/  IADD3.X R11, PT, PT, R7, UR11, RZ, P0, !PT ;  /* 0x0000000b070b7c10 */ /* 0x000fd200087fe4ff */
.L_x_242:
        /* <DEDUP_REMOVED lines=9> */
[----:B------:R-:W-:-:S03]  /*1030*/  IMAD.MOV.U32 R5, RZ, RZ, R11 ;  /* 0x000000ffff057224 */ /* 0x000fc600078e000b */
[----:B------:R-:W-:Y:S02]  /*1040*/  IADD3.X R11, PT, PT, RZ, R11, RZ, P1, !PT ;  /* 0x0000000bff0b7210 */ /* 0x000fe40000ffe4ff */
[----:B--2---:R0:W-:Y:S03]  /*1050*/  STG.E desc[UR4][R4.64], R7 ;  /* 0x0000000704007986 */ /* 0x0041e6000c101904 */
[----:B------:R-:W-:Y:S05]  /*1060*/  @P0 BRA `(.L_x_242) ;  /* 0xfffffffc00cc0947 */ /* 0x000fea000383ffff */
[----:B0-----:R-:W-:Y:S02]  /*1070*/  IMAD.MOV.U32 R4, RZ, RZ, R26 ;  /* 0x000000ffff047224 */ /* 0x001fe400078e001a */
[----:B------:R-:W-:Y:S02]  /*1080*/  IMAD.MOV.U32 R5, RZ, RZ, R29 ;  /* 0x000000ffff057224 */ /* 0x000fe400078e001d */
[----:B------:R-:W-:Y:S01]  /*1090*/  IMAD.MOV.U32 R12, RZ, RZ, R31 ;  /* 0x000000ffff0c7224 */ /* 0x000fe200078e001f */
[----:B------:R-:W-:Y:S06]  /*10a0*/  BRA `(.L_x_239) ;  /* 0x0000004400e47947 */ /* 0x000fec0003800000 */
.L_x_238:
[----:B------:R-:W0:Y:S01]  /*10b0*/  I2F.U32.RP R9, R0 ;  /* 0x0000000000097306 */ /* 0x000e220000209000 */
[----:B------:R-:W-:Y:S01]  /*10c0*/  SHF.R.U32.HI R3, RZ, 0x2, R22 ;  /* 0x00000002ff037819 */ /* 0x000fe20000011616 */
[----:B------:R-:W-:Y:S01]  /*10d0*/  IMAD.SHL.U32 R4, R26, 0x10, RZ ;  /* 0x000000101a047824 */ /* 0x000fe200078e00ff */
[----:B------:R-:W-:Y:S01]  /*10e0*/  SHF.R.U32.HI R12, RZ, 0x2, R23 ;  /* 0x00000002ff0c7819 */ /* 0x000fe20000011617 */
[----:B------:R-:W-:Y:S01]  /*10f0*/  VIADD R24, R0, 0xffffffff ;  /* 0xffffffff00187836 */ /* 0x000fe20000000000 */
[----:B------:R-:W-:Y:S02]  /*1100*/  LOP3.LUT R3, R3, R22, RZ, 0x3c, !PT ;  /* 0x0000001603037212 */ /* 0x000fe400078e3cff */
[----:B------:R-:W-:Y:S02]  /*1110*/  LOP3.LUT R12, R12, R23, RZ, 0x3c, !PT ;  /* 0x000000170c0c7212 */ /* 0x000fe400078e3cff */
[----:B------:R-:W-:-:S04]  /*1120*/  SHF.L.U32 R5, R3, 0x1, RZ ;  /* 0x0000000103057819 */ /* 0x000fc800000006ff */
[----:B------:R-:W-:Y:S01]  /*1130*/  LOP3.LUT R5, R3, R5, R4, 0x96, !PT ;  /* 0x0000000503057212 */ /* 0x000fe200078e9604 */
[----:B------:R-:W-:Y:S01]  /*1140*/  IMAD.SHL.U32 R4, R12, 0x2, RZ ;  /* 0x000000020c047824 */ /* 0x000fe200078e00ff */
[----:B0-----:R-:W0:Y:S02]  /*1150*/  MUFU.RCP R9, R9 ;  /* 0x0000000900097308 */ /* 0x001e240000001000 */
[----:B------:R-:W-:-:S05]  /*1160*/  LOP3.LUT R5, R5, R26, RZ, 0x3c, !PT ;  /* 0x0000001a05057212 */ /* 0x000fca00078e3cff */
[----:B------:R-:W-:-:S05]  /*1170*/  IMAD.SHL.U32 R3, R5, 0x10, RZ ;  /* 0x0000001005037824 */ /* 0x000fca00078e00ff */
[----:B------:R-:W-:Y:S01]  /*1180*/  LOP3.LUT R4, R12, R4, R3, 0x96, !PT ;  /* 0x000000040c047212 */ /* 0x000fe200078e9603 */
[----:B------:R-:W-:-:S03]  /*1190*/  VIADD R3, R8, 0x26b663 ;  /* 0x0026b66308037836 */ /* 0x000fc60000000000 */
[----:B------:R-:W-:Y:S01]  /*11a0*/  LOP3.LUT R4, R4, R5, RZ, 0x3c, !PT ;  /* 0x0000000504047212 */ /* 0x000fe200078e3cff */
[----:B0-----:R-:W-:-:S04]  /*11b0*/  VIADD R10, R9, 0xffffffe ;  /* 0x0ffffffe090a7836 */ /* 0x001fc80000000000 */
[----:B------:R0:W1:Y:S02]  /*11c0*/  F2I.FTZ.U32.TRUNC.NTZ R11, R10 ;  /* 0x0000000a000b7305 */ /* 0x000064000021f000 */
[----:B0-----:R-:W-:Y:S02]  /*11d0*/  IMAD.MOV.U32 R10, RZ, RZ, RZ ;  /* 0x000000ffff0a7224 */ /* 0x001fe400078e00ff */
[----:B-1----:R-:W-:-:S04]  /*11e0*/  IMAD.MOV R9, RZ, RZ, -R11 ;  /* 0x000000ffff097224 */ /* 0x002fc800078e0a0b */
[----:B------:R-:W-:-:S04]  /*11f0*/  IMAD R9, R9, R0, RZ ;  /* 0x0000000009097224 */ /* 0x000fc800078e02ff */
[----:B------:R-:W-:Y:S01]  /*1200*/  IMAD.HI.U32 R10, R11, R9, R10 ;  /* 0x000000090b0a7227 */ /* 0x000fe200078e000a */
[----:B------:R-:W-:-:S03]  /*1210*/  IADD3 R9, PT, PT, R8, 0x212e9e, R5 ;  /* 0x00212e9e08097810 */ /* 0x000fc60007ffe005 */
[----:B------:R-:W-:Y:S02]  /*1220*/  IMAD.IADD R11, R4, 0x1, R3 ;  /* 0x00000001040b7824 */ /* 0x000fe400078e0203 */
[----:B------:R-:W-:-:S04]  /*1230*/  IMAD.HI.U32 R8, R10, R9, RZ ;  /* 0x000000090a087227 */ /* 0x000fc800078e00ff */
[----:B------:R-:W-:Y:S01]  /*1240*/  IMAD.HI.U32 R10, R10, R11, RZ ;  /* 0x0000000b0a0a7227 */ /* 0x000fe200078e00ff */
[----:B------:R-:W-:-:S03]  /*1250*/  IADD3 R8, PT, PT, -R8, RZ, RZ ;  /* 0x000000ff08087210 */ /* 0x000fc60007ffe1ff */
[----:B------:R-:W-:Y:S02]  /*1260*/  IMAD.MOV R10, RZ, RZ, -R10 ;  /* 0x000000ffff0a7224 */ /* 0x000fe400078e0a0a */
[C---:B------:R-:W-:Y:S02]  /*1270*/  IMAD R9, R0.reuse, R8, R9 ;  /* 0x0000000800097224 */ /* 0x040fe400078e0209 */
[----:B------:R-:W-:Y:S01]  /*1280*/  IMAD R23, R0, R10, R11 ;  /* 0x0000000a00177224 */ /* 0x000fe200078e020b */
[-C--:B------:R-:W-:Y:S02]  /*1290*/  LOP3.LUT R11, RZ, R0.reuse, RZ, 0x33, !PT ;  /* 0x00000000ff0b7212 */ /* 0x080fe400078e33ff */
[-C--:B------:R-:W-:Y:S02]  /*12a0*/  ISETP.GE.U32.AND P0, PT, R9, R0.reuse, PT ;  /* 0x000000000900720c */ /* 0x080fe40003f06070 */
[----:B------:R-:W-:-:S11]  /*12b0*/  ISETP.GE.U32.AND P1, PT, R23, R0, PT ;  /* 0x000000001700720c */ /* 0x000fd60003f26070 */
[--C-:B------:R-:W-:Y:S02]  /*12c0*/  @P0 IMAD.IADD R9, R9, 0x1, -R0.reuse ;  /* 0x0000000109090824 */ /* 0x100fe400078e0a00 */
[----:B------:R-:W-:Y:S01]  /*12d0*/  @P1 IMAD.IADD R23, R23, 0x1, -R0 ;  /* 0x0000000117171824 */ /* 0x000fe200078e0a00 */
[----:B------:R-:W-:Y:S02]  /*12e0*/  ISETP.NE.U32.AND P1, PT, R0, RZ, PT ;  /* 0x000000ff0000720c */ /* 0x000fe40003f25070 */
[-C--:B------:R-:W-:Y:S02]  /*12f0*/  ISETP.GE.U32.AND P0, PT, R9, R0.reuse, PT ;  /* 0x000000000900720c */ /* 0x080fe40003f06070 */
[----:B------:R-:W-:-:S11]  /*1300*/  ISETP.GE.U32.AND P2, PT, R23, R0, PT ;  /* 0x000000001700720c */ /* 0x000fd60003f46070 */
[--C-:B------:R-:W-:Y:S01]  /*1310*/  @P0 IMAD.IADD R9, R9, 0x1, -R0.reuse ;  /* 0x0000000109090824 */ /* 0x100fe200078e0a00 */
[----:B------:R-:W-:Y:S01]  /*1320*/  ISETP.GE.AND P0, PT, R0, 0x1, PT ;  /* 0x000000010000780c */ /* 0x000fe20003f06270 */
[----:B------:R-:W-:-:S03]  /*1330*/  @P2 IMAD.IADD R23, R23, 0x1, -R0 ;  /* 0x0000000117172824 */ /* 0x000fc600078e0a00 */
[C---:B------:R-:W-:Y:S02]  /*1340*/  SEL R9, R11.reuse, R9, !P1 ;  /* 0x000000090b097207 */ /* 0x040fe40004800000 */
[----:B------:R-:W-:-:S04]  /*1350*/  SEL R10, R11, R23, !P1 ;  /* 0x000000170b0a7207 */ /* 0x000fc80004800000 */
[CC--:B------:R-:W-:Y:S02]  /*1360*/  VIMNMX R33, PT, PT, R9.reuse, R10.reuse, PT ;  /* 0x0000000a09217248 */ /* 0x0c0fe40003fe0100 */
[----:B------:R-:W-:Y:S01]  /*1370*/  VIMNMX R10, PT, PT, R9, R10, !PT ;  /* 0x0000000a090a7248 */ /* 0x000fe20007fe0100 */
[----:B------:R-:W-:Y:S06]  /*1380*/  @!P0 BRA `(.L_x_243) ;  /* 0x0000000000b48947 */ /* 0x000fec0003800000 */
[----:B------:R-:W-:Y:S01]  /*1390*/  ISETP.GE.U32.AND P1, PT, R24, 0xf, PT ;  /* 0x0000000f1800780c */ /* 0x000fe20003f26070 */
[----:B------:R-:W-:Y:S01]  /*13a0*/  HFMA2 R8, -RZ, RZ, 0, 0 ;  /* 0x00000000ff087431 */ /* 0x000fe200000001ff */
[----:B------:R-:W-:-:S11]  /*13b0*/  LOP3.LUT P2, R22, R0, 0xf, RZ, 0xc0, !PT ;  /* 0x0000000f00167812 */ /* 0x000fd6000784c0ff */
[----:B------:R-:W-:Y:S05]  /*13c0*/  @!P1 BRA `(.L_x_244) ;  /* 0x0000000000209947 */ /* 0x000fea0003800000 */
[----:B------:R-:W-:Y:S01]  /*13d0*/  LOP3.LUT R8, R0, 0x7ffffff0, RZ, 0xc0, !PT ;  /* 0x7ffffff000087812 */ /* 0x000fe200078ec0ff */
[----:B------:R-:W-:-:S04]  /*13e0*/  IMAD.MOV.U32 R9, RZ, RZ, R1 ;  /* 0x000000ffff097224 */ /* 0x000fc800078e0001 */
[----:B------:R-:W-:-:S07]  /*13f0*/  IMAD.MOV R12, RZ, RZ, -R8 ;  /* 0x000000ffff0c7224 */ /* 0x000fce00078e0a08 */
.L_x_245:
[----:B------:R-:W-:Y:S01]  /*1400*/  VIADD R12, R12, 0x10 ;  /* 0x000000100c0c7836 */ /* 0x000fe20000000000 */
[----:B------:R0:W-:Y:S04]  /*1410*/  STL.128 [R9], RZ ;  /* 0x000000ff09007387 */ /* 0x0001e80000100c00 */
[----:B------:R-:W-:Y:S01]  /*1420*/  ISETP.NE.AND P1, PT, R12, RZ, PT ;  /* 0x000000ff0c00720c */ /* 0x000fe20003f25270 */
[----:B0-----:R-:W-:-:S12]  /*1430*/  VIADD R9, R9, 0x10 ;  /* 0x0000001009097836 */ /* 0x001fd80000000000 */
[----:B------:R-:W-:Y:S05]  /*1440*/  @P1 BRA `(.L_x_245) ;  /* 0xfffffffc00ec1947 */ /* 0x000fea000383ffff */
.L_x_244:
[----:B------:R-:W-:Y:S05]  /*1450*/  @!P2 BRA `(.L_x_243) ;  /* 0x000000000080a947 */ /* 0x000fea0003800000 */
[----:B------:R-:W-:Y:S02]  /*1460*/  ISETP.GE.U32.AND P2, PT, R22, 0x8, PT ;  /* 0x000000081600780c */ /* 0x000fe40003f46070 */
[----:B------:R-:W-:-:S04]  /*1470*/  LOP3.LUT R12, R0, 0x7, RZ, 0xc0, !PT ;  /* 0x00000007000c7812 */ /* 0x000fc800078ec0ff */
[----:B------:R-:W-:-:S07]  /*1480*/  ISETP.NE.AND P1, PT, R12, RZ, PT ;  /* 0x000000ff0c00720c */ /* 0x000fce0003f25270 */
[----:B------:R-:W-:Y:S06]  /*1490*/  @!P2 BRA `(.L_x_246) ;  /* 0x000000000028a947 */ /* 0x000fec0003800000 */
[----:B------:R-:W-:Y:S02]  /*14a0*/  IMAD.IADD R9, R1, 0x1, R8 ;  /* 0x0000000101097824 */ /* 0x000fe400078e0208 */
[----:B------:R-:W-:-:S03]  /*14b0*/  VIADD R8, R8, 0x8 ;  /* 0x0000000808087836 */ /* 0x000fc60000000000 */
[----:B------:R0:W-:Y:S04]  /*14c0*/  STL.U8 [R9], RZ ;  /* 0x000000ff09007387 */ /* 0x0001e80000100000 */
[----:B------:R0:W-:Y:S04]  /*14d0*/  STL.U8 [R9+0x1], RZ ;  /* 0x000001ff09007387 */ /* 0x0001e80000100000 */
[----:B------:R0:W-:Y:S04]  /*14e0*/  STL.U8 [R9+0x2], RZ ;  /* 0x000002ff09007387 */ /* 0x0001e80000100000 */
[----:B------:R0:W-:Y:S04]  /*14f0*/  STL.U8 [R9+0x3], RZ ;  /* 0x000003ff09007387 */ /* 0x0001e80000100000 */
[----:B------:R0:W-:Y:S04]  /*1500*/  STL.U8 [R9+0x4], RZ ;  /* 0x000004ff09007387 */ /* 0x0001e80000100000 */
[----:B------:R0:W-:Y:S04]  /*1510*/  STL.U8 [R9+0x5], RZ ;  /* 0x000005ff09007387 */ /* 0x0001e80000100000 */
[----:B------:R0:W-:Y:S04]  /*1520*/  STL.U8 [R9+0x6], RZ ;  /* 0x000006ff09007387 */ /* 0x0001e80000100000 */
[----:B------:R0:W-:Y:S02]  /*1530*/  STL.U8 [R9+0x7], RZ ;  /* 0x000007ff09007387 */ /* 0x0001e40000100000 */
.L_x_246:
[----:B------:R-:W-:Y:S05]  /*1540*/  @!P1 BRA `(.L_x_243) ;  /* 0x0000000000449947 */ /* 0x000fea0003800000 */
[----:B------:R-:W-:Y:S02]  /*1550*/  ISETP.GE.U32.AND P1, PT, R12, 0x4, PT ;  /* 0x000000040c00780c */ /* 0x000fe40003f26070 */
[----:B------:R-:W-:-:S04]  /*1560*/  LOP3.LUT R12, R0, 0x3, RZ, 0xc0, !PT ;  /* 0x00000003000c7812 */ /* 0x000fc800078ec0ff */
[----:B------:R-:W-:-:S07]  /*1570*/  ISETP.NE.AND P2, PT, R12, RZ, PT ;  /* 0x000000ff0c00720c */ /* 0x000fce0003f45270 */
[----:B0-----:R-:W-:Y:S01]  /*1580*/  @P1 IADD3 R9, PT, PT, R1, R8, RZ ;  /* 0x0000000801091210 */ /* 0x001fe20007ffe0ff */
[----:B------:R-:W-:-:S04]  /*1590*/  @P1 VIADD R8, R8, 0x4 ;  /* 0x0000000408081836 */ /* 0x000fc80000000000 */
[----:B------:R1:W-:Y:S04]  /*15a0*/  @P1 STL.U8 [R9], RZ ;  /* 0x000000ff09001387 */ /* 0x0003e80000100000 */
[----:B------:R1:W-:Y:S04]  /*15b0*/  @P1 STL.U8 [R9+0x1], RZ ;  /* 0x000001ff09001387 */ /* 0x0003e80000100000 */
[----:B------:R1:W-:Y:S04]  /*15c0*/  @P1 STL.U8 [R9+0x2], RZ ;  /* 0x000002ff09001387 */ /* 0x0003e80000100000 */
[----:B------:R1:W-:Y:S01]  /*15d0*/  @P1 STL.U8 [R9+0x3], RZ ;  /* 0x000003ff09001387 */ /* 0x0003e20000100000 */
[----:B------:R-:W-:Y:S05]  /*15e0*/  @!P2 BRA `(.L_x_243) ;  /* 0x00000000001ca947 */ /* 0x000fea0003800000 */
[----:B-1----:R-:W-:Y:S02]  /*15f0*/  IMAD.IADD R9, R1, 0x1, R8 ;  /* 0x0000000101097824 */ /* 0x002fe400078e0208 */
[----:B------:R-:W-:-:S07]  /*1600*/  IMAD.MOV R8, RZ, RZ, -R12 ;  /* 0x000000ffff087224 */ /* 0x000fce00078e0a0c */
.L_x_247:
[----:B------:R-:W-:Y:S01]  /*1610*/  VIADD R8, R8, 0x1 ;  /* 0x0000000108087836 */ /* 0x000fe20000000000 */
[----:B------:R0:W-:Y:S04]  /*1620*/  STL.U8 [R9], RZ ;  /* 0x000000ff09007387 */ /* 0x0001e80000100000 */
[----:B------:R-:W-:Y:S01]  /*1630*/  ISETP.NE.AND P1, PT, R8, RZ, PT ;  /* 0x000000ff0800720c */ /* 0x000fe20003f25270 */
[----:B0-----:R-:W-:-:S12]  /*1640*/  VIADD R9, R9, 0x1 ;  /* 0x0000000109097836 */ /* 0x001fd80000000000 */
[----:B------:R-:W-:Y:S05]  /*1650*/  @P1 BRA `(.L_x_247) ;  /* 0xfffffffc00ec1947 */ /* 0x000fea000383ffff */
.L_x_243:
[----:B01----:R-:W-:Y:S01]  /*1660*/  IMAD.IADD R9, R10, 0x1, -R33 ;  /* 0x000000010a097824 */ /* 0x003fe200078e0a21 */
[----:B------:R-:W-:Y:S04]  /*1670*/  BSSY.RECONVERGENT B1, `(.L_x_248) ;  /* 0x0000012000017945 */ /* 0x000fe80003800200 */
[C---:B------:R-:W-:Y:S02]  /*1680*/  IADD3 R8, PT, PT, R9.reuse, 0x1, RZ ;  /* 0x0000000109087810 */ /* 0x040fe40007ffe0ff */
[----:B------:R-:W-:Y:S02]  /*1690*/  ISETP.GE.U32.AND P2, PT, R9, 0x3, PT ;  /* 0x000000030900780c */ /* 0x000fe40003f46070 */
[----:B------:R-:W-:-:S13]  /*16a0*/  LOP3.LUT P1, R8, R8, 0x3, RZ, 0xc0, !PT ;  /* 0x0000000308087812 */ /* 0x000fda000782c0ff */
[----:B------:R-:W-:Y:S05]  /*16b0*/  @!P1 BRA `(.L_x_249) ;  /* 0x0000000000349947 */ /* 0x000fea0003800000 */
[----:B------:R-:W-:-:S07]  /*16c0*/  IMAD.MOV R12, RZ, RZ, -R8 ;  /* 0x000000ffff0c7224 */ /* 0x000fce00078e0a08 */
.L_x_250:
[----:B0-----:R-:W-:-:S06]  /*16d0*/  IMAD.WIDE R22, R33, 0x4, R6 ;  /* 0x0000000421167825 */ /* 0x001fcc00078e0206 */
[----:B------:R0:W2:Y:S01]  /*16e0*/  LDG.E.CONSTANT R22, desc[UR4][R22.64] ;  /* 0x0000000416167981 */ /* 0x0000a2000c1e9900 */
[----:B------:R-:W-:Y:S02]  /*16f0*/  IMAD.MOV.U32 R25, RZ, RZ, 0x1 ;  /* 0x00000001ff197424 */ /* 0x000fe400078e00ff */
[----:B------:R-:W-:-:S04]  /*1700*/  IMAD.WIDE R8, R33, 0x4, R14 ;  /* 0x0000000421087825 */ /* 0x000fc800078e020e */
[----:B------:R-:W-:Y:S02]  /*1710*/  VIADD R12, R12, 0x1 ;  /* 0x000000010c0c7836 */ /* 0x000fe40000000000 */
[----:B------:R-:W-:Y:S01]  /*1720*/  VIADD R33, R33, 0x1 ;  /* 0x0000000121217836 */ /* 0x000fe20000000000 */
[----:B0-----:R-:W-:Y:S02]  /*1730*/  PRMT R23, R25, 0x7610, R23 ;  /* 0x0000761019177816 */ /* 0x001fe40000000017 */
[----:B------:R-:W-:Y:S01]  /*1740*/  ISETP.NE.AND P1, PT, R12, RZ, PT ;  /* 0x000000ff0c00720c */ /* 0x000fe20003f25270 */
[----:B--2---:R-:W-:Y:S01]  /*1750*/  IMAD.IADD R25, R1, 0x1, R22 ;  /* 0x0000000101197824 */ /* 0x004fe200078e0216 */
[----:B------:R0:W-:Y:S04]  /*1760*/  STG.E desc[UR4][R8.64], R22 ;  /* 0x0000001608007986 */ /* 0x0001e8000c101904 */
[----:B------:R0:W-:Y:S07]  /*1770*/  STL.U8 [R25], R23 ;  /* 0x0000001719007387 */ /* 0x0001ee0000100000 */
[----:B------:R-:W-:Y:S05]  /*1780*/  @P1 BRA `(.L_x_250) ;  /* 0xfffffffc00d01947 */ /* 0x000fea000383ffff */
.L_x_249:
[----:B------:R-:W-:Y:S05]  /*1790*/  BSYNC.RECONVERGENT B1 ;  /* 0x0000000000017941 */ /* 0x000fea0003800200 */
.L_x_248:
[----:B------:R-:W-:Y:S04]  /*17a0*/  BSSY.RECONVERGENT B1, `(.L_x_251) ;  /* 0x0000019000017945 */ /* 0x000fe80003800200 */
[----:B------:R-:W-:Y:S05]  /*17b0*/  @!P2 BRA `(.L_x_252) ;  /* 0x00000000005ca947 */ /* 0x000fea0003800000 */
.L_x_253:
[----:B01----:R-:W-:-:S05]  /*17c0*/  IMAD.WIDE R8, R33, 0x4, R6 ;  /* 0x0000000421087825 */ /* 0x003fca00078e0206 */
[----:B------:R-:W2:Y:S04]  /*17d0*/  LDG.E.CONSTANT R30, desc[UR4][R8.64] ;  /* 0x00000004081e7981 */ /* 0x000ea8000c1e9900 */
[----:B------:R-:W3:Y:S04]  /*17e0*/  LDG.E.CONSTANT R25, desc[UR4][R8.64+0x4] ;  /* 0x0000040408197981 */ /* 0x000ee8000c1e9900 */
[----:B------:R-:W4:Y:S04]  /*17f0*/  LDG.E.CONSTANT R12, desc[UR4][R8.64+0x8] ;  /* 0x00000804080c7981 */ /* 0x000f28000c1e9900 */
[----:B------:R0:W5:Y:S01]  /*1800*/  LDG.E.CONSTANT R28, desc[UR4][R8.64+0xc] ;  /* 0x00000c04081c7981 */ /* 0x000162000c1e9900 */
[----:B------:R-:W-:-:S02]  /*1810*/  IMAD.MOV.U32 R36, RZ, RZ, 0x1 ;  /* 0x00000001ff247424 */ /* 0x000fc400078e00ff */
[----:B------:R-:W-:-:S04]  /*1820*/  IMAD.WIDE R22, R33, 0x4, R14 ;  /* 0x0000000421167825 */ /* 0x000fc800078e020e */
[C---:B0-----:R-:W-:Y:S02]  /*1830*/  VIADD R9, R33.reuse, 0x3 ;  /* 0x0000000321097836 */ /* 0x041fe40000000000 */
[----:B------:R-:W-:-:S03]  /*1840*/  VIADD R33, R33, 0x4 ;  /* 0x0000000421217836 */ /* 0x000fc60000000000 */
[----:B------:R-:W-:Y:S02]  /*1850*/  ISETP.GE.AND P1, PT, R9, R10, PT ;  /* 0x0000000a0900720c */ /* 0x000fe40003f26270 */
[C---:B--2---:R-:W-:Y:S01]  /*1860*/  IADD3 R35, PT, PT, R1.reuse, R30, RZ ;  /* 0x0000001e01237210 */ /* 0x044fe20007ffe0ff */
[----:B------:R1:W-:Y:S01]  /*1870*/  STG.E desc[UR4][R22.64], R30 ;  /* 0x0000001e16007986 */ /* 0x0003e2000c101904 */
[----:B---3--:R-:W-:-:S03]  /*1880*/  IMAD.IADD R34, R1, 0x1, R25 ;  /* 0x0000000101227824 */ /* 0x008fc600078e0219 */
[----:B------:R1:W-:Y:S01]  /*1890*/  STL.U8 [R35], R36 ;  /* 0x0000002423007387 */ /* 0x0003e20000100000 */
[----:B----4-:R-:W-:-:S03]  /*18a0*/  IMAD.IADD R32, R1, 0x1, R12 ;  /* 0x0000000101207824 */ /* 0x010fc600078e020c */
[----:B------:R1:W-:Y:S01]  /*18b0*/  STL.U8 [R34], R36 ;  /* 0x0000002422007387 */ /* 0x0003e20000100000 */
[----:B-----5:R-:W-:-:S03]  /*18c0*/  IMAD.IADD R8, R1, 0x1, R28 ;  /* 0x0000000101087824 */ /* 0x020fc600078e021c */
[----:B------:R1:W-:Y:S04]  /*18d0*/  STL.U8 [R32], R36 ;  /* 0x0000002420007387 */ /* 0x0003e80000100000 */
[----:B------:R1:W-:Y:S04]  /*18e0*/  STG.E desc[UR4][R22.64+0x4], R25 ;  /* 0x0000041916007986 */ /* 0x0003e8000c101904 */
[----:B------:R1:W-:Y:S04]  /*18f0*/  STG.E desc[UR4][R22.64+0x8], R12 ;  /* 0x0000080c16007986 */ /* 0x0003e8000c101904 */
[----:B------:R1:W-:Y:S04]  /*1900*/  STG.E desc[UR4][R22.64+0xc], R28 ;  /* 0x00000c1c16007986 */ /* 0x0003e8000c101904 */
[----:B------:R1:W-:Y:S01]  /*1910*/  STL.U8 [R8], R36 ;  /* 0x0000002408007387 */ /* 0x0003e20000100000 */
[----:B------:R-:W-:Y:S05]  /*1920*/  @!P1 BRA `(.L_x_253) ;  /* 0xfffffffc00a49947 */ /* 0x000fea000383ffff */
.L_x_252:
[----:B------:R-:W-:Y:S05]  /*1930*/  BSYNC.RECONVERGENT B1 ;  /* 0x0000000000017941 */ /* 0x000fea0003800200 */
.L_x_251:
[----:B0-----:R-:W-:Y:S02]  /*1940*/  IABS R9, R0 ;  /* 0x0000000000097213 */ /* 0x001fe40000000000 */
[----:B-1----:R-:W-:Y:S02]  /*1950*/  IADD3 R12, PT, PT, R10, 0x1, RZ ;  /* 0x000000010a0c7810 */ /* 0x002fe40007ffe0ff */
[----:B------:R-:W0:Y:S02]  /*1960*/  I2F.RP R22, R9 ;  /* 0x0000000900167306 */ /* 0x000e240000209400 */
[----:B------:R-:W-:Y:S02]  /*1970*/  IABS R28, R12 ;  /* 0x0000000c001c7213 */ /* 0x000fe40000000000 */
[----:B------:R-:W-:Y:S01]  /*1980*/  ISETP.GE.AND P3, PT, R12, RZ, PT ;  /* 0x000000ff0c00720c */ /* 0x000fe20003f66270 */
[----:B------:R-:W-:-:S03]  /*1990*/  IMAD.MOV.U32 R12, RZ, RZ, R26 ;  /* 0x000000ffff0c7224 */ /* 0x000fc600078e001a */
[----:B0-----:R-:W0:Y:S02]  /*19a0*/  MUFU.RCP R22, R22 ;  /* 0x0000001600167308 */ /* 0x001e240000001000 */
[----:B0-----:R-:W-:-:S06]  /*19b0*/  VIADD R6, R22, 0xffffffe ;  /* 0x0ffffffe16067836 */ /* 0x001fcc0000000000 */
[----:B------:R0:W1:Y:S02]  /*19c0*/  F2I.FTZ.U32.TRUNC.NTZ R7, R6 ;  /* 0x0000000600077305 */ /* 0x000064000021f000 */
[----:B0-----:R-:W-:Y:S02]  /*19d0*/  IMAD.MOV.U32 R6, RZ, RZ, RZ ;  /* 0x000000ffff067224 */ /* 0x001fe400078e00ff */
[----:B-1----:R-:W-:-:S04]  /*19e0*/  IMAD R8, R7, R9, RZ ;  /* 0x0000000907087224 */ /* 0x002fc800078e02ff */
[----:B------:R-:W-:-:S04]  /*19f0*/  IMAD.MOV R23, RZ, RZ, -R8 ;  /* 0x000000ffff177224 */ /* 0x000fc800078e0a08 */
[----:B------:R-:W-:-:S04]  /*1a00*/  IMAD.HI.U32 R8, R7, R23, R6 ;  /* 0x0000001707087227 */ /* 0x000fc800078e0006 */
[----:B------:R-:W-:Y:S02]  /*1a10*/  IMAD.MOV.U32 R7, RZ, RZ, R9 ;  /* 0x000000ffff077224 */ /* 0x000fe400078e0009 */
[----:B------:R-:W-:-:S04]  /*1a20*/  IMAD.HI.U32 R25, R8, R28, RZ ;  /* 0x0000001c08197227 */ /* 0x000fc800078e00ff */
[----:B------:R-:W-:Y:S02]  /*1a30*/  IMAD.MOV R22, RZ, RZ, -R25 ;  /* 0x000000ffff167224 */ /* 0x000fe400078e0a19 */
[----:B------:R-:W-:Y:S02]  /*1a40*/  IMAD.MOV.U32 R23, RZ, RZ, R29 ;  /* 0x000000ffff177224 */ /* 0x000fe400078e001d */
[----:B------:R-:W-:-:S05]  /*1a50*/  IMAD R22, R9, R22, R28 ;  /* 0x0000001609167224 */ /* 0x000fca00078e021c */
[----:B------:R-:W-:-:S13]  /*1a60*/  ISETP.GT.U32.AND P1, PT, R7, R22, PT ;  /* 0x000000160700720c */ /* 0x000fda0003f24070 */
[----:B------:R-:W-:-:S05]  /*1a70*/  @!P1 IMAD.IADD R22, R22, 0x1, -R9 ;  /* 0x0000000116169824 */ /* 0x000fca00078e0a09 */
[----:B------:R-:W-:-:S13]  /*1a80*/  ISETP.GT.U32.AND P2, PT, R7, R22, PT ;  /* 0x000000160700720c */ /* 0x000fda0003f44070 */
[----:B------:R-:W-:-:S05]  /*1a90*/  @!P2 IMAD.IADD R22, R22, 0x1, -R9 ;  /* 0x000000011616a824 */ /* 0x000fca00078e0a09 */
[----:B------:R-:W-:Y:S01]  /*1aa0*/  MOV R6, R22 ;  /* 0x0000001600067202 */ /* 0x000fe20000000f00 */
[----:B------:R-:W-:-:S04]  /*1ab0*/  IMAD.MOV.U32 R22, RZ, RZ, R31 ;  /* 0x000000ffff167224 */ /* 0x000fc800078e001f */
[----:B------:R-:W-:Y:S01]  /*1ac0*/  @!P3 IMAD.MOV R6, RZ, RZ, -R6 ;  /* 0x000000ffff06b224 */ /* 0x000fe200078e0a06 */
[----:B------:R-:W-:Y:S06]  /*1ad0*/  @!P0 BRA `(.L_x_239) ;  /* 0x0000003c00588947 */ /* 0x000fec0003800000 */
[----:B------:R-:W-:Y:S02]  /*1ae0*/  ISETP.GE.U32.AND P4, PT, R24, 0x7, PT ;  /* 0x000000071800780c */ /* 0x000fe40003f86070 */
[----:B------:R-:W-:-:S04]  /*1af0*/  ISETP.NE.AND P0, PT, R0, RZ, PT ;  /* 0x000000ff0000720c */ /* 0x000fc80003f05270 */
[----:B------:R-:W-:-:S07]  /*1b00*/  SEL R6, R11, R6, !P0 ;  /* 0x000000060b067207 */ /* 0x000fce0004000000 */
[----:B------:R-:W-:Y:S05]  /*1b10*/  @!P4 BRA `(.L_x_254) ;  /* 0x0000002800a4c947 */ /* 0x000fea0003800000 */
[----:B------:R-:W-:Y:S01]  /*1b20*/  IMAD.MOV R25, RZ, RZ, -R25 ;  /* 0x000000ffff197224 */ /* 0x000fe200078e0a19 */
[----:B------:R-:W0:Y:S03]  /*1b30*/  LDC.64 R22, c[0x0][0x380] ;  /* 0x0000e000ff167b82 */ /* 0x000e260000000a00 */
[----:B------:R-:W-:-:S04]  /*1b40*/  IMAD R10, R9, R25, R28 ;  /* 0x00000019090a7224 */ /* 0x000fc800078e021c */
[----:B------:R-:W-:-:S05]  /*1b50*/  @!P1 IMAD.IADD R10, R10, 0x1, -R9 ;  /* 0x000000010a0a9824 */ /* 0x000fca00078e0a09 */
[----:B------:R-:W-:-:S05]  /*1b60*/  @!P2 IADD3 R10, PT, PT, R10, -R9, RZ ;  /* 0x800000090a0aa210 */ /* 0x000fca0007ffe0ff */
[----:B------:R-:W-:-:S05]  /*1b70*/  @!P3 IMAD.MOV R10, RZ, RZ, -R10 ;  /* 0x000000ffff0ab224 */ /* 0x000fca00078e0a0a */
[----:B------:R-:W-:-:S04]  /*1b80*/  SEL R28, R11, R10, !P0 ;  /* 0x0000000a0b1c7207 */ /* 0x000fc80004000000 */
[----:B------:R-:W-:-:S04]  /*1b90*/  IADD3 R10, P1, PT, R27, R28, RZ ;  /* 0x0000001c1b0a7210 */ /* 0x000fc80007f3e0ff */
[----:B------:R-:W-:Y:S02]  /*1ba0*/  LEA.HI.X.SX32 R12, R28, R13, 0x1, P1 ;  /* 0x0000000d1c0c7211 */ /* 0x000fe400008f0eff */
[----:B0-----:R-:W-:-:S04]  /*1bb0*/  LEA R24, P1, R10, R22, 0x2 ;  /* 0x000000160a187211 */ /* 0x001fc800078210ff */
[----:B------:R-:W-:-:S05]  /*1bc0*/  LEA.HI.X R25, R10, R23, R12, 0x2, P1 ;  /* 0x000000170a197211 */ /* 0x000fca00008f140c */
[----:B------:R0:W2:Y:S01]  /*1bd0*/  LDG.E.CONSTANT R12, desc[UR4][R24.64] ;  /* 0x00000004180c7981 */ /* 0x0000a2000c1e9900 */
[----:B------:R-:W-:-:S05]  /*1be0*/  VIADD R10, R28, 0x1 ;  /* 0x000000011c0a7836 */ /* 0x000fca0000000000 */
[----:B------:R-:W-:Y:S02]  /*1bf0*/  IABS R30, R10 ;  /* 0x0000000a001e7213 */ /* 0x000fe40000000000 */
[----:B------:R-:W-:-:S03]  /*1c00*/  ISETP.GE.AND P2, PT, R10, RZ, PT ;  /* 0x000000ff0a00720c */ /* 0x000fc60003f46270 */
[----:B------:R-:W-:-:S04]  /*1c10*/  IMAD.HI.U32 R28, R8, R30, RZ ;  /* 0x0000001e081c7227 */ /* 0x000fc800078e00ff */
[----:B------:R-:W-:-:S04]  /*1c20*/  IMAD.MOV R28, RZ, RZ, -R28 ;  /* 0x000000ffff1c7224 */ /* 0x000fc800078e0a1c */
[----:B------:R-:W-:-:S05]  /*1c30*/  IMAD R28, R9, R28, R30 ;  /* 0x0000001c091c7224 */ /* 0x000fca00078e021e */
[----:B------:R-:W-:-:S13]  /*1c40*/  ISETP.GT.U32.AND P1, PT, R7, R28, PT ;  /* 0x0000001c0700720c */ /* 0x000fda0003f24070 */
[----:B------:R-:W-:-:S05]  /*1c50*/  @!P1 IMAD.IADD R28, R28, 0x1, -R9 ;  /* 0x000000011c1c9824 */ /* 0x000fca00078e0a09 */
[----:B------:R-:W-:-:S13]  /*1c60*/  ISETP.GT.U32.AND P1, PT, R7, R28, PT ;  /* 0x0000001c0700720c */ /* 0x000fda0003f24070 */
[----:B------:R-:W-:-:S04]  /*1c70*/  @!P1 IMAD.IADD R28, R28, 0x1, -R9 ;  /* 0x000000011c1c9824 */ /* 0x000fc800078e0a09 */
[----:B------:R-:W-:-:S05]  /*1c80*/  @!P2 IMAD.MOV R28, RZ, RZ, -R28 ;  /* 0x000000ffff1ca224 */ /* 0x000fca00078e0a1c */
[----:B------:R-:W-:-:S04]  /*1c90*/  SEL R28, R11, R28, !P0 ;  /* 0x0000001c0b1c7207 */ /* 0x000fc80004000000 */
[----:B------:R-:W-:-:S04]  /*1ca0*/  IADD3 R10, P1, PT, R27, R28, RZ ;  /* 0x0000001c1b0a7210 */ /* 0x000fc80007f3e0ff */
[----:B0-----:R-:W-:Y:S02]  /*1cb0*/  LEA.HI.X.SX32 R25, R28, R13, 0x1, P1 ;  /* 0x0000000d1c197211 */ /* 0x001fe400008f0eff */
[----:B------:R-:W-:-:S04]  /*1cc0*/  LEA R24, P1, R10, R22, 0x2 ;  /* 0x000000160a187211 */ /* 0x000fc800078210ff */
[----:B------:R-:W-:-:S05]  /*1cd0*/  LEA.HI.X R25, R10, R23, R25, 0x2, P1 ;  /* 0x000000170a197211 */ /* 0x000fca00008f1419 */
[----:B------:R0:W5:Y:S01]  /*1ce0*/  LDG.E.CONSTANT R10, desc[UR4][R24.64] ;  /* 0x00000004180a7981 */ /* 0x000162000c1e9900 */
[----:B--2---:R-:W-:-:S05]  /*1cf0*/  IADD3 R32, PT, PT, R1, R12, RZ ;  /* 0x0000000c01207210 */ /* 0x004fca0007ffe0ff */
[----:B------:R-:W2:Y:S01]  /*1d00*/  LDL.U8 R33, [R32] ;  /* 0x0000000020217983 */ /* 0x000ea20000100000 */
[----:B------:R-:W-:-:S05]  /*1d10*/  VIADD R28, R28, 0x1 ;  /* 0x000000011c1c7836 */ /* 0x000fca0000000000 */
[----:B------:R-:W-:-:S05]  /*1d20*/  IABS R34, R28 ;  /* 0x0000001c00227213 */ /* 0x000fca0000000000 */
[----:B------:R-:W-:-:S04]  /*1d30*/  IMAD.HI.U32 R30, R8, R34, RZ ;  /* 0x00000022081e7227 */ /* 0x000fc800078e00ff */
[----:B------:R-:W-:-:S04]  /*1d40*/  IMAD.MOV R30, RZ, RZ, -R30 ;  /* 0x000000ffff1e7224 */ /* 0x000fc800078e0a1e */
[----:B------:R-:W-:-:S05]  /*1d50*/  IMAD R30, R9, R30, R34 ;  /* 0x0000001e091e7224 */ /* 0x000fca00078e0222 */
[----:B------:R-:W-:Y:S02]  /*1d60*/  ISETP.GT.U32.AND P1, PT, R7, R30, PT ;  /* 0x0000001e0700720c */ /* 0x000fe40003f24070 */
[----:B------:R-:W-:-:S11]  /*1d70*/  ISETP.GE.AND P2, PT, R28, RZ, PT ;  /* 0x000000ff1c00720c */ /* 0x000fd60003f46270 */
[----:B------:R-:W-:-:S05]  /*1d80*/  @!P1 IMAD.IADD R30, R30, 0x1, -R9 ;  /* 0x000000011e1e9824 */ /* 0x000fca00078e0a09 */
[----:B------:R-:W-:-:S13]  /*1d90*/  ISETP.GT.U32.AND P1, PT, R7, R30, PT ;  /* 0x0000001e0700720c */ /* 0x000fda0003f24070 */
[----:B------:R-:W-:-:S04]  /*1da0*/  @!P1 IMAD.IADD R30, R30, 0x1, -R9 ;  /* 0x000000011e1e9824 */ /* 0x000fc800078e0a09 */
[----:B------:R-:W-:Y:S01]  /*1db0*/  @!P2 IMAD.MOV R30, RZ, RZ, -R30 ;  /* 0x000000ffff1ea224 */ /* 0x000fe200078e0a1e */
[----:B------:R-:W-:Y:S04]  /*1dc0*/  BSSY.RECONVERGENT B1, `(.L_x_255) ;  /* 0x0000016000017945 */ /* 0x000fe80003800200 */
[----:B------:R-:W-:-:S04]  /*1dd0*/  SEL R30, R11, R30, !P0 ;  /* 0x0000001e0b1e7207 */ /* 0x000fc80004000000 */
[----:B------:R-:W-:Y:S02]  /*1de0*/  IADD3 R28, P1, PT, R27, R30, RZ ;  /* 0x0000001e1b1c7210 */ /* 0x000fe40007f3e0ff */
[----:B--2---:R-:W-:-:S13]  /*1df0*/  ISETP.NE.AND P2, PT, R33, RZ, PT ;  /* 0x000000ff2100720c */ /* 0x004fda0003f45270 */
[----:B0-----:R-:W-:Y:S05]  /*1e00*/  @P2 BRA `(.L_x_256) ;  /* 0x0000000000442947 */ /* 0x001fea0003800000 */
[----:B------:R-:W-:-:S05]  /*1e10*/  VIADD R33, R6, 0x1 ;  /* 0x0000000106217836 */ /* 0x000fca0000000000 */
[----:B------:R-:W-:Y:S02]  /*1e20*/  IABS R34, R33 ;  /* 0x0000002100227213 */ /* 0x000fe40000000000 */
[----:B------:R-:W-:-:S03]  /*1e30*/  ISETP.GE.AND P3, PT, R33, RZ, PT ;  /* 0x000000ff2100720c */ /* 0x000fc60003f66270 */
[----:B------:R-:W-:-:S05]  /*1e40*/  IMAD.HI.U32 R24, R8, R34, RZ ;  /* 0x0000002208187227 */ /* 0x000fca00078e00ff */
[----:B------:R-:W-:-:S05]  /*1e50*/  IADD3 R24, PT, PT, -R24, RZ, RZ ;  /* 0x000000ff18187210 */ /* 0x000fca0007ffe1ff */
[----:B------:R-:W-:Y:S02]  /*1e60*/  IMAD R34, R9, R24, R34 ;  /* 0x0000001809227224 */ /* 0x000fe400078e0222 */
[----:B------:R-:W-:-:S03]  /*1e70*/  IMAD.WIDE R24, R6, 0x4, R14 ;  /* 0x0000000406187825 */ /* 0x000fc600078e020e */
[----:B------:R-:W-:Y:S01]  /*1e80*/  ISETP.GT.U32.AND P2, PT, R7, R34, PT ;  /* 0x000000220700720c */ /* 0x000fe20003f44070 */
[----:B------:R-:W-:Y:S01]  /*1e90*/  IMAD.MOV.U32 R6, RZ, RZ, 0x1 ;  /* 0x00000001ff067424 */ /* 0x000fe200078e00ff */
[----:B------:R0:W-:Y:S11]  /*1ea0*/  STG.E desc[UR4][R24.64], R12 ;  /* 0x0000000c18007986 */ /* 0x0001f6000c101904 */
[----:B------:R-:W-:Y:S01]  /*1eb0*/  @!P2 IMAD.IADD R34, R34, 0x1, -R9 ;  /* 0x000000012222a824 */ /* 0x000fe200078e0a09 */
[----:B0-----:R-:W-:-:S04]  /*1ec0*/  PRMT R25, R6, 0x7610, R25 ;  /* 0x0000761006197816 */ /* 0x001fc80000000019 */
[----:B------:R-:W-:Y:S01]  /*1ed0*/  ISETP.GT.U32.AND P2, PT, R7, R34, PT ;  /* 0x000000220700720c */ /* 0x000fe20003f44070 */
[----:B------:R0:W-:-:S12]  /*1ee0*/  STL.U8 [R32], R25 ;  /* 0x0000001920007387 */ /* 0x0001d80000100000 */
[----:B------:R-:W-:-:S04]  /*1ef0*/  @!P2 IMAD.IADD R34, R34, 0x1, -R9 ;  /* 0x000000012222a824 */ /* 0x000fc800078e0a09 */
[----:B------:R-:W-:-:S05]  /*1f00*/  @!P3 IMAD.MOV R34, RZ, RZ, -R34 ;  /* 0x000000ffff22b224 */ /* 0x000fca00078e0a22 */
[----:B0-----:R-:W-:-:S07]  /*1f10*/  SEL R6, R11, R34, !P0 ;  /* 0x000000220b067207 */ /* 0x001fce0004000000 */
.L_x_256:
[----:B------:R-:W-:Y:S05]  /*1f20*/  BSYNC.RECONVERGENT B1 ;  /* 0x0000000000017941 */ /* 0x000fea0003800200 */
.L_x_255:
[----:B-----5:R-:W-:Y:S01]  /*1f30*/  IMAD.IADD R12, R1, 0x1, R10 ;  /* 0x00000001010c7824 */ /* 0x020fe200078e020a */
[----:B------:R-:W-:Y:S02]  /*1f40*/  LEA.HI.X.SX32 R25, R30, R13, 0x1, P1 ;  /* 0x0000000d1e197211 */ /* 0x000fe400008f0eff */
[C---:B------:R-:W-:Y:S02]  /*1f50*/  LEA R24, P1, R28.reuse, R22, 0x2 ;  /* 0x000000161c187211 */ /* 0x040fe400078210ff */
[----:B------:R-:W2:Y:S02]  /*1f60*/  LDL.U8 R34, [R12] ;  /* 0x000000000c227983 */ /* 0x000ea40000100000 */
[----:B------:R-:W-:-:S05]  /*1f70*/  LEA.HI.X R25, R28, R23, R25, 0x2, P1 ;  /* 0x000000171c197211 */ /* 0x000fca00008f1419 */
[----:B------:R-:W3:Y:S01]  /*1f80*/  LDG.E.CONSTANT R28, desc[UR4][R24.64] ;  /* 0x00000004181c7981 */ /* 0x000ee2000c1e9900 */
[----:B------:R-:W-:-:S05]  /*1f90*/  VIADD R30, R30, 0x1 ;  /* 0x000000011e1e7836 */ /* 0x000fca0000000000 */
[----:B------:R-:W-:-:S05]  /*1fa0*/  IABS R33, R30 ;  /* 0x0000001e00217213 */ /* 0x000fca0000000000 */
[----:B------:R-:W-:-:S05]  /*1fb0*/  IMAD.HI.U32 R32, R8, R33, RZ ;  /* 0x0000002108207227 */ /* 0x000fca00078e00ff */
[----:B------:R-:W-:-:S05]  /*1fc0*/  IADD3 R32, PT, PT, -R32, RZ, RZ ;  /* 0x000000ff20207210 */ /* 0x000fca0007ffe1ff */
[----:B------:R-:W-:-:S05]  /*1fd0*/  IMAD R32, R9, R32, R33 ;  /* 0x0000002009207224 */ /* 0x000fca00078e0221 */
[----:B------:R-:W-:-:S13]  /*1fe0*/  ISETP.GT.U32.AND P1, PT, R7, R32, PT ;  /* 0x000000200700720c */ /* 0x000fda0003f24070 */
[----:B------:R-:W-:-:S05]  /*1ff0*/  @!P1 IMAD.IADD R32, R32, 0x1, -R9 ;  /* 0x0000000120209824 */ /* 0x000fca00078e0a09 */
[----:B------:R-:W-:Y:S02]  /*2000*/  ISETP.GT.U32.AND P1, PT, R7, R32, PT ;  /* 0x000000200700720c */ /* 0x000fe40003f24070 */
[----:B------:R-:W-:-:S11]  /*2010*/  ISETP.GE.AND P2, PT, R30, RZ, PT ;  /* 0x000000ff1e00720c */ /* 0x000fd60003f46270 */
[----:B------:R-:W-:Y:S01]  /*2020*/  @!P1 IMAD.IADD R32, R32, 0x1, -R9 ;  /* 0x0000000120209824 */ /* 0x000fe200078e0a09 */
[----:B------:R-:W-:Y:S03]  /*2030*/  BSSY.RECONVERGENT B1, `(.L_x_257) ;  /* 0x0000018000017945 */ /* 0x000fe60003800200 */
[----:B------:R-:W-:-:S05]  /*2040*/  @!P2 IMAD.MOV R32, RZ, RZ, -R32 ;  /* 0x000000ffff20a224 */ /* 0x000fca00078e0a20 */
[----:B------:R-:W-:Y:S02]  /*2050*/  SEL R32, R11, R32, !P0 ;  /* 0x000000200b207207 */ /* 0x000fe40004000000 */
[----:B--2---:R-:W-:Y:S01]  /*2060*/  ISETP.NE.AND P1, PT, R34, RZ, PT ;  /* 0x000000ff2200720c */ /* 0x004fe20003f25270 */
[----:B---3--:R-:W-:-:S12]  /*2070*/  IMAD.IADD R30, R1, 0x1, R28 ;  /* 0x00000001011e7824 */ /* 0x008fd800078e021c */
[----:B------:R-:W-:Y:S05]  /*2080*/  @P1 BRA `(.L_x_258) ;  /* 0x0000000000481947 */ /* 0x000fea0003800000 */
[----:B------:R-:W-:-:S05]  /*2090*/  VIADD R33, R6, 0x1 ;  /* 0x0000000106217836 */ /* 0x000fca0000000000 */
[----:B------:R-:W-:Y:S02]  /*20a0*/  IABS R24, R33 ;  /* 0x0000002100187213 */ /* 0x000fe40000000000 */
[----:B------:R-:W-:-:S03]  /*20b0*/  ISETP.GE.AND P2, PT, R33, RZ, PT ;  /* 0x000000ff2100720c */ /* 0x000fc60003f46270 */
[----:B------:R-:W-:-:S04]  /*20c0*/  IMAD.HI.U32 R25, R8, R24, RZ ;  /* 0x0000001808197227 */ /* 0x000fc800078e00ff */
[----:B------:R-:W-:-:S04]  /*20d0*/  IMAD.MOV R25, RZ, RZ, -R25 ;  /* 0x000000ffff197224 */ /* 0x000fc800078e0a19 */
[----:B------:R-:W-:Y:S02]  /*20e0*/  IMAD R34, R9, R25, R24 ;  /* 0x0000001909227224 */ /* 0x000fe400078e0218 */
[----:B------:R-:W-:-:S03]  /*20f0*/  IMAD.WIDE R24, R6, 0x4, R14 ;  /* 0x0000000406187825 */ /* 0x000fc600078e020e */
[----:B------:R-:W-:Y:S01]  /*2100*/  ISETP.GT.U32.AND P1, PT, R7, R34, PT ;  /* 0x000000220700720c */ /* 0x000fe20003f24070 */
[----:B------:R-:W-:Y:S01]  /*2110*/  IMAD.MOV.U32 R6, RZ, RZ, 0x1 ;  /* 0x00000001ff067424 */ /* 0x000fe200078e00ff */
[----:B------:R0:W-:Y:S11]  /*2120*/  STG.E desc[UR4][R24.64], R10 ;  /* 0x0000000a18007986 */ /* 0x0001f6000c101904 */
[----:B------:R-:W-:-:S02]  /*2130*/  @!P1 IADD3 R34, PT, PT, R34, -R9, RZ ;  /* 0x8000000922229210 */ /* 0x000fc40007ffe0ff */
[----:B0-----:R-:W-:Y:S02]  /*2140*/  PRMT R25, R6, 0x7610, R25 ;  /* 0x0000761006197816 */ /* 0x001fe40000000019 */
[----:B------:R-:W-:-:S03]  /*2150*/  ISETP.GT.U32.AND P1, PT, R7, R34, PT ;  /* 0x000000220700720c */ /* 0x000fc60003f24070 */
[----:B------:R0:W-:Y:S10]  /*2160*/  STL.U8 [R12], R25 ;  /* 0x000000190c007387 */ /* 0x0001f40000100000 */
[----:B------:R-:W-:-:S04]  /*2170*/  @!P1 IMAD.IADD R34, R34, 0x1, -R9 ;  /* 0x0000000122229824 */ /* 0x000fc800078e0a09 */
[----:B------:R-:W-:-:S04]  /*2180*/  IMAD.MOV.U32 R6, RZ, RZ, R34 ;  /* 0x000000ffff067224 */ /* 0x000fc800078e0022 */
[----:B------:R-:W-:-:S05]  /*2190*/  @!P2 IMAD.MOV R6, RZ, RZ, -R6 ;  /* 0x000000ffff06a224 */ /* 0x000fca00078e0a06 */
[----:B0-----:R-:W-:-:S07]  /*21a0*/  SEL R6, R11, R6, !P0 ;  /* 0x000000060b067207 */ /* 0x001fce0004000000 */
.L_x_258:
[----:B------:R-:W-:Y:S05]  /*21b0*/  BSYNC.RECONVERGENT B1 ;  /* 0x0000000000017941 */ /* 0x000fea0003800200 */
.L_x_257:
[----:B------:R-:W2:Y:S01]  /*21c0*/  LDL.U8 R33, [R30] ;  /* 0x000000001e217983 */ /* 0x000ea20000100000 */
[----:B------:R-:W-:-:S04]  /*21d0*/  IADD3 R10, P1, PT, R27, R32, RZ ;  /* 0x000000201b0a7210 */ /* 0x000fc80007f3e0ff */
[----:B------:R-:W-:Y:S02]  /*21e0*/  LEA.HI.X.SX32 R12, R32, R13, 0x1, P1 ;  /* 0x0000000d200c7211 */ /* 0x000fe400008f0eff */
[----:B------:R-:W-:-:S04]  /*21f0*/  LEA R24, P1, R10, R22, 0x2 ;  /* 0x000000160a187211 */ /* 0x000fc800078210ff */
[----:B------:R-:W-:-:S05]  /*2200*/  LEA.HI.X R25, R10, R23, R12, 0x2, P1 ;  /* 0x000000170a197211 */ /* 0x000fca00008f140c */
[----:B------:R0:W5:Y:S01]  /*2210*/  LDG.E.CONSTANT R12, desc[UR4][R24.64] ;  /* 0x00000004180c7981 */ /* 0x000162000c1e9900 */
[----:B------:R-:W-:-:S05]  /*2220*/  VIADD R32, R32, 0x1 ;  /* 0x0000000120207836 */ /* 0x000fca0000000000 */
[----:B------:R-:W-:-:S05]  /*2230*/  IABS R34, R32 ;  /* 0x0000002000227213 */ /* 0x000fca0000000000 */
[----:B------:R-:W-:-:S04]  /*2240*/  IMAD.HI.U32 R10, R8, R34, RZ ;  /* 0x00000022080a7227 */ /* 0x000fc800078e00ff */
[----:B------:R-:W-:-:S04]  /*2250*/  IMAD.MOV R10, RZ, RZ, -R10 ;  /* 0x000000ffff0a7224 */ /* 0x000fc800078e0a0a */
[----:B------:R-:W-:-:S05]  /*2260*/  IMAD R10, R9, R10, R34 ;  /* 0x0000000a090a7224 */ /* 0x000fca00078e0222 */
[----:B------:R-:W-:Y:S02]  /*2270*/  ISETP.GT.U32.AND P1, PT, R7, R10, PT ;  /* 0x0000000a0700720c */ /* 0x000fe40003f24070 */
[----:B------:R-:W-:-:S11]  /*2280*/  ISETP.GE.AND P2, PT, R32, RZ, PT ;  /* 0x000000ff2000720c */ /* 0x000fd60003f46270 */
[----:B------:R-:W-:-:S04]  /*2290*/  @!P1 IADD3 R10, PT, PT, R10, -R9, RZ ;  /* 0x800000090a0a9210 */ /* 0x000fc80007ffe0ff */
        /* <DEDUP_REMOVED lines=22> */
[----:B------:R-:W-:-:S05]  /*2400*/  @!P2 IADD3 R34, PT, PT, R34, -R9, RZ ;  /* 0x800000092222a210 */ /* 0x000fca0007ffe0ff */
[----:B------:R-:W-:-:S04]  /*2410*/  IMAD.MOV.U32 R6, RZ, RZ, R34 ;  /* 0x000000ffff067224 */ /* 0x000fc800078e0022 */
[----:B------:R-:W-:-:S05]  /*2420*/  @!P3 IMAD.MOV R6, RZ, RZ, -R6 ;  /* 0x000000ffff06b224 */ /* 0x000fca00078e0a06 */
[----:B0-----:R-:W-:-:S07]  /*2430*/  SEL R6, R11, R6, !P0 ;  /* 0x000000060b067207 */ /* 0x001fce0004000000 */
.L_x_260:
[----:B------:R-:W-:Y:S05]  /*2440*/  BSYNC.RECONVERGENT B1 ;  /* 0x0000000000017941 */ /* 0x000fea0003800200 */
.L_x_259:
        /* <DEDUP_REMOVED lines=8> */
[----:B------:R-:W-:-:S04]  /*24d0*/  IMAD.HI.U32 R28, R8, R33, RZ ;  /* 0x00000021081c7227 */ /* 0x000fc800078e00ff */
[----:B------:R-:W-:-:S04]  /*24e0*/  IMAD.MOV R28, RZ, RZ, -R28 ;  /* 0x000000ffff1c7224 */ /* 0x000fc800078e0a1c */
[----:B------:R-:W-:-:S05]  /*24f0*/  IMAD R28, R9, R28, R33 ;  /* 0x0000001c091c7224 */ /* 0x000fca00078e0221 */
[----:B------:R-:W-:-:S13]  /*2500*/  ISETP.GT.U32.AND P1, PT, R7, R28, PT ;  /* 0x0000001c0700720c */ /* 0x000fda0003f24070 */
[----:B------:R-:W-:-:S05]  /*2510*/  @!P1 IMAD.IADD R28, R28, 0x1, -R9 ;  /* 0x000000011c1c9824 */ /* 0x000fca00078e0a09 */
[----:B------:R-:W-:Y:S02]  /*2520*/  ISETP.GT.U32.AND P1, PT, R7, R28, PT ;  /* 0x0000001c0700720c */ /* 0x000fe40003f24070 */
[----:B------:R-:W-:-:S11]  /*2530*/  ISETP.GE.AND P2, PT, R32, RZ, PT ;  /* 0x000000ff2000720c */ /* 0x000fd60003f46270 */
[----:B------:R-:W-:-:S05]  /*2540*/  @!P1 IADD3 R28, PT, PT, R28, -R9, RZ ;  /* 0x800000091c1c9210 */ /* 0x000fca0007ffe0ff */
[----:B------:R-:W-:Y:S01]  /*2550*/  IMAD.MOV.U32 R32, RZ, RZ, R28 ;  /* 0x000000ffff207224 */ /* 0x000fe200078e001c */
        /* <DEDUP_REMOVED lines=12> */
[----:B------:R-:W-:-:S04]  /*2620*/  IMAD.WIDE R24, R6, 0x4, R14 ;  /* 0x0000000406187825 */ /* 0x000fc800078e020e */
[----:B------:R-:W-:Y:S01]  /*2630*/  HFMA2 R6, -RZ, RZ, 0, 5.9604644775390625e-08 ;  /* 0x00000001ff067431 */ /* 0x000fe200000001ff */
[----:B------:R-:W-:Y:S01]  /*2640*/  ISETP.GT.U32.AND P1, PT, R7, R34, PT ;  /* 0x000000220700720c */ /* 0x000fe20003f24070 */
[----:B------:R0:W-:-:S12]  /*2650*/  STG.E desc[UR4][R24.64], R12 ;  /* 0x0000000c18007986 */ /* 0x0001d8000c101904 */
[----:B------:R-:W-:Y:S01]  /*2660*/  @!P1 IMAD.IADD R34, R34, 0x1, -R9 ;  /* 0x0000000122229824 */ /* 0x000fe200078e0a09 */
[----:B0-----:R-:W-:-:S04]  /*2670*/  PRMT R25, R6, 0x7610, R25 ;  /* 0x0000761006197816 */ /* 0x001fc80000000019 */
[----:B------:R-:W-:Y:S01]  /*2680*/  ISETP.GT.U32.AND P1, PT, R7, R34, PT ;  /* 0x000000220700720c */ /* 0x000fe20003f24070 */
[----:B------:R0:W-:-:S12]  /*2690*/  STL.U8 [R30], R25 ;  /* 0x000000191e007387 */ /* 0x0001d80000100000 */
[----:B------:R-:W-:-:S04]  /*26a0*/  @!P1 IMAD.IADD R34, R34, 0x1, -R9 ;  /* 0x0000000122229824 */ /* 0x000fc800078e0a09 */
[----:B------:R-:W-:-:S04]  /*26b0*/  IMAD.MOV.U32 R6, RZ, RZ, R34 ;  /* 0x000000ffff067224 */ /* 0x000fc800078e0022 */
[----:B------:R-:W-:-:S05]  /*26c0*/  @!P2 IMAD.MOV R6, RZ, RZ, -R6 ;  /* 0x000000ffff06a224 */ /* 0x000fca00078e0a06 */
[----:B0-----:R-:W-:-:S07]  /*26d0*/  SEL R6, R11, R6, !P0 ;  /* 0x000000060b067207 */ /* 0x001fce0004000000 */
.L_x_262:
[----:B------:R-:W-:Y:S05]  /*26e0*/  BSYNC.RECONVERGENT B1 ;  /* 0x0000000000017941 */ /* 0x000fea0003800200 */
.L_x_261:
        /* <DEDUP_REMOVED lines=15> */
[----:B------:R-:W-:-:S05]  /*27e0*/  @!P1 IADD3 R30, PT, PT, R30, -R9, RZ ;  /* 0x800000091e1e9210 */ /* 0x000fca0007ffe0ff */
[----:B------:R-:W-:Y:S01]  /*27f0*/  @!P2 IMAD.MOV R30, RZ, RZ, -R30 ;  /* 0x000000ffff1ea224 */ /* 0x000fe200078e0a1e */
[----:B------:R-:W-:Y:S04]  /*2800*/  BSSY.RECONVERGENT B1, `(.L_x_263) ;  /* 0x0000017000017945 */ /* 0x000fe80003800200 */
[----:B------:R-:W-:Y:S02]  /*2810*/  SEL R32, R11, R30, !P0 ;  /* 0x0000001e0b207207 */ /* 0x000fe40004000000 */
[----:B--2---:R-:W-:Y:S02]  /*2820*/  ISETP.NE.AND P2, PT, R33, RZ, PT ;  /* 0x000000ff2100720c */ /* 0x004fe40003f45270 */
[----:B------:R-:W-:-:S11]  /*2830*/  IADD3 R33, P1, PT, R27, R32, RZ ;  /* 0x000000201b217210 */ /* 0x000fd60007f3e0ff */
        /* <DEDUP_REMOVED lines=15> */
[----:B------:R-:W-:-:S05]  /*2930*/  @!P2 IMAD.IADD R34, R34, 0x1, -R9 ;  /* 0x000000012222a824 */ /* 0x000fca00078e0a09 */
[----:B------:R-:W-:-:S05]  /*2940*/  MOV R6, R34 ;  /* 0x0000002200067202 */ /* 0x000fca0000000f00 */
[----:B------:R-:W-:-:S05]  /*2950*/  @!P3 IMAD.MOV R6, RZ, RZ, -R6 ;  /* 0x000000ffff06b224 */ /* 0x000fca00078e0a06 */
[----:B0-----:R-:W-:-:S07]  /*2960*/  SEL R6, R11, R6, !P0 ;  /* 0x000000060b067207 */ /* 0x001fce0004000000 */
.L_x_264:
[----:B------:R-:W-:Y:S05]  /*2970*/  BSYNC.RECONVERGENT B1 ;  /* 0x0000000000017941 */ /* 0x000fea0003800200 */
.L_x_263:
        /* <DEDUP_REMOVED lines=15> */
[----:B------:R-:W-:-:S05]  /*2a70*/  @!P1 IMAD.IADD R10, R10, 0x1, -R9 ;  /* 0x000000010a0a9824 */ /* 0x000fca00078e0a09 */
[----:B------:R-:W-:-:S04]  /*2a80*/  @!P2 IADD3 R10, PT, PT, -R10, RZ, RZ ;  /* 0x000000ff0a0aa210 */ /* 0x000fc80007ffe1ff */
[----:B------:R-:W-:Y:S01]  /*2a90*/  SEL R10, R11, R10, !P0 ;  /* 0x0000000a0b0a7207 */ /* 0x000fe20004000000 */
[----:B------:R-:W-:Y:S03]  /*2aa0*/  BSSY.RECONVERGENT B1, `(.L_x_265) ;  /* 0x0000019000017945 */ /* 0x000fe60003800200 */
[----:B------:R-:W-:-:S04]  /*2ab0*/  IADD3 R33, P3, PT, R27, R10, RZ ;  /* 0x0000000a1b217210 */ /* 0x000fc80007f7e0ff */
[----:B------:R-:W-:Y:S02]  /*2ac0*/  LEA R22, P1, R33, R22, 0x2 ;  /* 0x0000001621167211 */ /* 0x000fe400078210ff */
[----:B--2---:R-:W-:Y:S02]  /*2ad0*/  ISETP.NE.AND P2, PT, R34, RZ, PT ;  /* 0x000000ff2200720c */ /* 0x004fe40003f45270 */
[----:B------:R-:W-:Y:S01]  /*2ae0*/  LEA.HI.X.SX32 R34, R10, R13, 0x1, P3 ;  /* 0x0000000d0a227211 */ /* 0x000fe200018f0eff */
[----:B---3--:R-:W-:-:S10]  /*2af0*/  IMAD.IADD R32, R1, 0x1, R28 ;  /* 0x0000000101207824 */ /* 0x008fd400078e021c */
[----:B------:R-:W-:Y:S05]  /*2b00*/  @P2 BRA `(.L_x_266) ;  /* 0x0000000000482947 */ /* 0x000fea0003800000 */
[----:B------:R-:W-:-:S04]  /*2b10*/  IMAD.WIDE R24, R6, 0x4, R14 ;  /* 0x0000000406187825 */ /* 0x000fc800078e020e */
[----:B------:R-:W-:Y:S01]  /*2b20*/  VIADD R6, R6, 0x1 ;  /* 0x0000000106067836 */ /* 0x000fe20000000000 */
[----:B------:R0:W-:Y:S04]  /*2b30*/  STG.E desc[UR4][R24.64], R12 ;  /* 0x0000000c18007986 */ /* 0x0001e8000c101904 */
[----:B------:R-:W-:Y:S02]  /*2b40*/  IABS R35, R6 ;  /* 0x0000000600237213 */ /* 0x000fe40000000000 */
[----:B------:R-:W-:-:S03]  /*2b50*/  ISETP.GE.AND P3, PT, R6, RZ, PT ;  /* 0x000000ff0600720c */ /* 0x000fc60003f66270 */
[----:B------:R-:W-:-:S04]  /*2b60*/  IMAD.HI.U32 R36, R8, R35, RZ ;  /* 0x0000002308247227 */ /* 0x000fc800078e00ff */
[----:B------:R-:W-:-:S04]  /*2b70*/  IMAD.MOV R36, RZ, RZ, -R36 ;  /* 0x000000ffff247224 */ /* 0x000fc800078e0a24 */
[----:B------:R-:W-:Y:S02]  /*2b80*/  IMAD R36, R9, R36, R35 ;  /* 0x0000002409247224 */ /* 0x000fe400078e0223 */
[----:B------:R-:W-:-:S03]  /*2b90*/  IMAD.MOV.U32 R35, RZ, RZ, 0x1 ;  /* 0x00000001ff237424 */ /* 0x000fc600078e00ff */
[----:B------:R-:W-:Y:S02]  /*2ba0*/  ISETP.GT.U32.AND P2, PT, R7, R36, PT ;  /* 0x000000240700720c */ /* 0x000fe40003f44070 */
[----:B0-----:R-:W-:-:S05]  /*2bb0*/  PRMT R12, R35, 0x7610, R12 ;  /* 0x00007610230c7816 */ /* 0x001fca000000000c */
[----:B------:R0:W-:Y:S06]  /*2bc0*/  STL.U8 [R30], R12 ;  /* 0x0000000c1e007387 */ /* 0x0001ec0000100000 */
[----:B------:R-:W-:-:S05]  /*2bd0*/  @!P2 IMAD.IADD R36, R36, 0x1, -R9 ;  /* 0x000000012424a824 */ /* 0x000fca00078e0a09 */
[----:B------:R-:W-:-:S13]  /*2be0*/  ISETP.GT.U32.AND P2, PT, R7, R36, PT ;  /* 0x000000240700720c */ /* 0x000fda0003f44070 */
[----:B------:R-:W-:-:S05]  /*2bf0*/  @!P2 IMAD.IADD R36, R36, 0x1, -R9 ;  /* 0x000000012424a824 */ /* 0x000fca00078e0a09 */
[----:B------:R-:W-:-:S05]  /*2c00*/  MOV R6, R36 ;  /* 0x0000002400067202 */ /* 0x000fca0000000f00 */
[----:B------:R-:W-:-:S05]  /*2c10*/  @!P3 IMAD.MOV R6, RZ, RZ, -R6 ;  /* 0x000000ffff06b224 */ /* 0x000fca00078e0a06 */
[----:B0-----:R-:W-:-:S07]  /*2c20*/  SEL R6, R11, R6, !P0 ;  /* 0x000000060b067207 */ /* 0x001fce0004000000 */
.L_x_266:
[----:B------:R-:W-:Y:S05]  /*2c30*/  BSYNC.RECONVERGENT B1 ;  /* 0x0000000000017941 */ /* 0x000fea0003800200 */
.L_x_265:
[----:B------:R-:W2:Y:S01]  /*2c40*/  LDL.U8 R24, [R32] ;  /* 0x0000000020187983 */ /* 0x000ea20000100000 */
[----:B------:R-:W-:-:S05]  /*2c50*/  LEA.HI.X R23, R33, R23, R34, 0x2, P1 ;  /* 0x0000001721177211 */ /* 0x000fca00008f1422 */
[----:B------:R-:W3:Y:S01]  /*2c60*/  LDG.E.CONSTANT R12, desc[UR4][R22.64] ;  /* 0x00000004160c7981 */ /* 0x000ee2000c1e9900 */
[----:B------:R-:W-:Y:S01]  /*2c70*/  BSSY.RECONVERGENT B1, `(.L_x_267) ;  /* 0x0000015000017945 */ /* 0x000fe20003800200 */
[----:B--2---:R-:W-:Y:S01]  /*2c80*/  ISETP.NE.AND P1, PT, R24, RZ, PT ;  /* 0x000000ff1800720c */ /* 0x004fe20003f25270 */
[----:B---3--:R-:W-:-:S12]  /*2c90*/  IMAD.IADD R24, R1, 0x1, R12 ;  /* 0x0000000101187824 */ /* 0x008fd800078e020c */
[----:B------:R-:W-:Y:S05]  /*2ca0*/  @P1 BRA `(.L_x_268) ;  /* 0x0000000000441947 */ /* 0x000fea0003800000 */
[----:B------:R-:W-:Y:S02]  /*2cb0*/  VIADD R33, R6, 0x1 ;  /* 0x0000000106217836 */ /* 0x000fe40000000000 */
[----:B------:R-:W-:-:S03]  /*2cc0*/  IMAD.MOV.U32 R25, RZ, RZ, 0x1 ;  /* 0x00000001ff197424 */ /* 0x000fc600078e00ff */
[----:B------:R-:W-:Y:S02]  /*2cd0*/  IABS R22, R33 ;  /* 0x0000002100167213 */ /* 0x000fe40000000000 */
[----:B------:R0:W-:Y:S01]  /*2ce0*/  STL.U8 [R32], R25 ;  /* 0x0000001920007387 */ /* 0x0001e20000100000 */
[----:B------:R-:W-:Y:S02]  /*2cf0*/  ISETP.GE.AND P2, PT, R33, RZ, PT ;  /* 0x000000ff2100720c */ /* 0x000fe40003f46270 */
[----:B------:R-:W-:-:S04]  /*2d00*/  IMAD.HI.U32 R23, R8, R22, RZ ;  /* 0x0000001608177227 */ /* 0x000fc800078e00ff */
[----:B------:R-:W-:-:S04]  /*2d10*/  IMAD.MOV R23, RZ, RZ, -R23 ;  /* 0x000000ffff177224 */ /* 0x000fc800078e0a17 */
[----:B------:R-:W-:Y:S02]  /*2d20*/  IMAD R30, R9, R23, R22 ;  /* 0x00000017091e7224 */ /* 0x000fe400078e0216 */
[----:B------:R-:W-:-:S03]  /*2d30*/  IMAD.WIDE R22, R6, 0x4, R14 ;  /* 0x0000000406167825 */ /* 0x000fc600078e020e */
[----:B------:R-:W-:Y:S02]  /*2d40*/  ISETP.GT.U32.AND P1, PT, R7, R30, PT ;  /* 0x0000001e0700720c */ /* 0x000fe40003f24070 */
[----:B------:R0:W-:Y:S11]  /*2d50*/  STG.E desc[UR4][R22.64], R28 ;  /* 0x0000001c16007986 */ /* 0x0001f6000c101904 */
[----:B------:R-:W-:-:S05]  /*2d60*/  @!P1 IMAD.IADD R30, R30, 0x1, -R9 ;  /* 0x000000011e1e9824 */ /* 0x000fca00078e0a09 */
[----:B------:R-:W-:-:S13]  /*2d70*/  ISETP.GT.U32.AND P1, PT, R7, R30, PT ;  /* 0x0000001e0700720c */ /* 0x000fda0003f24070 */
[----:B------:R-:W-:-:S05]  /*2d80*/  @!P1 IADD3 R30, PT, PT, R30, -R9, RZ ;  /* 0x800000091e1e9210 */ /* 0x000fca0007ffe0ff */
[----:B------:R-:W-:-:S04]  /*2d90*/  IMAD.MOV.U32 R6, RZ, RZ, R30 ;  /* 0x000000ffff067224 */ /* 0x000fc800078e001e */
[----:B------:R-:W-:-:S05]  /*2da0*/  @!P2 IMAD.MOV R6, RZ, RZ, -R6 ;  /* 0x000000ffff06a224 */ /* 0x000fca00078e0a06 */
[----:B0-----:R-:W-:-:S07]  /*2db0*/  SEL R6, R11, R6, !P0 ;  /* 0x000000060b067207 */ /* 0x001fce0004000000 */
.L_x_268:
[----:B------:R-:W-:Y:S05]  /*2dc0*/  BSYNC.RECONVERGENT B1 ;  /* 0x0000000000017941 */ /* 0x000fea0003800200 */
.L_x_267:
[----:B------:R-:W2:Y:S01]  /*2dd0*/  LDL.U8 R22, [R24] ;  /* 0x0000000018167983 */ /* 0x000ea20000100000 */
[----:B------:R-:W-:Y:S01]  /*2de0*/  LOP3.LUT R25, R0, 0x7ffffff8, RZ, 0xc0, !PT ;  /* 0x7ffffff800197812 */ /* 0x000fe200078ec0ff */
[----:B------:R-:W-:Y:S03]  /*2df0*/  BSSY.RECONVERGENT B1, `(.L_x_269) ;  /* 0x0000016000017945 */ /* 0x000fe60003800200 */
[----:B------:R-:W-:-:S04]  /*2e00*/  IADD3 R25, PT, PT, -R25, 0x8, RZ ;  /* 0x0000000819197810 */ /* 0x000fc80007ffe1ff */
[----:B------:R-:W-:Y:S02]  /*2e10*/  ISETP.NE.AND P1, PT, R25, RZ, PT ;  /* 0x000000ff1900720c */ /* 0x000fe40003f25270 */
[----:B--2---:R-:W-:-:S13]  /*2e20*/  ISETP.NE.AND P2, PT, R22, RZ, PT ;  /* 0x000000ff1600720c */ /* 0x004fda0003f45270 */
        /* <DEDUP_REMOVED lines=18> */
.L_x_270:
[----:B------:R-:W-:Y:S05]  /*2f50*/  BSYNC.RECONVERGENT B1 ;  /* 0x0000000000017941 */ /* 0x000fea0003800200 */
.L_x_269:
[----:B------:R-:W-:Y:S05]  /*2f60*/  @!P1 BRA `(.L_x_254) ;  /* 0x0000001400909947 */ /* 0x000fea0003800000 */
[----:B------:R-:W-:-:S07]  /*2f70*/  IMAD.MOV.U32 R12, RZ, RZ, R25 ;  /* 0x000000ffff0c7224 */ /* 0x000fce00078e0019 */
.L_x_287:
[----:B------:R-:W0:Y:S01]  /*2f80*/  LDCU UR7, c[0x0][0x39c] ;  /* 0x00007380ff0777ac */ /* 0x000e220008000800 */
[----:B------:R-:W-:Y:S01]  /*2f90*/  VIADD R10, R10, 0x1 ;  /* 0x000000010a0a7836 */ /* 0x000fe20000000000 */
[----:B------:R-:W1:Y:S04]  /*2fa0*/  LDC.64 R22, c[0x0][0x380] ;  /* 0x0000e000ff167b82 */ /* 0x000e680000000a00 */
[----:B------:R-:W-:Y:S02]  /*2fb0*/  IABS R11, R10 ;  /* 0x0000000a000b7213 */ /* 0x000fe40000000000 */
[----:B------:R-:W-:-:S03]  /*2fc0*/  ISETP.GE.AND P1, PT, R10, RZ, PT ;  /* 0x000000ff0a00720c */ /* 0x000fc60003f26270 */
[----:B------:R-:W-:-:S04]  /*2fd0*/  IMAD.HI.U32 R8, R8, R11, RZ ;  /* 0x0000000b08087227 */ /* 0x000fc800078e00ff */
[----:B------:R-:W-:Y:S02]  /*2fe0*/  IMAD.MOV R8, RZ, RZ, -R8 ;  /* 0x000000ffff087224 */ /* 0x000fe400078e0a08 */
[----:B0-----:R-:W-:-:S05]  /*2ff0*/  IMAD.U32 R0, RZ, RZ, UR7 ;  /* 0x00000007ff007e24 */ /* 0x001fca000f8e00ff */
[----:B------:R-:W-:-:S05]  /*3000*/  IABS R9, R0 ;  /* 0x0000000000097213 */ /* 0x000fca0000000000 */
[----:B------:R-:W-:Y:S01]  /*3010*/  IMAD R8, R9, R8, R11 ;  /* 0x0000000809087224 */ /* 0x000fe200078e020b */
[----:B------:R-:W-:-:S04]  /*3020*/  LOP3.LUT R11, RZ, R0, RZ, 0x33, !PT ;  /* 0x00000000ff0b7212 */ /* 0x000fc800078e33ff */
[----:B------:R-:W-:-:S13]  /*3030*/  ISETP.GT.U32.AND P0, PT, R7, R8, PT ;  /* 0x000000080700720c */ /* 0x000fda0003f04070 */
[----:B------:R-:W-:-:S04]  /*3040*/  @!P0 IADD3 R8, PT, PT, R8, -R9, RZ ;  /* 0x8000000908088210 */ /* 0x000fc80007ffe0ff */
[----:B------:R-:W-:-:S13]  /*3050*/  ISETP.GT.U32.AND P0, PT, R7, R8, PT ;  /* 0x000000080700720c */ /* 0x000fda0003f04070 */
[----:B------:R-:W-:Y:S01]  /*3060*/  @!P0 IMAD.IADD R8, R8, 0x1, -R9 ;  /* 0x0000000108088824 */ /* 0x000fe200078e0a09 */
[----:B------:R-:W-:-:S03]  /*3070*/  ISETP.NE.AND P0, PT, R0, RZ, PT ;  /* 0x000000ff0000720c */ /* 0x000fc60003f05270 */
[----:B------:R-:W-:-:S05]  /*3080*/  @!P1 IMAD.MOV R8, RZ, RZ, -R8 ;  /* 0x000000ffff089224 */ /* 0x000fca00078e0a08 */
[----:B------:R-:W-:-:S04]  /*3090*/  SEL R10, R11, R8, !P0 ;  /* 0x000000080b0a7207 */ /* 0x000fc80004000000 */
[----:B------:R-:W-:-:S04]  /*30a0*/  IADD3 R7, P1, PT, R27, R10, RZ ;  /* 0x0000000a1b077210 */ /* 0x000fc80007f3e0ff */
[----:B------:R-:W-:Y:S02]  /*30b0*/  LEA.HI.X.SX32 R8, R10, R13, 0x1, P1 ;  /* 0x0000000d0a087211 */ /* 0x000fe400008f0eff */
[----:B-1----:R-:W-:-:S04]  /*30c0*/  LEA R32, P1, R7, R22, 0x2 ;  /* 0x0000001607207211 */ /* 0x002fc800078210ff */
[----:B------:R-:W-:-:S05]  /*30d0*/  LEA.HI.X R33, R7, R23, R8, 0x2, P1 ;  /* 0x0000001707217211 */ /* 0x000fca00008f1408 */
[----:B------:R-:W2:Y:S01]  /*30e0*/  LDG.E.CONSTANT R28, desc[UR4][R32.64] ;  /* 0x00000004201c7981 */ /* 0x000ea2000c1e9900 */
[----:B------:R-:W0:Y:S01]  /*30f0*/  I2F.RP R7, R9 ;  /* 0x0000000900077306 */ /* 0x000e220000209400 */
[----:B------:R-:W-:Y:S02]  /*3100*/  VIADD R10, R10, 0x1 ;  /* 0x000000010a0a7836 */ /* 0x000fe40000000000 */
[----:B------:R-:W-:-:S03]  /*3110*/  IMAD.MOV.U32 R24, RZ, RZ, RZ ;  /* 0x000000ffff187224 */ /* 0x000fc600078e00ff */
[----:B------:R-:W-:Y:S02]  /*3120*/  IABS R30, R10 ;  /* 0x0000000a001e7213 */ /* 0x000fe40000000000 */
[----:B------:R-:W-:Y:S01]  /*3130*/  ISETP.GE.AND P2, PT, R10, RZ, PT ;  /* 0x000000ff0a00720c */ /* 0x000fe20003f46270 */
[----:B0-----:R-:W0:Y:S02]  /*3140*/  MUFU.RCP R7, R7 ;  /* 0x0000000700077308 */ /* 0x001e240000001000 */
[----:B0-----:R-:W-:-:S06]  /*3150*/  VIADD R25, R7, 0xffffffe ;  /* 0x0ffffffe07197836 */ /* 0x001fcc0000000000 */
[----:B------:R-:W0:Y:S02]  /*3160*/  F2I.FTZ.U32.TRUNC.NTZ R25, R25 ;  /* 0x0000001900197305 */ /* 0x000e24000021f000 */
[----:B0-----:R-:W-:-:S04]  /*3170*/  IMAD.MOV R8, RZ, RZ, -R25 ;  /* 0x000000ffff087224 */ /* 0x001fc800078e0a19 */
[----:B------:R-:W-:-:S04]  /*3180*/  IMAD R35, R8, R9, RZ ;  /* 0x0000000908237224 */ /* 0x000fc800078e02ff */
[----:B------:R-:W-:Y:S01]  /*3190*/  IMAD.HI.U32 R8, R25, R35, R24 ;  /* 0x0000002319087227 */ /* 0x000fe200078e0018 */
[----:B------:R-:W-:-:S05]  /*31a0*/  MOV R24, R30 ;  /* 0x0000001e00187202 */ /* 0x000fca0000000f00 */
[----:B------:R-:W-:-:S04]  /*31b0*/  IMAD.HI.U32 R7, R8, R24, RZ ;  /* 0x0000001808077227 */ /* 0x000fc800078e00ff */
[----:B------:R-:W-:-:S04]  /*31c0*/  IMAD.MOV R7, RZ, RZ, -R7 ;  /* 0x000000ffff077224 */ /* 0x000fc800078e0a07 */
[----:B------:R-:W-:Y:S02]  /*31d0*/  IMAD R24, R9, R7, R24 ;  /* 0x0000000709187224 */ /* 0x000fe400078e0218 */
[----:B------:R-:W-:-:S05]  /*31e0*/  IMAD.MOV.U32 R7, RZ, RZ, R9 ;  /* 0x000000ffff077224 */ /* 0x000fca00078e0009 */
[----:B------:R-:W-:-:S13]  /*31f0*/  ISETP.GT.U32.AND P1, PT, R7, R24, PT ;  /* 0x000000180700720c */ /* 0x000fda0003f24070 */
[----:B------:R-:W-:-:S05]  /*3200*/  @!P1 IMAD.IADD R24, R24, 0x1, -R9 ;  /* 0x0000000118189824 */ /* 0x000fca00078e0a09 */
[----:B------:R-:W-:-:S13]  /*3210*/  ISETP.GT.U32.AND P1, PT, R7, R24, PT ;  /* 0x000000180700720c */ /* 0x000fda0003f24070 */
[----:B------:R-:W-:-:S04]  /*3220*/  @!P1 IMAD.IADD R24, R24, 0x1, -R9 ;  /* 0x0000000118189824 */ /* 0x000fc800078e0a09 */
[----:B------:R-:W-:-:S05]  /*3230*/  @!P2 IMAD.MOV R24, RZ, RZ, -R24 ;  /* 0x000000ffff18a224 */ /* 0x000fca00078e0a18 */
[----:B------:R-:W-:-:S04]  /*3240*/  SEL R30, R11, R24, !P0 ;  /* 0x000000180b1e7207 */ /* 0x000fc80004000000 */
[----:B------:R-:W-:-:S04]  /*3250*/  IADD3 R10, P1, PT, R27, R30, RZ ;  /* 0x0000001e1b0a7210 */ /* 0x000fc80007f3e0ff */
[----:B------:R-:W-:Y:S02]  /*3260*/  LEA.HI.X.SX32 R25, R30, R13, 0x1, P1 ;  /* 0x0000000d1e197211 */ /* 0x000fe400008f0eff */
[----:B------:R-:W-:-:S04]  /*3270*/  LEA R24, P1, R10, R22, 0x2 ;  /* 0x000000160a187211 */ /* 0x000fc800078210ff */
[----:B------:R-:W-:-:S05]  /*3280*/  LEA.HI.X R25, R10, R23, R25, 0x2, P1 ;  /* 0x000000170a197211 */ /* 0x000fca00008f1419 */
[----:B------:R-:W3:Y:S01]  /*3290*/  LDG.E.CONSTANT R10, desc[UR4][R24.64] ;  /* 0x00000004180a7981 */ /* 0x000ee2000c1e9900 */
[----:B--2---:R-:W-:-:S05]  /*32a0*/  IADD3 R35, PT, PT, R1, R28, RZ ;  /* 0x0000001c01237210 */ /* 0x004fca0007ffe0ff */
[----:B------:R-:W2:Y:S01]  /*32b0*/  LDL.U8 R34, [R35] ;  /* 0x0000000023227983 */ /* 0x000ea20000100000 */
        /* <DEDUP_REMOVED lines=9> */
[----:B------:R-:W-:Y:S01]  /*3350*/  @!P1 IMAD.IADD R32, R32, 0x1, -R9 ;  /* 0x0000000120209824 */ /* 0x000fe200078e0a09 */
[----:B------:R-:W-:Y:S03]  /*3360*/  BSSY.RECONVERGENT B1, `(.L_x_271) ;  /* 0x0000020000017945 */ /* 0x000fe60003800200 */
[----:B------:R-:W-:Y:S01]  /*3370*/  @!P2 IMAD.MOV R32, RZ, RZ, -R32 ;  /* 0x000000ffff20a224 */ /* 0x000fe200078e0a20 */
[----:B---3--:R-:W-:Y:S02]  /*3380*/  IADD3 R30, PT, PT, R1, R10, RZ ;  /* 0x0000000a011e7210 */ /* 0x008fe40007ffe0ff */
[----:B--2---:R-:W-:Y:S02]  /*3390*/  ISETP.NE.AND P1, PT, R34, RZ, PT ;  /* 0x000000ff2200720c */ /* 0x004fe40003f25270 */
[----:B------:R-:W-:-:S11]  /*33a0*/  SEL R34, R11, R32, !P0 ;  /* 0x000000200b227207 */ /* 0x000fd60004000000 */
[----:B------:R-:W-:Y:S05]  /*33b0*/  @P1 BRA `(.L_x_272) ;  /* 0x0000000000681947 */ /* 0x000fea0003800000 */
[----:B------:R-:W0:Y:S01]  /*33c0*/  I2F.RP R36, R9 ;  /* 0x0000000900247306 */ /* 0x000e220000209400 */
[----:B------:R-:W-:Y:S02]  /*33d0*/  IMAD.MOV.U32 R24, RZ, RZ, 0x1 ;  /* 0x00000001ff187424 */ /* 0x000fe400078e00ff */
[----:B------:R-:W-:-:S03]  /*33e0*/  IMAD.WIDE R32, R6, 0x4, R14 ;  /* 0x0000000406207825 */ /* 0x000fc600078e020e */
[----:B------:R1:W-:Y:S01]  /*33f0*/  STL.U8 [R35], R24 ;  /* 0x0000001823007387 */ /* 0x0003e20000100000 */
[----:B------:R-:W-:-:S03]  /*3400*/  VIADD R6, R6, 0x1 ;  /* 0x0000000106067836 */ /* 0x000fc60000000000 */
[----:B------:R2:W-:Y:S02]  /*3410*/  STG.E desc[UR4][R32.64], R28 ;  /* 0x0000001c20007986 */ /* 0x0005e4000c101904 */
[----:B------:R-:W-:Y:S01]  /*3420*/  ISETP.GE.AND P2, PT, R6, RZ, PT ;  /* 0x000000ff0600720c */ /* 0x000fe20003f46270 */
[----:B0-----:R-:W0:Y:S01]  /*3430*/  MUFU.RCP R36, R36 ;  /* 0x0000002400247308 */ /* 0x001e220000001000 */
[----:B-1----:R-:W-:Y:S02]  /*3440*/  IMAD.MOV.U32 R24, RZ, RZ, RZ ;  /* 0x000000ffff187224 */ /* 0x002fe400078e00ff */
[----:B0-----:R-:W-:-:S06]  /*3450*/  VIADD R25, R36, 0xffffffe ;  /* 0x0ffffffe24197836 */ /* 0x001fcc0000000000 */
[----:B------:R-:W0:Y:S02]  /*3460*/  F2I.FTZ.U32.TRUNC.NTZ R25, R25 ;  /* 0x0000001900197305 */ /* 0x000e24000021f000 */
[----:B0-----:R-:W-:-:S04]  /*3470*/  IMAD.MOV R37, RZ, RZ, -R25 ;  /* 0x000000ffff257224 */ /* 0x001fc800078e0a19 */
[----:B------:R-:W-:-:S04]  /*3480*/  IMAD R37, R37, R9, RZ ;  /* 0x0000000925257224 */ /* 0x000fc800078e02ff */
[----:B------:R-:W-:Y:S01]  /*3490*/  IMAD.HI.U32 R37, R25, R37, R24 ;  /* 0x0000002519257227 */ /* 0x000fe200078e0018 */
[----:B------:R-:W-:-:S04]  /*34a0*/  IABS R25, R6 ;  /* 0x0000000600197213 */ /* 0x000fc80000000000 */
[----:B--2---:R-:W-:-:S05]  /*34b0*/  MOV R28, R25 ;  /* 0x00000019001c7202 */ /* 0x004fca0000000f00 */
[----:B------:R-:W-:-:S04]  /*34c0*/  IMAD.HI.U32 R37, R37, R28, RZ ;  /* 0x0000001c25257227 */ /* 0x000fc800078e00ff */
[----:B------:R-:W-:-:S04]  /*34d0*/  IMAD.MOV R37, RZ, RZ, -R37 ;  /* 0x000000ffff257224 */ /* 0x000fc800078e0a25 */
[----:B------:R-:W-:-:S05]  /*34e0*/  IMAD R28, R9, R37, R28 ;  /* 0x00000025091c7224 */ /* 0x000fca00078e021c */
[----:B------:R-:W-:-:S13]  /*34f0*/  ISETP.GT.U32.AND P1, PT, R9, R28, PT ;  /* 0x0000001c0900720c */ /* 0x000fda0003f24070 */
[----:B------:R-:W-:-:S05]  /*3500*/  @!P1 IMAD.IADD R28, R28, 0x1, -R9 ;  /* 0x000000011c1c9824 */ /* 0x000fca00078e0a09 */
[----:B------:R-:W-:-:S13]  /*3510*/  ISETP.GT.U32.AND P1, PT, R9, R28, PT ;  /* 0x0000001c0900720c */ /* 0x000fda0003f24070 */
[----:B------:R-:W-:-:S04]  /*3520*/  @!P1 IMAD.IADD R28, R28, 0x1, -R9 ;  /* 0x000000011c1c9824 */ /* 0x000fc800078e0a09 */
[----:B------:R-:W-:-:S04]  /*3530*/  IMAD.MOV.U32 R6, RZ, RZ, R28 ;  /* 0x000000ffff067224 */ /* 0x000fc800078e001c */
[----:B------:R-:W-:-:S05]  /*3540*/  @!P2 IMAD.MOV R6, RZ, RZ, -R6 ;  /* 0x000000ffff06a224 */ /* 0x000fca00078e0a06 */
[----:B------:R-:W-:-:S07]  /*3550*/  SEL R6, R11, R6, !P0 ;  /* 0x000000060b067207 */ /* 0x000fce0004000000 */
.L_x_272:
[----:B------:R-:W-:Y:S05]  /*3560*/  BSYNC.RECONVERGENT B1 ;  /* 0x0000000000017941 */ /* 0x000fea0003800200 */
.L_x_271:
[----:B------:R-:W2:Y:S01]  /*3570*/  LDL.U8 R33, [R30] ;  /* 0x000000001e217983 */ /* 0x000ea20000100000 */
[----:B------:R-:W-:-:S04]  /*3580*/  IADD3 R25, P1, PT, R27, R34, RZ ;  /* 0x000000221b197210 */ /* 0x000fc80007f3e0ff */
[----:B------:R-:W-:Y:S02]  /*3590*/  LEA.HI.X.SX32 R28, R34, R13, 0x1, P1 ;  /* 0x0000000d221c7211 */ /* 0x000fe400008f0eff */
[----:B------:R-:W-:-:S04]  /*35a0*/  LEA R24, P1, R25, R22, 0x2 ;  /* 0x0000001619187211 */ /* 0x000fc800078210ff */
[----:B------:R-:W-:-:S05]  /*35b0*/  LEA.HI.X R25, R25, R23, R28, 0x2, P1 ;  /* 0x0000001719197211 */ /* 0x000fca00008f141c */
[----:B------:R0:W5:Y:S01]  /*35c0*/  LDG.E.CONSTANT R28, desc[UR4][R24.64] ;  /* 0x00000004181c7981 */ /* 0x000162000c1e9900 */
[----:B------:R-:W-:-:S04]  /*35d0*/  IADD3 R34, PT, PT, R34, 0x1, RZ ;  /* 0x0000000122227810 */ /* 0x000fc80007ffe0ff */
        /* <DEDUP_REMOVED lines=11> */
[----:B------:R-:W-:Y:S02]  /*3690*/  SEL R32, R11, R32, !P0 ;  /* 0x000000200b207207 */ /* 0x000fe40004000000 */
[----:B--2---:R-:W-:Y:S02]  /*36a0*/  ISETP.NE.AND P2, PT, R33, RZ, PT ;  /* 0x000000ff2100720c */ /* 0x004fe40003f45270 */
[----:B------:R-:W-:-:S11]  /*36b0*/  IADD3 R33, P1, PT, R27, R32, RZ ;  /* 0x000000201b217210 */ /* 0x000fd60007f3e0ff */
[----:B0-----:R-:W-:Y:S05]  /*36c0*/  @P2 BRA `(.L_x_274) ;  /* 0x0000000000482947 */ /* 0x001fea0003800000 */
[----:B------:R-:W-:-:S04]  /*36d0*/  IMAD.WIDE R24, R6, 0x4, R14 ;  /* 0x0000000406187825 */ /* 0x000fc800078e020e */
[----:B------:R-:W-:Y:S01]  /*36e0*/  VIADD R6, R6, 0x1 ;  /* 0x0000000106067836 */ /* 0x000fe20000000000 */
[----:B------:R0:W-:Y:S04]  /*36f0*/  STG.E desc[UR4][R24.64], R10 ;  /* 0x0000000a18007986 */ /* 0x0001e8000c101904 */
[----:B------:R-:W-:Y:S02]  /*3700*/  IABS R34, R6 ;  /* 0x0000000600227213 */ /* 0x000fe40000000000 */
[----:B------:R-:W-:-:S03]  /*3710*/  ISETP.GE.AND P3, PT, R6, RZ, PT ;  /* 0x000000ff0600720c */ /* 0x000fc60003f66270 */
[----:B------:R-:W-:-:S05]  /*3720*/  IMAD.HI.U32 R35, R8, R34, RZ ;  /* 0x0000002208237227 */ /* 0x000fca00078e00ff */
[----:B------:R-:W-:-:S05]  /*3730*/  IADD3 R35, PT, PT, -R35, RZ, RZ ;  /* 0x000000ff23237210 */ /* 0x000fca0007ffe1ff */
[----:B------:R-:W-:Y:S02]  /*3740*/  IMAD R34, R9, R35, R34 ;  /* 0x0000002309227224 */ /* 0x000fe400078e0222 */
[----:B------:R-:W-:-:S03]  /*3750*/  IMAD.MOV.U32 R35, RZ, RZ, 0x1 ;  /* 0x00000001ff237424 */ /* 0x000fc600078e00ff */
[----:B------:R-:W-:Y:S02]  /*3760*/  ISETP.GT.U32.AND P2, PT, R7, R34, PT ;  /* 0x000000220700720c */ /* 0x000fe40003f44070 */
[----:B0-----:R-:W-:-:S05]  /*3770*/  PRMT R10, R35, 0x7610, R10 ;  /* 0x00007610230a7816 */ /* 0x001fca000000000a */
[----:B------:R0:W-:Y:S06]  /*3780*/  STL.U8 [R30], R10 ;  /* 0x0000000a1e007387 */ /* 0x0001ec0000100000 */
[----:B------:R-:W-:-:S05]  /*3790*/  @!P2 IMAD.IADD R34, R34, 0x1, -R9 ;  /* 0x000000012222a824 */ /* 0x000fca00078e0a09 */
[----:B------:R-:W-:-:S13]  /*37a0*/  ISETP.GT.U32.AND P2, PT, R7, R34, PT ;  /* 0x000000220700720c */ /* 0x000fda0003f44070 */
[----:B------:R-:W-:-:S04]  /*37b0*/  @!P2 IMAD.IADD R34, R34, 0x1, -R9 ;  /* 0x000000012222a824 */ /* 0x000fc800078e0a09 */
[----:B------:R-:W-:-:S04]  /*37c0*/  IMAD.MOV.U32 R6, RZ, RZ, R34 ;  /* 0x000000ffff067224 */ /* 0x000fc800078e0022 */
[----:B------:R-:W-:-:S05]  /*37d0*/  @!P3 IMAD.MOV R6, RZ, RZ, -R6 ;  /* 0x000000ffff06b224 */ /* 0x000fca00078e0a06 */
[----:B0-----:R-:W-:-:S07]  /*37e0*/  SEL R6, R11, R6, !P0 ;  /* 0x000000060b067207 */ /* 0x001fce0004000000 */
.L_x_274:
[----:B------:R-:W-:Y:S05]  /*37f0*/  BSYNC.RECONVERGENT B1 ;  /* 0x0000000000017941 */ /* 0x000fea0003800200 */
.L_x_273:
[----:B-----5:R-:W-:Y:S02]  /*3800*/  IADD3 R10, PT, PT, R1, R28, RZ ;  /* 0x0000001c010a7210 */ /* 0x020fe40007ffe0ff */
[----:B------:R-:W-:Y:S02]  /*3810*/  LEA.HI.X.SX32 R30, R32, R13, 0x1, P1 ;  /* 0x0000000d201e7211 */ /* 0x000fe400008f0eff */
[C---:B------:R-:W-:Y:S01]  /*3820*/  LEA R24, P1, R33.reuse, R22, 0x2 ;  /* 0x0000001621187211 */ /* 0x040fe200078210ff */
[----:B------:R-:W2:Y:S03]  /*3830*/  LDL.U8 R35, [R10] ;  /* 0x000000000a237983 */ /* 0x000ea60000100000 */
        /* <DEDUP_REMOVED lines=15> */
[----:B--2---:R-:W-:Y:S02]  /*3930*/  ISETP.NE.AND P1, PT, R35, RZ, PT ;  /* 0x000000ff2300720c */ /* 0x004fe40003f25270 */
[----:B---3--:R-:W-:-:S11]  /*3940*/  IADD3 R32, PT, PT, R1, R30, RZ ;  /* 0x0000001e01207210 */ /* 0x008fd60007ffe0ff */
        /* <DEDUP_REMOVED lines=19> */
.L_x_276:
[----:B------:R-:W-:Y:S05]  /*3a80*/  BSYNC.RECONVERGENT B1 ;  /* 0x0000000000017941 */ /* 0x000fea0003800200 */
.L_x_275:
        /* <DEDUP_REMOVED lines=16> */
[----:B------:R-:W-:Y:S01]  /*3b90*/  @!P2 IADD3 R28, PT, PT, -R28, RZ, RZ ;  /* 0x000000ff1c1ca210 */ /* 0x000fe20007ffe1ff */
[----:B------:R-:W-:Y:S03]  /*3ba0*/  BSSY.RECONVERGENT B1, `(.L_x_277) ;  /* 0x0000017000017945 */ /* 0x000fe60003800200 */
[----:B------:R-:W-:-:S04]  /*3bb0*/  SEL R34, R11, R28, !P0 ;  /* 0x0000001c0b227207 */ /* 0x000fc80004000000 */
[----:B------:R-:W-:Y:S02]  /*3bc0*/  IADD3 R28, P1, PT, R27, R34, RZ ;  /* 0x000000221b1c7210 */ /* 0x000fe40007f3e0ff */
[----:B--2---:R-:W-:-:S13]  /*3bd0*/  ISETP.NE.AND P2, PT, R33, RZ, PT ;  /* 0x000000ff2100720c */ /* 0x004fda0003f45270 */
[----:B0-----:R-:W-:Y:S05]  /*3be0*/  @P2 BRA `(.L_x_278) ;  /* 0x0000000000482947 */ /* 0x001fea0003800000 */
        /* <DEDUP_REMOVED lines=18> */
.L_x_278:
[----:B------:R-:W-:Y:S05]  /*3d10*/  BSYNC.RECONVERGENT B1 ;  /* 0x0000000000017941 */ /* 0x000fea0003800200 */
.L_x_277:
        /* <DEDUP_REMOVED lines=35> */
[----:B------:R-:W-:-:S04]  /*3f50*/  @!P1 IADD3 R36, PT, PT, R36, -R9, RZ ;  /* 0x8000000924249210 */ /* 0x000fc80007ffe0ff */
[----:B------:R-:W-:-:S13]  /*3f60*/  ISETP.GT.U32.AND P1, PT, R7, R36, PT ;  /* 0x000000240700720c */ /* 0x000fda0003f24070 */
[----:B------:R-:W-:-:S04]  /*3f70*/  @!P1 IMAD.IADD R36, R36, 0x1, -R9 ;  /* 0x0000000124249824 */ /* 0x000fc800078e0a09 */
[----:B------:R-:W-:-:S04]  /*3f80*/  IMAD.MOV.U32 R6, RZ, RZ, R36 ;  /* 0x000000ffff067224 */ /* 0x000fc800078e0024 */
[----:B------:R-:W-:-:S05]  /*3f90*/  @!P2 IMAD.MOV R6, RZ, RZ, -R6 ;  /* 0x000000ffff06a224 */ /* 0x000fca00078e0a06 */
[----:B0-----:R-:W-:-:S07]  /*3fa0*/  SEL R6, R11, R6, !P0 ;  /* 0x000000060b067207 */ /* 0x001fce0004000000 */
.L_x_280:
[----:B------:R-:W-:Y:S05]  /*3fb0*/  BSYNC.RECONVERGENT B1 ;  /* 0x0000000000017941 */ /* 0x000fea0003800200 */
.L_x_279:
        /* <DEDUP_REMOVED lines=8> */
[----:B------:R-:W-:-:S05]  /*4040*/  IMAD.HI.U32 R10, R8, R35, RZ ;  /* 0x00000023080a7227 */ /* 0x000fca00078e00ff */
[----:B------:R-:W-:-:S05]  /*4050*/  IADD3 R10, PT, PT, -R10, RZ, RZ ;  /* 0x000000ff0a0a7210 */ /* 0x000fca0007ffe1ff */
        /* <DEDUP_REMOVED lines=30> */
.L_x_282:
[----:B------:R-:W-:Y:S05]  /*4240*/  BSYNC.RECONVERGENT B1 ;  /* 0x0000000000017941 */ /* 0x000fea0003800200 */
.L_x_281:
[----:B-----5:R-:W-:Y:S01]  /*4250*/  IMAD.IADD R25, R1, 0x1, R30 ;  /* 0x0000000101197824 */ /* 0x020fe200078e021e */
[----:B------:R-:W-:Y:S02]  /*4260*/  LEA.HI.X.SX32 R24, R10, R13, 0x1, P1 ;  /* 0x0000000d0a187211 */ /* 0x000fe400008f0eff */
[C---:B------:R-:W-:Y:S02]  /*4270*/  LEA R22, P1, R33.reuse, R22, 0x2 ;  /* 0x0000001621167211 */ /* 0x040fe400078210ff */
[----:B------:R-:W2:Y:S02]  /*4280*/  LDL.U8 R28, [R25] ;  /* 0x00000000191c7983 */ /* 0x000ea40000100000 */
[----:B------:R-:W-:-:S05]  /*4290*/  LEA.HI.X R23, R33, R23, R24, 0x2, P1 ;  /* 0x0000001721177211 */ /* 0x000fca00008f1418 */
[----:B------:R-:W3:Y:S01]  /*42a0*/  LDG.E.CONSTANT R24, desc[UR4][R22.64] ;  /* 0x0000000416187981 */ /* 0x000ee2000c1e9900 */
[----:B------:R-:W-:Y:S01]  /*42b0*/  BSSY.RECONVERGENT B1, `(.L_x_283) ;  /* 0x0000016000017945 */ /* 0x000fe20003800200 */
[----:B--2---:R-:W-:Y:S02]  /*42c0*/  ISETP.NE.AND P1, PT, R28, RZ, PT ;  /* 0x000000ff1c00720c */ /* 0x004fe40003f25270 */
[----:B---3--:R-:W-:-:S11]  /*42d0*/  IADD3 R28, PT, PT, R1, R24, RZ ;  /* 0x00000018011c7210 */ /* 0x008fd60007ffe0ff */
        /* <DEDUP_REMOVED lines=19> */
.L_x_284:
[----:B------:R-:W-:Y:S05]  /*4410*/  BSYNC.RECONVERGENT B1 ;  /* 0x0000000000017941 */ /* 0x000fea0003800200 */
.L_x_283:
[----:B------:R-:W2:Y:S01]  /*4420*/  LDL.U8 R22, [R28] ;  /* 0x000000001c167983 */ /* 0x000ea20000100000 */
[----:B------:R-:W-:Y:S01]  /*4430*/  VIADD R12, R12, 0x8 ;  /* 0x000000080c0c7836 */ /* 0x000fe20000000000 */
[----:B------:R-:W-:Y:S04]  /*4440*/  BSSY.RECONVERGENT B1, `(.L_x_285) ;  /* 0x0000015000017945 */ /* 0x000fe80003800200 */
[----:B------:R-:W-:Y:S02]  /*4450*/  ISETP.NE.AND P1, PT, R12, RZ, PT ;  /* 0x000000ff0c00720c */ /* 0x000fe40003f25270 */
[----:B--2---:R-:W-:-:S13]  /*4460*/  ISETP.NE.AND P2, PT, R22, RZ, PT ;  /* 0x000000ff1600720c */ /* 0x004fda0003f45270 */
[----:B------:R-:W-:Y:S05]  /*4470*/  @P2 BRA `(.L_x_286) ;  /* 0x0000000000442947 */ /* 0x000fea0003800000 */
[----:B------:R-:W-:Y:S02]  /*4480*/  VIADD R32, R6, 0x1 ;  /* 0x0000000106207836 */ /* 0x000fe40000000000 */
[----:B------:R-:W-:-:S03]  /*4490*/  HFMA2 R25, -RZ, RZ, 0, 5.9604644775390625e-08 ;  /* 0x00000001ff197431 */ /* 0x000fc600000001ff */
[----:B------:R-:W-:Y:S02]  /*44a0*/  IABS R22, R32 ;  /* 0x0000002000167213 */ /* 0x000fe40000000000 */
[----:B------:R-:W-:Y:S01]  /*44b0*/  ISETP.GE.AND P3, PT, R32, RZ, PT ;  /* 0x000000ff2000720c */ /* 0x000fe20003f66270 */
[----:B------:R0:W-:Y:S02]  /*44c0*/  STL.U8 [R28], R25 ;  /* 0x000000191c007387 */ /* 0x0001e40000100000 */
        /* <DEDUP_REMOVED lines=8> */
[----:B------:R-:W-:-:S04]  /*4550*/  @!P2 IMAD.IADD R30, R30, 0x1, -R9 ;  /* 0x000000011e1ea824 */ /* 0x000fc800078e0a09 */
[----:B------:R-:W-:-:S04]  /*4560*/  IMAD.MOV.U32 R6, RZ, RZ, R30 ;  /* 0x000000ffff067224 */ /* 0x000fc800078e001e */
[----:B------:R-:W-:-:S05]  /*4570*/  @!P3 IMAD.MOV R6, RZ, RZ, -R6 ;  /* 0x000000ffff06b224 */ /* 0x000fca00078e0a06 */
[----:B0-----:R-:W-:-:S07]  /*4580*/  SEL R6, R11, R6, !P0 ;  /* 0x000000060b067207 */ /* 0x001fce0004000000 */
.L_x_286:
[----:B------:R-:W-:Y:S05]  /*4590*/  BSYNC.RECONVERGENT B1 ;  /* 0x0000000000017941 */ /* 0x000fea0003800200 */
.L_x_285:
[----:B------:R-:W-:Y:S05]  /*45a0*/  @P1 BRA `(.L_x_287) ;  /* 0xffffffe800741947 */ /* 0x000fea000383ffff */
.L_x_254:
[----:B------:R-:W-:Y:S01]  /*45b0*/  LOP3.LUT P1, R24, R0, 0x7, RZ, 0xc0, !PT ;  /* 0x0000000700187812 */ /* 0x000fe2000782c0ff */
[----:B------:R-:W-:Y:S01]  /*45c0*/  IMAD.MOV.U32 R22, RZ, RZ, R31 ;  /* 0x000000ffff167224 */ /* 0x000fe200078e001f */
[----:B------:R-:W-:Y:S01]  /*45d0*/  MOV R23, R29 ;  /* 0x0000001d00177202 */ /* 0x000fe20000000f00 */
[----:B------:R-:W-:-:S10]  /*45e0*/  IMAD.MOV.U32 R12, RZ, RZ, R26 ;  /* 0x000000ffff0c7224 */ /* 0x000fd400078e001a */
[----:B------:R-:W-:Y:S05]  /*45f0*/  @!P1 BRA `(.L_x_239) ;  /* 0x0000001000909947 */ /* 0x000fea0003800000 */
[----:B------:R-:W-:Y:S01]  /*4600*/  ISETP.GE.U32.AND P1, PT, R24, 0x4, PT ;  /* 0x000000041800780c */ /* 0x000fe20003f26070 */
[----:B------:R-:W-:Y:S01]  /*4610*/  BSSY.RECONVERGENT B1, `(.L_x_288) ;  /* 0x00000a6000017945 */ /* 0x000fe20003800200 */
[----:B------:R-:W-:-:S11]  /*4620*/  LOP3.LUT R28, R0, 0x3, RZ, 0xc0, !PT ;  /* 0x00000003001c7812 */ /* 0x000fd600078ec0ff */
[----:B------:R-:W-:Y:S05]  /*4630*/  @!P1 BRA `(.L_x_289) ;  /* 0x00000008008c9947 */ /* 0x000fea0003800000 */
[----:B------:R-:W-:-:S05]  /*4640*/  VIADD R10, R10, 0x1 ;  /* 0x000000010a0a7836 */ /* 0x000fca0000000000 */
[----:B------:R-:W-:Y:S02]  /*4650*/  IABS R12, R10 ;  /* 0x0000000a000c7213 */ /* 0x000fe40000000000 */
[----:B------:R-:W-:-:S03]  /*4660*/  ISETP.GE.AND P2, PT, R10, RZ, PT ;  /* 0x000000ff0a00720c */ /* 0x000fc60003f46270 */
[----:B------:R-:W-:-:S04]  /*4670*/  IMAD.HI.U32 R22, R8, R12, RZ ;  /* 0x0000000c08167227 */ /* 0x000fc800078e00ff */
[----:B------:R-:W-:-:S04]  /*4680*/  IMAD.MOV R22, RZ, RZ, -R22 ;  /* 0x000000ffff167224 */ /* 0x000fc800078e0a16 */
[----:B------:R-:W-:Y:S02]  /*4690*/  IMAD R12, R9, R22, R12 ;  /* 0x00000016090c7224 */ /* 0x000fe400078e020c */
[----:B------:R-:W0:Y:S03]  /*46a0*/  LDC.64 R22, c[0x0][0x380] ;  /* 0x0000e000ff167b82 */ /* 0x000e260000000a00 */
[----:B------:R-:W-:-:S13]  /*46b0*/  ISETP.GT.U32.AND P1, PT, R7, R12, PT ;  /* 0x0000000c0700720c */ /* 0x000fda0003f24070 */
[----:B------:R-:W-:-:S05]  /*46c0*/  @!P1 IMAD.IADD R12, R12, 0x1, -R9 ;  /* 0x000000010c0c9824 */ /* 0x000fca00078e0a09 */
[----:B------:R-:W-:-:S13]  /*46d0*/  ISETP.GT.U32.AND P1, PT, R7, R12, PT ;  /* 0x0000000c0700720c */ /* 0x000fda0003f24070 */
[----:B------:R-:W-:-:S04]  /*46e0*/  @!P1 IMAD.IADD R12, R12, 0x1, -R9 ;  /* 0x000000010c0c9824 */ /* 0x000fc800078e0a09 */
[----:B------:R-:W-:-:S05]  /*46f0*/  IMAD.MOV.U32 R10, RZ, RZ, R12 ;  /* 0x000000ffff0a7224 */ /* 0x000fca00078e000c */
[----:B------:R-:W-:-:S04]  /*4700*/  @!P2 IADD3 R10, PT, PT, -R10, RZ, RZ ;  /* 0x000000ff0a0aa210 */ /* 0x000fc80007ffe1ff */
        /* <DEDUP_REMOVED lines=38> */
[----:B---3--:R-:W-:Y:S02]  /*4970*/  IADD3 R32, PT, PT, R1, R12, RZ ;  /* 0x0000000c01207210 */ /* 0x008fe40007ffe0ff */
[----:B--2---:R-:W-:-:S13]  /*4980*/  ISETP.NE.AND P1, PT, R35, RZ, PT ;  /* 0x000000ff2300720c */ /* 0x004fda0003f25270 */
        /* <DEDUP_REMOVED lines=19> */
.L_x_291:
[----:B------:R-:W-:Y:S05]  /*4ac0*/  BSYNC.RECONVERGENT B2 ;  /* 0x0000000000027941 */ /* 0x000fea0003800200 */
.L_x_290:
        /* <DEDUP_REMOVED lines=40> */
.L_x_293:
[----:B------:R-:W-:Y:S05]  /*4d50*/  BSYNC.RECONVERGENT B2 ;  /* 0x0000000000027941 */ /* 0x000fea0003800200 */
.L_x_292:
[----:B-----5:R-:W-:Y:S01]  /*4d60*/  IMAD.IADD R24, R1, 0x1, R30 ;  /* 0x0000000101187824 */ /* 0x020fe200078e021e */
[----:B------:R-:W-:Y:S02]  /*4d70*/  LEA.HI.X.SX32 R12, R10, R13, 0x1, P1 ;  /* 0x0000000d0a0c7211 */ /* 0x000fe400008f0eff */
[C---:B------:R-:W-:Y:S02]  /*4d80*/  LEA R22, P1, R33.reuse, R22, 0x2 ;  /* 0x0000001621167211 */ /* 0x040fe400078210ff */
[----:B------:R-:W2:Y:S02]  /*4d90*/  LDL.U8 R25, [R24] ;  /* 0x0000000018197983 */ /* 0x000ea40000100000 */
[----:B------:R-:W-:-:S05]  /*4da0*/  LEA.HI.X R23, R33, R23, R12, 0x2, P1 ;  /* 0x0000001721177211 */ /* 0x000fca00008f140c */
[----:B------:R-:W3:Y:S01]  /*4db0*/  LDG.E.CONSTANT R12, desc[UR4][R22.64] ;  /* 0x00000004160c7981 */ /* 0x000ee2000c1e9900 */
[----:B------:R-:W-:Y:S01]  /*4dc0*/  BSSY.RECONVERGENT B2, `(.L_x_294) ;  /* 0x0000016000027945 */ /* 0x000fe20003800200 */
        /* <DEDUP_REMOVED lines=21> */
.L_x_295:
[----:B------:R-:W-:Y:S05]  /*4f20*/  BSYNC.RECONVERGENT B2 ;  /* 0x0000000000027941 */ /* 0x000fea0003800200 */
.L_x_294:
[----:B------:R-:W2:Y:S02]  /*4f30*/  LDL.U8 R22, [R25] ;  /* 0x0000000019167983 */ /* 0x000ea40000100000 */
[----:B--2---:R-:W-:-:S13]  /*4f40*/  ISETP.NE.AND P1, PT, R22, RZ, PT ;  /* 0x000000ff1600720c */ /* 0x004fda0003f25270 */
[----:B------:R-:W-:Y:S05]  /*4f50*/  @P1 BRA `(.L_x_289) ;  /* 0x0000000000441947 */ /* 0x000fea0003800000 */
[----:B------:R-:W-:Y:S02]  /*4f60*/  VIADD R32, R6, 0x1 ;  /* 0x0000000106207836 */ /* 0x000fe40000000000 */
[----:B------:R-:W-:-:S03]  /*4f70*/  IMAD.MOV.U32 R24, RZ, RZ, 0x1 ;  /* 0x00000001ff187424 */ /* 0x000fc600078e00ff */
[----:B------:R-:W-:Y:S02]  /*4f80*/  IABS R22, R32 ;  /* 0x0000002000167213 */ /* 0x000fe40000000000 */
[----:B------:R0:W-:Y:S01]  /*4f90*/  STL.U8 [R25], R24 ;  /* 0x0000001819007387 */ /* 0x0001e20000100000 */
[----:B------:R-:W-:Y:S02]  /*4fa0*/  ISETP.GE.AND P2, PT, R32, RZ, PT ;  /* 0x000000ff2000720c */ /* 0x000fe40003f46270 */
[----:B------:R-:W-:-:S05]  /*4fb0*/  IMAD.HI.U32 R23, R8, R22, RZ ;  /* 0x0000001608177227 */ /* 0x000fca00078e00ff */
[----:B------:R-:W-:-:S05]  /*4fc0*/  IADD3 R23, PT, PT, -R23, RZ, RZ ;  /* 0x000000ff17177210 */ /* 0x000fca0007ffe1ff */
        /* <DEDUP_REMOVED lines=10> */
.L_x_289:
[----:B------:R-:W-:Y:S05]  /*5070*/  BSYNC.RECONVERGENT B1 ;  /* 0x0000000000017941 */ /* 0x000fea0003800200 */
.L_x_288:
[----:B------:R-:W-:Y:S01]  /*5080*/  ISETP.NE.AND P1, PT, R28, RZ, PT ;  /* 0x000000ff1c00720c */ /* 0x000fe20003f25270 */
[----:B------:R-:W-:Y:S01]  /*5090*/  IMAD.MOV.U32 R12, RZ, RZ, R26 ;  /* 0x000000ffff0c7224 */ /* 0x000fe200078e001a */
[----:B------:R-:W-:Y:S01]  /*50a0*/  MOV R22, R31 ;  /* 0x0000001f00167202 */ /* 0x000fe20000000f00 */
[----:B------:R-:W-:-:S10]  /*50b0*/  IMAD.MOV.U32 R23, RZ, RZ, R29 ;  /* 0x000000ffff177224 */ /* 0x000fd400078e001d */
[----:B------:R-:W-:Y:S05]  /*50c0*/  @!P1 BRA `(.L_x_239) ;  /* 0x0000000400dc9947 */ /* 0x000fea0003800000 */
[----:B------:R-:W-:Y:S01]  /*50d0*/  ISETP.NE.AND P1, PT, R28, 0x1, PT ;  /* 0x000000011c00780c */ /* 0x000fe20003f25270 */
[----:B------:R-:W-:-:S12]  /*50e0*/  BSSY.RECONVERGENT B1, `(.L_x_296) ;  /* 0x0000052000017945 */ /* 0x000fd80003800200 */
        /* <DEDUP_REMOVED lines=11> */
[----:B------:R-:W-:-:S05]  /*51a0*/  @!P1 IADD3 R12, PT, PT, R12, -R9, RZ ;  /* 0x800000090c0c9210 */ /* 0x000fca0007ffe0ff */
[----:B------:R-:W-:-:S04]  /*51b0*/  IMAD.MOV.U32 R10, RZ, RZ, R12 ;  /* 0x000000ffff0a7224 */ /* 0x000fc800078e000c */
[----:B------:R-:W-:-:S05]  /*51c0*/  @!P2 IMAD.MOV R10, RZ, RZ, -R10 ;  /* 0x000000ffff0aa224 */ /* 0x000fca00078e0a0a */
[----:B------:R-:W-:-:S04]  /*51d0*/  SEL R28, R11, R10, !P0 ;  /* 0x0000000a0b1c7207 */ /* 0x000fc80004000000 */
[----:B------:R-:W-:-:S04]  /*51e0*/  IADD3 R10, P1, PT, R27, R28, RZ ;  /* 0x0000001c1b0a7210 */ /* 0x000fc80007f3e0ff */
[----:B------:R-:W-:Y:S02]  /*51f0*/  LEA.HI.X.SX32 R12, R28, R13, 0x1, P1 ;  /* 0x0000000d1c0c7211 */ /* 0x000fe400008f0eff */
[----:B0-----:R-:W-:-:S04]  /*5200*/  LEA R24, P1, R10, R22, 0x2 ;  /* 0x000000160a187211 */ /* 0x001fc800078210ff */
[----:B------:R-:W-:-:S05]  /*5210*/  LEA.HI.X R25, R10, R23, R12, 0x2, P1 ;  /* 0x000000170a197211 */ /* 0x000fca00008f140c */
[----:B------:R-:W2:Y:S01]  /*5220*/  LDG.E.CONSTANT R24, desc[UR4][R24.64] ;  /* 0x0000000418187981 */ /* 0x000ea2000c1e9900 */
        /* <DEDUP_REMOVED lines=9> */
[----:B------:R-:W-:-:S05]  /*52c0*/  @!P1 IADD3 R12, PT, PT, R12, -R9, RZ ;  /* 0x800000090c0c9210 */ /* 0x000fca0007ffe0ff */
[----:B------:R-:W-:-:S05]  /*52d0*/  @!P2 IMAD.MOV R12, RZ, RZ, -R12 ;  /* 0x000000ffff0ca224 */ /* 0x000fca00078e0a0c */
[----:B------:R-:W-:-:S04]  /*52e0*/  SEL R10, R11, R12, !P0 ;  /* 0x0000000c0b0a7207 */ /* 0x000fc80004000000 */
[----:B------:R-:W-:-:S04]  /*52f0*/  IADD3 R12, P1, PT, R27, R10, RZ ;  /* 0x0000000a1b0c7210 */ /* 0x000fc80007f3e0ff */
[----:B------:R-:W-:Y:S02]  /*5300*/  LEA.HI.X.SX32 R28, R10, R13, 0x1, P1 ;  /* 0x0000000d0a1c7211 */ /* 0x000fe400008f0eff */
[----:B------:R-:W-:-:S04]  /*5310*/  LEA R22, P1, R12, R22, 0x2 ;  /* 0x000000160c167211 */ /* 0x000fc800078210ff */
[----:B------:R-:W-:-:S05]  /*5320*/  LEA.HI.X R23, R12, R23, R28, 0x2, P1 ;  /* 0x000000170c177211 */ /* 0x000fca00008f141c */
[----:B------:R-:W3:Y:S01]  /*5330*/  LDG.E.CONSTANT R12, desc[UR4][R22.64] ;  /* 0x00000004160c7981 */ /* 0x000ee2000c1e9900 */
[----:B--2---:R-:W-:-:S05]  /*5340*/  IMAD.IADD R25, R1, 0x1, R24 ;  /* 0x0000000101197824 */ /* 0x004fca00078e0218 */
[----:B------:R-:W2:Y:S01]  /*5350*/  LDL.U8 R30, [R25] ;  /* 0x00000000191e7983 */ /* 0x000ea20000100000 */
[----:B------:R-:W-:Y:S01]  /*5360*/  BSSY.RECONVERGENT B2, `(.L_x_298) ;  /* 0x0000015000027945 */ /* 0x000fe20003800200 */
[----:B---3--:R-:W-:Y:S01]  /*5370*/  IMAD.IADD R28, R1, 0x1, R12 ;  /* 0x00000001011c7824 */ /* 0x008fe200078e020c */
        /* <DEDUP_REMOVED lines=13> */
[----:B------:R-:W-:-:S04]  /*5450*/  @!P1 IADD3 R32, PT, PT, R32, -R9, RZ ;  /* 0x8000000920209210 */ /* 0x000fc80007ffe0ff */
[----:B------:R-:W-:-:S13]  /*5460*/  ISETP.GT.U32.AND P1, PT, R7, R32, PT ;  /* 0x000000200700720c */ /* 0x000fda0003f24070 */
[----:B------:R-:W-:-:S04]  /*5470*/  @!P1 IMAD.IADD R32, R32, 0x1, -R9 ;  /* 0x0000000120209824 */ /* 0x000fc800078e0a09 */
[----:B------:R-:W-:-:S04]  /*5480*/  IMAD.MOV.U32 R6, RZ, RZ, R32 ;  /* 0x000000ffff067224 */ /* 0x000fc800078e0020 */
[----:B------:R-:W-:-:S05]  /*5490*/  @!P2 IMAD.MOV R6, RZ, RZ, -R6 ;  /* 0x000000ffff06a224 */ /* 0x000fca00078e0a06 */
[----:B0-----:R-:W-:-:S07]  /*54a0*/  SEL R6, R11, R6, !P0 ;  /* 0x000000060b067207 */ /* 0x001fce0004000000 */
.L_x_299:
[----:B------:R-:W-:Y:S05]  /*54b0*/  BSYNC.RECONVERGENT B2 ;  /* 0x0000000000027941 */ /* 0x000fea0003800200 */
.L_x_298:
        /* <DEDUP_REMOVED lines=20> */
.L_x_297:
[----:B------:R-:W-:Y:S05]  /*5600*/  BSYNC.RECONVERGENT B1 ;  /* 0x0000000000017941 */ /* 0x000fea0003800200 */
.L_x_296:
[----:B------:R-:W-:Y:S01]  /*5610*/  LOP3.LUT R12, R0, 0x1, RZ, 0xc0, !PT ;  /* 0x00000001000c7812 */ /* 0x000fe200078ec0ff */
[----:B------:R-:W-:Y:S01]  /*5620*/  IMAD.MOV.U32 R23, RZ, RZ, R29 ;  /* 0x000000ffff177224 */ /* 0x000fe200078e001d */
[----:B------:R-:W-:Y:S02]  /*5630*/  MOV R22, R31 ;  /* 0x0000001f00167202 */ /* 0x000fe40000000f00 */
[----:B------:R-:W-:Y:S01]  /*5640*/  ISETP.NE.U32.AND P1, PT, R12, 0x1, PT ;  /* 0x000000010c00780c */ /* 0x000fe20003f25070 */
[----:B------:R-:W-:-:S12]  /*5650*/  IMAD.MOV.U32 R12, RZ, RZ, R26 ;  /* 0x000000ffff0c7224 */ /* 0x000fd800078e001a */
[----:B------:R-:W-:Y:S05]  /*5660*/  @P1 BRA `(.L_x_239) ;  /* 0x0000000000741947 */ /* 0x000fea0003800000 */
[----:B------:R-:W-:Y:S01]  /*5670*/  VIADD R10, R10, 0x1 ;  /* 0x000000010a0a7836 */ /* 0x000fe20000000000 */
[----:B------:R-:W0:Y:S04]  /*5680*/  LDCU.64 UR8, c[0x0][0x380] ;  /* 0x00007000ff0877ac */ /* 0x000e280008000a00 */
        /* <DEDUP_REMOVED lines=13> */
[----:B0-----:R-:W-:-:S04]  /*5760*/  LEA R8, P0, R27, UR8, 0x2 ;  /* 0x000000081b087c11 */ /* 0x001fc8000f8010ff */
[----:B------:R-:W-:-:S05]  /*5770*/  LEA.HI.X R9, R27, UR9, R10, 0x2, P0 ;  /* 0x000000091b097c11 */ /* 0x000fca00080f140a */
[----:B------:R-:W2:Y:S02]  /*5780*/  LDG.E.CONSTANT R8, desc[UR4][R8.64] ;  /* 0x0000000408087981 */ /* 0x000ea4000c1e9900 */
[----:B--2---:R-:W-:-:S05]  /*5790*/  IMAD.IADD R10, R1, 0x1, R8 ;  /* 0x00000001010a7824 */ /* 0x004fca00078e0208 */
[----:B------:R-:W2:Y:S01]  /*57a0*/  LDL.U8 R7, [R10] ;  /* 0x000000000a077983 */ /* 0x000ea20000100000 */
[----:B------:R-:W-:Y:S02]  /*57b0*/  IMAD.MOV.U32 R22, RZ, RZ, R31 ;  /* 0x000000ffff167224 */ /* 0x000fe400078e001f */
[----:B------:R-:W-:Y:S02]  /*57c0*/  IMAD.MOV.U32 R12, RZ, RZ, R26 ;  /* 0x000000ffff0c7224 */ /* 0x000fe400078e001a */
[----:B------:R-:W-:Y:S01]  /*57d0*/  IMAD.MOV.U32 R23, RZ, RZ, R29 ;  /* 0x000000ffff177224 */ /* 0x000fe200078e001d */
[----:B--2---:R-:W-:-:S13]  /*57e0*/  ISETP.NE.AND P0, PT, R7, RZ, PT ;  /* 0x000000ff0700720c */ /* 0x004fda0003f05270 */
[----:B------:R-:W-:Y:S01]  /*57f0*/  @!P0 IMAD.WIDE R6, R6, 0x4, R14 ;  /* 0x0000000406068825 */ /* 0x000fe200078e020e */
[----:B------:R-:W-:-:S03]  /*5800*/  @!P0 MOV R22, R31 ;  /* 0x0000001f00168202 */ /* 0x000fc60000000f00 */
[----:B------:R-:W-:Y:S01]  /*5810*/  @!P0 IMAD.MOV.U32 R12, RZ, RZ, R26 ;  /* 0x000000ffff0c8224 */ /* 0x000fe200078e001a */
[----:B------:R2:W-:Y:S01]  /*5820*/  @!P0 STG.E desc[UR4][R6.64], R8 ;  /* 0x0000000806008986 */ /* 0x0005e2000c101904 */
[----:B------:R-:W-:-:S07]  /*5830*/  @!P0 IMAD.MOV.U32 R23, RZ, RZ, R29 ;  /* 0x000000ffff178224 */ /* 0x000fce00078e001d */
.L_x_239:
[----:B------:R-:W-:Y:S05]  /*5840*/  BSYNC.RECONVERGENT B0 ;  /* 0x0000000000007941 */ /* 0x000fea0003800200 */
.L_x_237:
[----:B--2---:R-:W-:Y:S01]  /*5850*/  SHF.R.U32.HI R7, RZ, 0x2, R22 ;  /* 0x00000002ff077819 */ /* 0x004fe20000011616 */
[----:B01----:R-:W-:Y:S01]  /*5860*/  IMAD.SHL.U32 R9, R4, 0x10, RZ ;  /* 0x0000001004097824 */ /* 0x003fe200078e00ff */
[----:B------:R-:W-:Y:S01]  /*5870*/  UMOV UR6, 0x9999999a ;  /* 0x9999999a00067882 */ /* 0x000fe20000000000 */
[----:B------:R-:W-:Y:S01]  /*5880*/  UMOV UR7, 0x3fb99999 ;  /* 0x3fb9999900077882 */ /* 0x000fe20000000000 */
[----:B------:R-:W-:Y:S01]  /*5890*/  LOP3.LUT R7, R7, R22, RZ, 0x3c, !PT ;  /* 0x0000001607077212 */ /* 0x000fe200078e3cff */
[----:B------:R-:W-:Y:S01]  /*58a0*/  VIADD R22, R3, 0x587c5 ;  /* 0x000587c503167836 */ /* 0x000fe20000000000 */
[----:B------:R-:W-:Y:S01]  /*58b0*/  BSSY.RECONVERGENT B0, `(.L_x_300) ;  /* 0x0000040000007945 */ /* 0x000fe20003800200 */
[----:B------:R-:W-:Y:S02]  /*58c0*/  IMAD.MOV.U32 R13, RZ, RZ, R5 ;  /* 0x000000ffff0d7224 */ /* 0x000fe400078e0005 */
[----:B------:R-:W-:-:S05]  /*58d0*/  IMAD.SHL.U32 R6, R7, 0x2, RZ ;  /* 0x0000000207067824 */ /* 0x000fca00078e00ff */
[----:B------:R-:W-:-:S04]  /*58e0*/  LOP3.LUT R6, R4, R9, R6, 0x96, !PT ;  /* 0x0000000904067212 */ /* 0x000fc800078e9606 */
[----:B------:R-:W-:Y:S01]  /*58f0*/  LOP3.LUT R9, R6, R7, RZ, 0x3c, !PT ;  /* 0x0000000706097212 */ /* 0x000fe200078e3cff */
[----:B------:R-:W-:-:S03]  /*5900*/  IMAD.MOV.U32 R7, RZ, RZ, 0x2f800000 ;  /* 0x2f800000ff077424 */ /* 0x000fc600078e00ff */
[----:B------:R-:W-:-:S04]  /*5910*/  IADD3 R6, PT, PT, R9, R22, RZ ;  /* 0x0000001609067210 */ /* 0x000fc80007ffe0ff */
[----:B------:R-:W-:-:S05]  /*5920*/  I2FP.F32.U32 R6, R6 ;  /* 0x0000000600067245 */ /* 0x000fca0000201000 */
[----:B------:R-:W-:-:S04]  /*5930*/  FFMA R8, R6, R7, 1.1641532182693481445e-10 ;  /* 0x2f00000006087423 */ /* 0x000fc80000000007 */
[----:B------:R-:W0:Y:S02]  /*5940*/  F2F.F64.F32 R6, R8 ;  /* 0x0000000800067310 */ /* 0x000e240000201800 */
[----:B0-----:R-:W-:Y:S01]  /*5950*/  DSETP.GEU.AND P0, PT, R6, UR6, PT ;  /* 0x0000000606007e2a */ /* 0x001fe2000bf0e000 */
[----:B------:R-:W-:Y:S02]  /*5960*/  IMAD.MOV.U32 R6, RZ, RZ, R4 ;  /* 0x000000ffff067224 */ /* 0x000fe400078e0004 */
[----:B------:R-:W-:-:S11]  /*5970*/  IMAD.MOV.U32 R7, RZ, RZ, R9 ;  /* 0x000000ffff077224 */ /* 0x000fd600078e0009 */
[----:B------:R-:W-:Y:S05]  /*5980*/  @P0 BRA `(.L_x_301) ;  /* 0x0000000000c80947 */ /* 0x000fea0003800000 */
[----:B------:R-:W0:Y:S01]  /*5990*/  I2F.U32.RP R22, R0 ;  /* 0x0000000000167306 */ /* 0x000e220000209000 */
[----:B------:R-:W-:Y:S02]  /*59a0*/  SHF.R.U32.HI R6, RZ, 0x2, R23 ;  /* 0x00000002ff067819 */ /* 0x000fe40000011617 */
[----:B------:R-:W-:Y:S02]  /*59b0*/  SHF.R.U32.HI R7, RZ, 0x2, R12 ;  /* 0x00000002ff077819 */ /* 0x000fe4000001160c */
[----:B------:R-:W-:Y:S02]  /*59c0*/  LOP3.LUT R13, R6, R23, RZ, 0x3c, !PT ;  /* 0x00000017060d7212 */ /* 0x000fe400078e3cff */
[----:B------:R-:W-:Y:S02]  /*59d0*/  SHF.L.U32 R6, R9, 0x4, RZ ;  /* 0x0000000409067819 */ /* 0x000fe400000006ff */
[----:B------:R-:W-:Y:S01]  /*59e0*/  LOP3.LUT R7, R7, R12, RZ, 0x3c, !PT ;  /* 0x0000000c07077212 */ /* 0x000fe200078e3cff */
[----:B------:R-:W-:Y:S01]  /*59f0*/  IMAD.SHL.U32 R8, R13, 0x2, RZ ;  /* 0x000000020d087824 */ /* 0x000fe200078e00ff */
[----:B------:R-:W-:-:S03]  /*5a00*/  ISETP.NE.U32.AND P2, PT, R0, RZ, PT ;  /* 0x000000ff0000720c */ /* 0x000fc60003f45070 */
[----:B------:R-:W-:Y:S01]  /*5a10*/  IMAD.SHL.U32 R10, R7, 0x2, RZ ;  /* 0x00000002070a7824 */ /* 0x000fe200078e00ff */
[----:B0-----:R-:W0:Y:S01]  /*5a20*/  MUFU.RCP R22, R22 ;  /* 0x0000001600167308 */ /* 0x001e220000001000 */
[----:B------:R-:W-:-:S04]  /*5a30*/  LOP3.LUT R6, R13, R8, R6, 0x96, !PT ;  /* 0x000000080d067212 */ /* 0x000fc800078e9606 */
[----:B------:R-:W-:-:S05]  /*5a40*/  LOP3.LUT R6, R6, R9, RZ, 0x3c, !PT ;  /* 0x0000000906067212 */ /* 0x000fca00078e3cff */
[----:B------:R-:W-:-:S05]  /*5a50*/  IMAD.SHL.U32 R8, R6, 0x10, RZ ;  /* 0x0000001006087824 */ /* 0x000fca00078e00ff */
[----:B------:R-:W-:Y:S01]  /*5a60*/  LOP3.LUT R7, R7, R10, R8, 0x96, !PT ;  /* 0x0000000a07077212 */ /* 0x000fe200078e9608 */
[----:B0-----:R-:W-:Y:S01]  /*5a70*/  VIADD R11, R22, 0xffffffe ;  /* 0x0ffffffe160b7836 */ /* 0x001fe20000000000 */
[----:B------:R-:W-:Y:S01]  /*5a80*/  MOV R10, RZ ;  /* 0x000000ff000a7202 */ /* 0x000fe20000000f00 */
[----:B------:R-:W-:Y:S01]  /*5a90*/  VIADD R22, R3, 0x10974f ;  /* 0x0010974f03167836 */ /* 0x000fe20000000000 */
[----:B------:R-:W-:Y:S02]  /*5aa0*/  LOP3.LUT R7, R7, R6, RZ, 0x3c, !PT ;  /* 0x0000000607077212 */ /* 0x000fe400078e3cff */
[----:B------:R-:W-:Y:S01]  /*5ab0*/  IADD3 R3, PT, PT, R3, 0xb0f8a, R6 ;  /* 0x000b0f8a03037810 */ /* 0x000fe20007ffe006 */
[----:B------:R-:W0:Y:S02]  /*5ac0*/  F2I.FTZ.U32.TRUNC.NTZ R11, R11 ;  /* 0x0000000b000b7305 */ /* 0x000e24000021f000 */
[----:B0-----:R-:W-:-:S04]  /*5ad0*/  IMAD.MOV R13, RZ, RZ, -R11 ;  /* 0x000000ffff0d7224 */ /* 0x001fc800078e0a0b */
[----:B------:R-:W-:-:S04]  /*5ae0*/  IMAD R13, R13, R0, RZ ;  /* 0x000000000d0d7224 */ /* 0x000fc800078e02ff */
[----:B------:R-:W-:-:S04]  /*5af0*/  IMAD.HI.U32 R8, R11, R13, R10 ;  /* 0x0000000d0b087227 */ /* 0x000fc800078e000a */
[----:B------:R-:W-:-:S04]  /*5b00*/  IMAD.IADD R11, R7, 0x1, R22 ;  /* 0x00000001070b7824 */ /* 0x000fc800078e0216 */
[----:B------:R-:W-:-:S04]  /*5b10*/  IMAD.HI.U32 R10, R8, R11, RZ ;  /* 0x0000000b080a7227 */ /* 0x000fc800078e00ff */
[----:B------:R-:W-:-:S04]  /*5b20*/  IMAD.HI.U32 R8, R8, R3, RZ ;  /* 0x0000000308087227 */ /* 0x000fc800078e00ff */
[----:B------:R-:W-:Y:S02]  /*5b30*/  IMAD.MOV R10, RZ, RZ, -R10 ;  /* 0x000000ffff0a7224 */ /* 0x000fe400078e0a0a */
[----:B------:R-:W-:Y:S02]  /*5b40*/  IMAD.MOV R8, RZ, RZ, -R8 ;  /* 0x000000ffff087224 */ /* 0x000fe400078e0a08 */
[C---:B------:R-:W-:Y:S02]  /*5b50*/  IMAD R11, R0.reuse, R10, R11 ;  /* 0x0000000a000b7224 */ /* 0x040fe400078e020b */
[----:B------:R-:W-:Y:S01]  /*5b60*/  IMAD R3, R0, R8, R3 ;  /* 0x0000000800037224 */ /* 0x000fe200078e0203 */
[-C--:B------:R-:W-:Y:S02]  /*5b70*/  LOP3.LUT R8, RZ, R0.reuse, RZ, 0x33, !PT ;  /* 0x00000000ff087212 */ /* 0x080fe400078e33ff */
[-C--:B------:R-:W-:Y:S02]  /*5b80*/  ISETP.GE.U32.AND P1, PT, R11, R0.reuse, PT ;  /* 0x000000000b00720c */ /* 0x080fe40003f26070 */
[----:B------:R-:W-:-:S11]  /*5b90*/  ISETP.GE.U32.AND P0, PT, R3, R0, PT ;  /* 0x000000000300720c */ /* 0x000fd60003f06070 */
[--C-:B------:R-:W-:Y:S02]  /*5ba0*/  @P1 IMAD.IADD R11, R11, 0x1, -R0.reuse ;  /* 0x000000010b0b1824 */ /* 0x100fe400078e0a00 */
[----:B------:R-:W-:-:S03]  /*5bb0*/  @P0 IMAD.IADD R3, R3, 0x1, -R0 ;  /* 0x0000000103030824 */ /* 0x000fc600078e0a00 */
[-C--:B------:R-:W-:Y:S02]  /*5bc0*/  ISETP.GE.U32.AND P1, PT, R11, R0.reuse, PT ;  /* 0x000000000b00720c */ /* 0x080fe40003f26070 */
[----:B------:R-:W-:-:S11]  /*5bd0*/  ISETP.GE.U32.AND P0, PT, R3, R0, PT ;  /* 0x000000000300720c */ /* 0x000fd60003f06070 */
[----:B------:R-:W-:Y:S02]  /*5be0*/  @P1 IADD3 R11, PT, PT, R11, -R0, RZ ;  /* 0x800000000b0b1210 */ /* 0x000fe40007ffe0ff */
[----:B------:R-:W-:Y:S02]  /*5bf0*/  @P0 IMAD.IADD R3, R3, 0x1, -R0 ;  /* 0x0000000103030824 */ /* 0x000fe400078e0a00 */
[----:B------:R-:W-:-:S03]  /*5c00*/  SEL R11, R8, R11, !P2 ;  /* 0x0000000b080b7207 */ /* 0x000fc60005000000 */
[----:B------:R-:W-:Y:S02]  /*5c10*/  SEL R3, R8, R3, !P2 ;  /* 0x0000000308037207 */ /* 0x000fe40005000000 */
[----:B------:R-:W-:-:S04]  /*5c20*/  IMAD.WIDE R10, R11, 0x4, R14 ;  /* 0x000000040b0a7825 */ /* 0x000fc800078e020e */
[----:B------:R-:W-:Y:S01]  /*5c30*/  IMAD.WIDE R14, R3, 0x4, R14 ;  /* 0x00000004030e7825 */ /* 0x000fe200078e020e */
[----:B------:R-:W2:Y:S04]  /*5c40*/  LDG.E R25, desc[UR4][R10.64] ;  /* 0x000000040a197981 */ /* 0x000ea8000c1e1900 */
[----:B------:R-:W3:Y:S01]  /*5c50*/  LDG.E R3, desc[UR4][R14.64] ;  /* 0x000000040e037981 */ /* 0x000ee2000c1e1900 */
[----:B------:R-:W-:Y:S02]  /*5c60*/  IMAD.MOV.U32 R13, RZ, RZ, R9 ;  /* 0x000000ffff0d7224 */ /* 0x000fe400078e0009 */
[----:B------:R-:W-:Y:S02]  /*5c70*/  IMAD.MOV.U32 R12, RZ, RZ, R4 ;  /* 0x000000ffff0c7224 */ /* 0x000fe400078e0004 */
[----:B------:R-:W-:Y:S01]  /*5c80*/  IMAD.MOV.U32 R23, RZ, RZ, R5 ;  /* 0x000000ffff177224 */ /* 0x000fe200078e0005 */
[----:B--2---:R0:W-:Y:S04]  /*5c90*/  STG.E desc[UR4][R14.64], R25 ;  /* 0x000000190e007986 */ /* 0x0041e8000c101904 */
[----:B---3--:R0:W-:Y:S02]  /*5ca0*/  STG.E desc[UR4][R10.64], R3 ;  /* 0x000000030a007986 */ /* 0x0081e4000c101904 */
.L_x_301:
[----:B------:R-:W-:Y:S05]  /*5cb0*/  BSYNC.RECONVERGENT B0 ;  /* 0x0000000000007941 */ /* 0x000fea0003800200 */
.L_x_300:
[----:B------:R-:W-:Y:S04]  /*5cc0*/  STG.E.64 desc[UR4][R20.64], R22 ;  /* 0x0000001614007986 */ /* 0x000fe8000c101b04 */
[----:B------:R-:W-:Y:S04]  /*5cd0*/  STG.E.64 desc[UR4][R20.64+0x8], R12 ;  /* 0x0000080c14007986 */ /* 0x000fe8000c101b04 */
[----:B------:R-:W-:Y:S04]  /*5ce0*/  STG.E.64 desc[UR4][R20.64+0x10], R6 ;  /* 0x0000100614007986 */ /* 0x000fe8000c101b04 */
[----:B------:R-:W-:Y:S04]  /*5cf0*/  STG.E.64 desc[UR4][R20.64+0x18], R16 ;  /* 0x0000181014007986 */ /* 0x000fe8000c101b04 */
[----:B------:R-:W-:Y:S04]  /*5d00*/  STG.E.64 desc[UR4][R20.64+0x28], R18 ;  /* 0x0000281214007986 */ /* 0x000fe8000c101b04 */
[----:B------:R-:W-:Y:S01]  /*5d10*/  STG.E desc[UR4][R20.64+0x20], R2 ;  /* 0x0000200214007986 */ /* 0x000fe2000c101904 */
[----:B------:R-:W-:Y:S05]  /*5d20*/  EXIT ;  /* 0x000000000000794d */ /* 0x000fea0003800000 */
.L_x_302:
        /* <DEDUP_REMOVED lines=13> */
.L_x_333:


//--------------------- .text._Z7gpu2OptPiPKiS1_ii --------------------------
	.section	.text._Z7gpu2OptPiPKiS1_ii,"ax",@progbits
	.align	128
        .global         _Z7gpu2OptPiPKiS1_ii
        .type           _Z7gpu2OptPiPKiS1_ii,@function
        .size           _Z7gpu2OptPiPKiS1_ii,(.L_x_334 - _Z7gpu2OptPiPKiS1_ii)
        .other          _Z7gpu2OptPiPKiS1_ii,@"STO_CUDA_ENTRY STV_DEFAULT"
_Z7gpu2OptPiPKiS1_ii:
.text._Z7gpu2OptPiPKiS1_ii:
[----:B------:R-:W-:Y:S01]  /*0000*/  LDC R1, c[0x0][0x37c] ;  /* 0x0000df00ff017b82 */ /* 0x000fe20000000800 */
[----:B------:R-:W0:Y:S01]  /*0010*/  S2R R3, SR_CTAID.X ;  /* 0x0000000000037919 */ /* 0x000e220000002500 */
[----:B------:R-:W0:Y:S02]  /*0020*/  LDCU UR4, c[0x0][0x398] ;  /* 0x00007300ff0477ac */ /* 0x000e240008000800 */
[----:B0-----:R-:W-:-:S13]  /*0030*/  ISETP.GE.AND P0, PT, R3, UR4, PT ;  /* 0x0000000403007c0c */ /* 0x001fda000bf06270 */
[----:B------:R-:W-:Y:S05]  /*0040*/  @P0 EXIT ;  /* 0x000000000000094d */ /* 0x000fea0003800000 */
[----:B------:R-:W0:Y:S08]  /*0050*/  LDC R7, c[0x0][0x39c] ;  /* 0x0000e700ff077b82 */ /* 0x000e300000000800 */
[----:B------:R-:W1:Y:S01]  /*0060*/  LDC.64 R4, c[0x0][0x390] ;  /* 0x0000e400ff047b82 */ /* 0x000e620000000a00 */
[----:B0-----:R-:W-:-:S13]  /*0070*/  ISETP.GE.AND P0, PT, R7, 0x3, PT ;  /* 0x000000030700780c */ /* 0x001fda0003f06270 */
[----:B-1----:R-:W-:Y:S05]  /*0080*/  @!P0 EXIT ;  /* 0x000000000000894d */ /* 0x002fea0003800000 */
[----:B------:R-:W0:Y:S01]  /*0090*/  LDCU.64 UR6, c[0x0][0x358] ;  /* 0x00006b00ff0677ac */ /* 0x000e220008000a00 */
[----:B------:R-:W-:Y:S01]  /*00a0*/  IMAD.WIDE.U32 R4, R3, 0x4, R4 ;  /* 0x0000000403047825 */ /* 0x000fe200078e0004 */
[----:B------:R-:W1:Y:S04]  /*00b0*/  LDC.64 R12, c[0x0][0x380] ;  /* 0x0000e000ff0c7b82 */ /* 0x000e680000000a00 */
[----:B0-----:R-:W2:Y:S01]  /*00c0*/  LDG.E R0, desc[UR6][R4.64] ;  /* 0x0000000604007981 */ /* 0x001ea2000c1e1900 */
[----:B------:R-:W-:Y:S02]  /*00d0*/  IMAD.MOV.U32 R2, RZ, RZ, RZ ;  /* 0x000000ffff027224 */ /* 0x000fe400078e00ff */
[----:B--2---:R-:W-:-:S04]  /*00e0*/  IMAD R0, R0, R7, RZ ;  /* 0x0000000700007224 */ /* 0x004fc800078e02ff */
[----:B-1----:R-:W-:-:S03]  /*00f0*/  IMAD.WIDE R12, R0, 0x4, R12 ;  /* 0x00000004000c7825 */ /* 0x002fc600078e020c */
[----:B------:R-:W-:-:S04]  /*0100*/  IADD3 R14, P0, PT, R12, -0x1c, RZ ;  /* 0xffffffe40c0e7810 */ /* 0x000fc80007f1e0ff */
[----:B------:R-:W-:-:S09]  /*0110*/  IADD3.X R15, PT, PT, R13, -0x1, RZ, P0, !PT ;  /* 0xffffffff0d0f7810 */ /* 0x000fd200007fe4ff */
.L_x_309:
[----:B------:R-:W-:Y:S01]  /*0120*/  PRMT R3, RZ, 0x7610, R3 ;  /* 0x00007610ff037816 */ /* 0x000fe20000000003 */
[----:B012-4-:R-:W-:-:S07]  /*0130*/  IMAD.MOV.U32 R4, RZ, RZ, RZ ;  /* 0x000000ffff047224 */ /* 0x017fce00078e00ff */
.L_x_308:
[----:B012-4-:R-:W-:Y:S01]  /*0140*/  IMAD.WIDE.U32 R16, R4, 0x4, R12 ;  /* 0x0000000404107825 */ /* 0x017fe200078e000c */
[----:B------:R-:W0:Y:S01]  /*0150*/  LDC.64 R18, c[0x0][0x388] ;  /* 0x0000e200ff127b82 */ /* 0x000e220000000a00 */
[----:B------:R-:W1:Y:S03]  /*0160*/  LDCU UR4, c[0x0][0x39c] ;  /* 0x00007380ff0477ac */ /* 0x000e660008000800 */
[----:B------:R-:W1:Y:S04]  /*0170*/  LDG.E R5, desc[UR6][R16.64+0x4] ;  /* 0x0000040610057981 */ /* 0x000e68000c1e1900 */
[----:B------:R-:W1:Y:S02]  /*0180*/  LDG.E R6, desc[UR6][R16.64] ;  /* 0x0000000610067981 */ /* 0x000e64000c1e1900 */
[----:B-1----:R-:W-:-:S04]  /*0190*/  IMAD R7, R6, UR4, R5 ;  /* 0x0000000406077c24 */ /* 0x002fc8000f8e0205 */
[----:B0-----:R-:W-:-:S05]  /*01a0*/  IMAD.WIDE R18, R7, 0x4, R18 ;  /* 0x0000000407127825 */ /* 0x001fca00078e0212 */
[----:B------:R0:W5:Y:S01]  /*01b0*/  LDG.E.CONSTANT R7, desc[UR6][R18.64] ;  /* 0x0000000612077981 */ /* 0x000162000c1e9900 */
[C---:B------:R-:W-:Y:S01]  /*01c0*/  IADD3 R8, PT, PT, R4.reuse, 0x2, RZ ;  /* 0x0000000204087810 */ /* 0x040fe20007ffe0ff */
[----:B------:R-:W-:Y:S01]  /*01d0*/  VIADD R9, R4, 0x1 ;  /* 0x0000000104097836 */ /* 0x000fe20000000000 */
[----:B------:R-:W-:-:S03]  /*01e0*/  UMOV UR4, URZ ;  /* 0x000000ff00047c82 */ /* 0x000fc60008000000 */
[----:B------:R-:W-:-:S07]  /*01f0*/  IMAD.MOV.U32 R10, RZ, RZ, R8 ;  /* 0x000000ffff0a7224 */ /* 0x000fce00078e0008 */
.L_x_307:
[----:B0-----:R-:W0:Y:S01]  /*0200*/  LDC R11, c[0x0][0x39c] ;  /* 0x0000e700ff0b7b82 */ /* 0x001e220000000800 */
[----:B-1----:R-:W-:Y:S01]  /*0210*/  MOV R24, R10 ;  /* 0x0000000a00187202 */ /* 0x002fe20000000f00 */
[C---:B--2-4-:R-:W-:Y:S01]  /*0220*/  IMAD.WIDE.U32 R22, R10.reuse, 0x4, R12 ;  /* 0x000000040a167825 */ /* 0x054fe200078e000c */
[----:B------:R-:W-:-:S05]  /*0230*/  IADD3 R10, PT, PT, R10, 0x1, RZ ;  /* 0x000000010a0a7810 */ /* 0x000fca0007ffe0ff */
[----:B------:R-:W2:Y:S01]  /*0240*/  LDG.E R22, desc[UR6][R22.64] ;  /* 0x0000000616167981 */ /* 0x000ea2000c1e1900 */
[----:B0-----:R-:W0:Y:S01]  /*0250*/  I2F.U32.RP R18, R11 ;  /* 0x0000000b00127306 */ /* 0x001e220000209000 */
[----:B------:R-:W-:-:S07]  /*0260*/  ISETP.NE.U32.AND P1, PT, R11, RZ, PT ;  /* 0x000000ff0b00720c */ /* 0x000fce0003f25070 */
[----:B0-----:R-:W0:Y:S02]  /*0270*/  MUFU.RCP R18, R18 ;  /* 0x0000001200127308 */ /* 0x001e240000001000 */
[----:B0-----:R-:W-:-:S06]  /*0280*/  IADD3 R16, PT, PT, R18, 0xffffffe, RZ ;  /* 0x0ffffffe12107810 */ /* 0x001fcc0007ffe0ff */
[----:B------:R0:W1:Y:S02]  /*0290*/  F2I.FTZ.U32.TRUNC.NTZ R17, R16 ;  /* 0x0000001000117305 */ /* 0x000064000021f000 */
[----:B0-----:R-:W-:Y:S02]  /*02a0*/  IMAD.MOV.U32 R16, RZ, RZ, RZ ;  /* 0x000000ffff107224 */ /* 0x001fe400078e00ff */
[----:B-1----:R-:W-:-:S04]  /*02b0*/  IMAD.MOV R20, RZ, RZ, -R17 ;  /* 0x000000ffff147224 */ /* 0x002fc800078e0a11 */
[----:B------:R-:W-:-:S04]  /*02c0*/  IMAD R19, R20, R11, RZ ;  /* 0x0000000b14137224 */ /* 0x000fc800078e02ff */
[----:B------:R-:W-:-:S06]  /*02d0*/  IMAD.HI.U32 R17, R17, R19, R16 ;  /* 0x0000001311117227 */ /* 0x000fcc00078e0010 */
[----:B------:R-:W-:-:S04]  /*02e0*/  IMAD.HI.U32 R17, R17, R10, RZ ;  /* 0x0000000a11117227 */ /* 0x000fc800078e00ff */
[----:B------:R-:W-:-:S04]  /*02f0*/  IMAD.MOV R17, RZ, RZ, -R17 ;  /* 0x000000ffff117224 */ /* 0x000fc800078e0a11 */
[----:B------:R-:W-:Y:S02]  /*0300*/  IMAD R26, R11, R17, R10 ;  /* 0x000000110b1a7224 */ /* 0x000fe400078e020a */
[----:B------:R-:W0:Y:S03]  /*0310*/  LDC.64 R16, c[0x0][0x388] ;  /* 0x0000e200ff107b82 */ /* 0x000e260000000a00 */
[----:B------:R-:W-:-:S13]  /*0320*/  ISETP.GE.U32.AND P0, PT, R26, R11, PT ;  /* 0x0000000b1a00720c */ /* 0x000fda0003f06070 */
[----:B------:R-:W-:-:S04]  /*0330*/  @P0 IADD3 R26, PT, PT, R26, -R11, RZ ;  /* 0x8000000b1a1a0210 */ /* 0x000fc80007ffe0ff */
[----:B------:R-:W-:-:S13]  /*0340*/  ISETP.GE.U32.AND P0, PT, R26, R11, PT ;  /* 0x0000000b1a00720c */ /* 0x000fda0003f06070 */
[----:B------:R-:W-:Y:S01]  /*0350*/  @P0 IMAD.IADD R26, R26, 0x1, -R11 ;  /* 0x000000011a1a0824 */ /* 0x000fe200078e0a0b */
[----:B------:R-:W-:-:S05]  /*0360*/  @!P1 LOP3.LUT R26, RZ, R11, RZ, 0x33, !PT ;  /* 0x0000000bff1a9212 */ /* 0x000fca00078e33ff */
[----:B------:R-:W-:-:S06]  /*0370*/  IMAD.WIDE.U32 R26, R26, 0x4, R12 ;  /* 0x000000041a1a7825 */ /* 0x000fcc00078e000c */
[----:B------:R-:W3:Y:S01]  /*0380*/  LDG.E R26, desc[UR6][R26.64] ;  /* 0x000000061a1a7981 */ /* 0x000ee2000c1e1900 */
[----:B--2---:R-:W-:-:S04]  /*0390*/  IMAD R21, R6, R11, R22 ;  /* 0x0000000b06157224 */ /* 0x004fc800078e0216 */
[----:B0-----:R-:W-:-:S06]  /*03a0*/  IMAD.WIDE R20, R21, 0x4, R16 ;  /* 0x0000000415147825 */ /* 0x001fcc00078e0210 */
[----:B------:R-:W2:Y:S01]  /*03b0*/  LDG.E.CONSTANT R20, desc[UR6][R20.64] ;  /* 0x0000000614147981 */ /* 0x000ea2000c1e9900 */
[-CC-:B---3--:R-:W-:Y:S02]  /*03c0*/  IMAD R19, R5, R11.reuse, R26.reuse ;  /* 0x0000000b05137224 */ /* 0x188fe400078e021a */
[----:B------:R-:W-:Y:S02]  /*03d0*/  IMAD R25, R22, R11, R26 ;  /* 0x0000000b16197224 */ /* 0x000fe400078e021a */
[----:B------:R-:W-:-:S04]  /*03e0*/  IMAD.WIDE R18, R19, 0x4, R16 ;  /* 0x0000000413127825 */ /* 0x000fc800078e0210 */
[----:B------:R-:W-:Y:S02]  /*03f0*/  IMAD.WIDE R16, R25, 0x4, R16 ;  /* 0x0000000419107825 */ /* 0x000fe400078e0210 */
[----:B------:R-:W2:Y:S04]  /*0400*/  LDG.E.CONSTANT R19, desc[UR6][R18.64] ;  /* 0x0000000612137981 */ /* 0x000ea8000c1e9900 */
[----:B------:R-:W3:Y:S01]  /*0410*/  LDG.E.CONSTANT R16, desc[UR6][R16.64] ;  /* 0x0000000610107981 */ /* 0x000ee2000c1e9900 */
[----:B------:R-:W-:-:S04]  /*0420*/  VIADDMNMX R23, R9, UR4, R8, !PT ;  /* 0x0000000409177c46 */ /* 0x000fc8000f800108 */
[----:B------:R-:W-:-:S05]  /*0430*/  IADD3 R23, PT, PT, R23, -R4, RZ ;  /* 0x8000000417177210 */ /* 0x000fca0007ffe0ff */
[----:B------:R-:W-:-:S05]  /*0440*/  VIADD R22, R23, 0xfffffffe ;  /* 0xfffffffe17167836 */ /* 0x000fca0000000000 */
[----:B------:R-:W-:Y:S02]  /*0450*/  ISETP.NE.AND P1, PT, R22, RZ, PT ;  /* 0x000000ff1600720c */ /* 0x000fe40003f25270 */
[----:B------:R-:W-:-:S11]  /*0460*/  IADD3 R23, PT, PT, R23, -0x3, RZ ;  /* 0xfffffffd17177810 */ /* 0x000fd60007ffe0ff */
[----:B------:R-:W-:-:S05]  /*0470*/  @!P1 IMAD.MOV R23, RZ, RZ, R22 ;  /* 0x000000ffff179224 */ /* 0x000fca00078e0216 */
[----:B------:R-:W-:Y:S02]  /*0480*/  SHF.R.U32.HI R23, RZ, 0x1, R23 ;  /* 0x00000001ff177819 */ /* 0x000fe40000011617 */
[----:B------:R-:W-:Y:S02]  /*0490*/  ISETP.NE.AND P0, PT, R10, R11, PT ;  /* 0x0000000b0a00720c */ /* 0x000fe40003f05270 */
[----:B--2---:R-:W-:Y:S01]  /*04a0*/  IADD3 R25, PT, PT, R20, R19, RZ ;  /* 0x0000001314197210 */ /* 0x004fe20007ffe0ff */
[----:B---3-5:R-:W-:-:S05]  /*04b0*/  IMAD.IADD R22, R7, 0x1, R16 ;  /* 0x0000000107167824 */ /* 0x028fca00078e0210 */
[----:B------:R-:W-:Y:S01]  /*04c0*/  ISETP.GE.AND P2, PT, R25, R22, PT ;  /* 0x000000161900720c */ /* 0x000fe20003f46270 */
[C---:B------:R-:W-:Y:S01]  /*04d0*/  VIADD R16, R23.reuse, 0x1 ;  /* 0x0000000117107836 */ /* 0x040fe20000000000 */
[C---:B------:R-:W-:Y:S01]  /*04e0*/  IADD3 R20, PT, PT, R23.reuse, 0x2, RZ ;  /* 0x0000000217147810 */ /* 0x040fe20007ffe0ff */
[----:B------:R-:W-:Y:S01]  /*04f0*/  @!P1 IMAD.MOV R16, RZ, RZ, R23 ;  /* 0x000000ffff109224 */ /* 0x000fe200078e0217 */
[----:B------:R-:W-:-:S09]  /*0500*/  @!P1 IADD3 R20, PT, PT, R23, 0x1, RZ ;  /* 0x0000000117149810 */ /* 0x000fd20007ffe0ff */
[----:B------:R-:W-:Y:S05]  /*0510*/  @P2 BRA `(.L_x_303) ;  /* 0x0000000800bc2947 */ /* 0x000fea0003800000 */
[----:B------:R-:W-:Y:S01]  /*0520*/  MOV R21, R24 ;  /* 0x0000001800157202 */ /* 0x000fe20000000f00 */
[----:B------:R-:W-:-:S03]  /*0530*/  IMAD.MOV.U32 R3, RZ, RZ, 0x1 ;  /* 0x00000001ff037424 */ /* 0x000fc600078e00ff */
[----:B------:R-:W-:-:S13]  /*0540*/  ISETP.GE.U32.AND P1, PT, R9, R21, PT ;  /* 0x000000150900720c */ /* 0x000fda0003f26070 */
[----:B------:R-:W-:Y:S05]  /*0550*/  @P1 BRA `(.L_x_303) ;  /* 0x0000000800ac1947 */ /* 0x000fea0003800000 */
[----:B------:R-:W-:Y:S02]  /*0560*/  ISETP.GE.U32.AND P1, PT, R16, 0xf, PT ;  /* 0x0000000f1000780c */ /* 0x000fe40003f26070 */
[----:B------:R-:W-:-:S11]  /*0570*/  MOV R23, R9 ;  /* 0x0000000900177202 */ /* 0x000fd60000000f00 */
[----:B------:R-:W-:Y:S05]  /*0580*/  @!P1 BRA `(.L_x_304) ;  /* 0x00000004004c9947 */ /* 0x000fea0003800000 */
[----:B------:R-:W0:Y:S01]  /*0590*/  LDC.64 R12, c[0x0][0x380] ;  /* 0x0000e000ff0c7b82 */ /* 0x000e220000000a00 */
[----:B------:R-:W-:Y:S01]  /*05a0*/  LOP3.LUT R23, R20, 0xfffffff0, RZ, 0xc0, !PT ;  /* 0xfffffff014177812 */ /* 0x000fe200078ec0ff */
[----:B------:R-:W-:-:S03]  /*05b0*/  IMAD.MOV.U32 R22, RZ, RZ, R4 ;  /* 0x000000ffff167224 */ /* 0x000fc600078e0004 */
[----:B------:R-:W-:Y:S01]  /*05c0*/  IADD3 R23, PT, PT, -R23, RZ, RZ ;  /* 0x000000ff17177210 */ /* 0x000fe20007ffe1ff */
[----:B0-----:R-:W-:-:S04]  /*05d0*/  IMAD.WIDE R12, R0, 0x4, R12 ;  /* 0x00000004000c7825 */ /* 0x001fc800078e020c */
[----:B------:R-:W-:-:S03]  /*05e0*/  IMAD.WIDE.U32 R16, R9, 0x4, R12 ;  /* 0x0000000409107825 */ /* 0x000fc600078e000c */
[----:B------:R-:W-:-:S05]  /*05f0*/  IADD3 R24, P1, PT, R16, 0x20, RZ ;  /* 0x0000002010187810 */ /* 0x000fca0007f3e0ff */
[----:B------:R-:W-:-:S08]  /*0600*/  IMAD.X R29, RZ, RZ, R17, P1 ;  /* 0x000000ffff1d7224 */ /* 0x000fd000008e0611 */
.L_x_305:
[----:B--2---:R-:W-:Y:S01]  /*0610*/  IMAD.WIDE R16, R21, 0x4, R14 ;  /* 0x0000000415107825 */ /* 0x004fe200078e020e */
[----:B------:R-:W-:-:S03]  /*0620*/  MOV R18, R24 ;  /* 0x0000001800127202 */ /* 0x000fc60000000f00 */
[----:B------:R-:W-:Y:S01]  /*0630*/  IMAD.MOV.U32 R19, RZ, RZ, R29 ;  /* 0x000000ffff137224 */ /* 0x000fe200078e001d */
[----:B------:R-:W2:Y:S04]  /*0640*/  LDG.E R27, desc[UR6][R16.64+0x1c] ;  /* 0x00001c06101b7981 */ /* 0x000ea8000c1e1900 */
[----:B------:R-:W3:Y:S04]  /*0650*/  LDG.E R25, desc[UR6][R18.64+-0x20] ;  /* 0xffffe00612197981 */ /* 0x000ee8000c1e1900 */
[----:B--2---:R-:W-:Y:S04]  /*0660*/  STG.E desc[UR6][R18.64+-0x20], R27 ;  /* 0xffffe01b12007986 */ /* 0x004fe8000c101906 */
[----:B---3--:R0:W-:Y:S04]  /*0670*/  STG.E desc[UR6][R16.64+0x1c], R25 ;  /* 0x00001c1910007986 */ /* 0x0081e8000c101906 */
[----:B------:R-:W2:Y:S04]  /*0680*/  LDG.E R24, desc[UR6][R16.64+0x18] ;  /* 0x0000180610187981 */ /* 0x000ea8000c1e1900 */
[----:B------:R-:W3:Y:S04]  /*0690*/  LDG.E R29, desc[UR6][R18.64+-0x1c] ;  /* 0xffffe406121d7981 */ /* 0x000ee8000c1e1900 */
[----:B--2---:R1:W-:Y:S04]  /*06a0*/  STG.E desc[UR6][R18.64+-0x1c], R24 ;  /* 0xffffe41812007986 */ /* 0x0043e8000c101906 */
[----:B---3--:R-:W-:Y:S04]  /*06b0*/  STG.E desc[UR6][R16.64+0x18], R29 ;  /* 0x0000181d10007986 */ /* 0x008fe8000c101906 */
[----:B------:R-:W2:Y:S04]  /*06c0*/  LDG.E R28, desc[UR6][R16.64+0x14] ;  /* 0x00001406101c7981 */ /* 0x000ea8000c1e1900 */
[----:B------:R-:W3:Y:S04]  /*06d0*/  LDG.E R26, desc[UR6][R18.64+-0x18] ;  /* 0xffffe806121a7981 */ /* 0x000ee8000c1e1900 */
[----:B--2---:R-:W-:Y:S04]  /*06e0*/  STG.E desc[UR6][R18.64+-0x18], R28 ;  /* 0xffffe81c12007986 */ /* 0x004fe8000c101906 */
[----:B---3--:R-:W-:Y:S04]  /*06f0*/  STG.E desc[UR6][R16.64+0x14], R26 ;  /* 0x0000141a10007986 */ /* 0x008fe8000c101906 */
[----:B0-----:R-:W2:Y:S04]  /*0700*/  LDG.E R25, desc[UR6][R16.64+0x10] ;  /* 0x0000100610197981 */ /* 0x001ea8000c1e1900 */
[----:B------:R-:W3:Y:S04]  /*0710*/  LDG.E R27, desc[UR6][R18.64+-0x14] ;  /* 0xffffec06121b7981 */ /* 0x000ee8000c1e1900 */
[----:B--2---:R0:W-:Y:S04]  /*0720*/  STG.E desc[UR6][R18.64+-0x14], R25 ;  /* 0xffffec1912007986 */ /* 0x0041e8000c101906 */
[----:B---3--:R2:W-:Y:S04]  /*0730*/  STG.E desc[UR6][R16.64+0x10], R27 ;  /* 0x0000101b10007986 */ /* 0x0085e8000c101906 */
[----:B-1----:R-:W3:Y:S04]  /*0740*/  LDG.E R24, desc[UR6][R18.64+-0x10] ;  /* 0xfffff00612187981 */ /* 0x002ee8000c1e1900 */
[----:B0-----:R-:W4:Y:S04]  /*0750*/  LDG.E R25, desc[UR6][R16.64+0xc] ;  /* 0x00000c0610197981 */ /* 0x001f28000c1e1900 */
[----:B----4-:R-:W-:Y:S04]  /*0760*/  STG.E desc[UR6][R18.64+-0x10], R25 ;  /* 0xfffff01912007986 */ /* 0x010fe8000c101906 */
[----:B---3--:R-:W-:Y:S04]  /*0770*/  STG.E desc[UR6][R16.64+0xc], R24 ;  /* 0x00000c1810007986 */ /* 0x008fe8000c101906 */
[----:B--2---:R-:W2:Y:S04]  /*0780*/  LDG.E R27, desc[UR6][R16.64+0x8] ;  /* 0x00000806101b7981 */ /* 0x004ea8000c1e1900 */
        /* <DEDUP_REMOVED lines=9> */
[----:B--2---:R-:W-:Y:S04]  /*0820*/  STG.E desc[UR6][R18.64+-0x4], R27 ;  /* 0xfffffc1b12007986 */ /* 0x004fe8000c101906 */
[----:B---3--:R0:W-:Y:S04]  /*0830*/  STG.E desc[UR6][R16.64], R25 ;  /* 0x0000001910007986 */ /* 0x0081e8000c101906 */
[----:B------:R-:W2:Y:S04]  /*0840*/  LDG.E R24, desc[UR6][R18.64] ;  /* 0x0000000612187981 */ /* 0x000ea8000c1e1900 */
[----:B0-----:R-:W3:Y:S04]  /*0850*/  LDG.E R25, desc[UR6][R16.64+-0x4] ;  /* 0xfffffc0610197981 */ /* 0x001ee8000c1e1900 */
[----:B---3--:R-:W-:Y:S04]  /*0860*/  STG.E desc[UR6][R18.64], R25 ;  /* 0x0000001912007986 */ /* 0x008fe8000c101906 */
[----:B--2---:R-:W-:Y:S04]  /*0870*/  STG.E desc[UR6][R16.64+-0x4], R24 ;  /* 0xfffffc1810007986 */ /* 0x004fe8000c101906 */
        /* <DEDUP_REMOVED lines=19> */
[----:B---3--:R1:W-:Y:S04]  /*09b0*/  STG.E desc[UR6][R16.64+-0x18], R29 ;  /* 0xffffe81d10007986 */ /* 0x0083e8000c101906 */
[----:B------:R-:W2:Y:S04]  /*09c0*/  LDG.E R28, desc[UR6][R16.64+-0x1c] ;  /* 0xffffe406101c7981 */ /* 0x000ea8000c1e1900 */
[----:B------:R-:W3:Y:S01]  /*09d0*/  LDG.E R26, desc[UR6][R18.64+0x18] ;  /* 0x00001806121a7981 */ /* 0x000ee2000c1e1900 */
[----:B------:R-:W-:-:S04]  /*09e0*/  IADD3 R23, PT, PT, R23, 0x10, RZ ;  /* 0x0000001017177810 */ /* 0x000fc80007ffe0ff */
[----:B------:R-:W-:Y:S01]  /*09f0*/  ISETP.NE.AND P1, PT, R23, RZ, PT ;  /* 0x000000ff1700720c */ /* 0x000fe20003f25270 */
[----:B--2---:R2:W-:Y:S04]  /*0a00*/  STG.E desc[UR6][R18.64+0x18], R28 ;  /* 0x0000181c12007986 */ /* 0x0045e8000c101906 */
[----:B---3--:R2:W-:Y:S04]  /*0a10*/  STG.E desc[UR6][R16.64+-0x1c], R26 ;  /* 0xffffe41a10007986 */ /* 0x0085e8000c101906 */
[----:B0-----:R-:W3:Y:S04]  /*0a20*/  LDG.E R27, desc[UR6][R16.64+-0x20] ;  /* 0xffffe006101b7981 */ /* 0x001ee8000c1e1900 */
[----:B------:R-:W4:Y:S01]  /*0a30*/  LDG.E R25, desc[UR6][R18.64+0x1c] ;  /* 0x00001c0612197981 */ /* 0x000f22000c1e1900 */
[----:B------:R-:W-:Y:S01]  /*0a40*/  IADD3 R24, P2, PT, R18, 0x40, RZ ;  /* 0x0000004012187810 */ /* 0x000fe20007f5e0ff */
[----:B------:R-:W-:Y:S01]  /*0a50*/  VIADD R21, R21, 0xfffffff0 ;  /* 0xfffffff015157836 */ /* 0x000fe20000000000 */
[----:B------:R-:W-:-:S03]  /*0a60*/  IADD3 R22, PT, PT, R22, 0x10, RZ ;  /* 0x0000001016167810 */ /* 0x000fc60007ffe0ff */
[----:B-1----:R-:W-:Y:S01]  /*0a70*/  IMAD.X R29, RZ, RZ, R19, P2 ;  /* 0x000000ffff1d7224 */ /* 0x002fe200010e0613 */
[----:B---3--:R2:W-:Y:S04]  /*0a80*/  STG.E desc[UR6][R18.64+0x1c], R27 ;  /* 0x00001c1b12007986 */ /* 0x0085e8000c101906 */
[----:B----4-:R2:W-:Y:S01]  /*0a90*/  STG.E desc[UR6][R16.64+-0x20], R25 ;  /* 0xffffe01910007986 */ /* 0x0105e2000c101906 */
[----:B------:R-:W-:Y:S05]  /*0aa0*/  @P1 BRA `(.L_x_305) ;  /* 0xfffffff800d81947 */ /* 0x000fea000383ffff */
[----:B------:R-:W-:-:S07]  /*0ab0*/  IADD3 R23, PT, PT, R22, 0x1, RZ ;  /* 0x0000000116177810 */ /* 0x000fce0007ffe0ff */
.L_x_304:
[----:B--2---:R-:W-:-:S13]  /*0ac0*/  LOP3.LUT P1, R16, R20, 0xf, RZ, 0xc0, !PT ;  /* 0x0000000f14107812 */ /* 0x004fda000782c0ff */
[----:B------:R-:W-:Y:S05]  /*0ad0*/  @!P1 BRA `(.L_x_303) ;  /* 0x00000004004c9947 */ /* 0x000fea0003800000 */
[----:B------:R-:W-:-:S05]  /*0ae0*/  VIADD R16, R16, 0xffffffff ;  /* 0xffffffff10107836 */ /* 0x000fca0000000000 */
[----:B------:R-:W-:-:S13]  /*0af0*/  ISETP.GE.U32.AND P1, PT, R16, 0x7, PT ;  /* 0x000000071000780c */ /* 0x000fda0003f26070 */
[----:B------:R-:W-:Y:S05]  /*0b00*/  @!P1 BRA `(.L_x_306) ;  /* 0x0000000000909947 */ /* 0x000fea0003800000 */
[----:B------:R-:W-:-:S04]  /*0b10*/  IMAD.WIDE R16, R21, 0x4, R12 ;  /* 0x0000000415107825 */ /* 0x000fc800078e020c */
[C---:B------:R-:W-:Y:S01]  /*0b20*/  IMAD.WIDE.U32 R18, R23.reuse, 0x4, R12 ;  /* 0x0000000417127825 */ /* 0x040fe200078e000c */
[----:B------:R-:W2:Y:S04]  /*0b30*/  LDG.E R27, desc[UR6][R16.64] ;  /* 0x00000006101b7981 */ /* 0x000ea8000c1e1900 */
[----:B------:R-:W3:Y:S04]  /*0b40*/  LDG.E R25, desc[UR6][R18.64] ;  /* 0x0000000612197981 */ /* 0x000ee8000c1e1900 */
[----:B--2---:R0:W-:Y:S04]  /*0b50*/  STG.E desc[UR6][R18.64], R27 ;  /* 0x0000001b12007986 */ /* 0x0041e8000c101906 */
[----:B---3--:R1:W-:Y:S04]  /*0b60*/  STG.E desc[UR6][R16.64], R25 ;  /* 0x0000001910007986 */ /* 0x0083e8000c101906 */
[----:B------:R-:W2:Y:S04]  /*0b70*/  LDG.E R22, desc[UR6][R16.64+-0x4] ;  /* 0xfffffc0610167981 */ /* 0x000ea8000c1e1900 */
[----:B------:R-:W3:Y:S04]  /*0b80*/  LDG.E R29, desc[UR6][R18.64+0x4] ;  /* 0x00000406121d7981 */ /* 0x000ee8000c1e1900 */
[----:B--2---:R-:W-:Y:S04]  /*0b90*/  STG.E desc[UR6][R18.64+0x4], R22 ;  /* 0x0000041612007986 */ /* 0x004fe8000c101906 */
[----:B---3--:R-:W-:Y:S04]  /*0ba0*/  STG.E desc[UR6][R16.64+-0x4], R29 ;  /* 0xfffffc1d10007986 */ /* 0x008fe8000c101906 */
[----:B------:R-:W2:Y:S04]  /*0bb0*/  LDG.E R26, desc[UR6][R16.64+-0x8] ;  /* 0xfffff806101a7981 */ /* 0x000ea8000c1e1900 */
[----:B------:R-:W3:Y:S04]  /*0bc0*/  LDG.E R24, desc[UR6][R18.64+0x8] ;  /* 0x0000080612187981 */ /* 0x000ee8000c1e1900 */
[----:B--2---:R-:W-:Y:S04]  /*0bd0*/  STG.E desc[UR6][R18.64+0x8], R26 ;  /* 0x0000081a12007986 */ /* 0x004fe8000c101906 */
[----:B---3--:R-:W-:Y:S04]  /*0be0*/  STG.E desc[UR6][R16.64+-0x8], R24 ;  /* 0xfffff81810007986 */ /* 0x008fe8000c101906 */
[----:B------:R-:W2:Y:S04]  /*0bf0*/  LDG.E R28, desc[UR6][R16.64+-0xc] ;  /* 0xfffff406101c7981 */ /* 0x000ea8000c1e1900 */
[----:B0-----:R-:W3:Y:S04]  /*0c00*/  LDG.E R27, desc[UR6][R18.64+0xc] ;  /* 0x00000c06121b7981 */ /* 0x001ee8000c1e1900 */
[----:B--2---:R-:W-:Y:S04]  /*0c10*/  STG.E desc[UR6][R18.64+0xc], R28 ;  /* 0x00000c1c12007986 */ /* 0x004fe8000c101906 */
[----:B---3--:R0:W-:Y:S04]  /*0c20*/  STG.E desc[UR6][R16.64+-0xc], R27 ;  /* 0xfffff41b10007986 */ /* 0x0081e8000c101906 */
[----:B-1----:R-:W2:Y:S04]  /*0c30*/  LDG.E R25, desc[UR6][R18.64+0x10] ;  /* 0x0000100612197981 */ /* 0x002ea8000c1e1900 */
[----:B0-----:R-:W3:Y:S04]  /*0c40*/  LDG.E R27, desc[UR6][R16.64+-0x10] ;  /* 0xfffff006101b7981 */ /* 0x001ee8000c1e1900 */
[----:B---3--:R0:W-:Y:S04]  /*0c50*/  STG.E desc[UR6][R18.64+0x10], R27 ;  /* 0x0000101b12007986 */ /* 0x0081e8000c101906 */
[----:B--2---:R1:W-:Y:S04]  /*0c60*/  STG.E desc[UR6][R16.64+-0x10], R25 ;  /* 0xfffff01910007986 */ /* 0x0043e8000c101906 */
[----:B------:R-:W2:Y:S04]  /*0c70*/  LDG.E R22, desc[UR6][R16.64+-0x14] ;  /* 0xffffec0610167981 */ /* 0x000ea8000c1e1900 */
[----:B------:R-:W3:Y:S04]  /*0c80*/  LDG.E R29, desc[UR6][R18.64+0x14] ;  /* 0x00001406121d7981 */ /* 0x000ee8000c1e1900 */
[----:B--2---:R1:W-:Y:S04]  /*0c90*/  STG.E desc[UR6][R18.64+0x14], R22 ;  /* 0x0000141612007986 */ /* 0x0043e8000c101906 */
[----:B---3--:R1:W-:Y:S04]  /*0ca0*/  STG.E desc[UR6][R16.64+-0x14], R29 ;  /* 0xffffec1d10007986 */ /* 0x0083e8000c101906 */
[----:B------:R-:W2:Y:S04]  /*0cb0*/  LDG.E R26, desc[UR6][R16.64+-0x18] ;  /* 0xffffe806101a7981 */ /* 0x000ea8000c1e1900 */
[----:B------:R-:W3:Y:S04]  /*0cc0*/  LDG.E R24, desc[UR6][R18.64+0x18] ;  /* 0x0000180612187981 */ /* 0x000ee8000c1e1900 */
[----:B--2---:R1:W-:Y:S04]  /*0cd0*/  STG.E desc[UR6][R18.64+0x18], R26 ;  /* 0x0000181a12007986 */ /* 0x0043e8000c101906 */
[----:B---3--:R1:W-:Y:S04]  /*0ce0*/  STG.E desc[UR6][R16.64+-0x18], R24 ;  /* 0xffffe81810007986 */ /* 0x0083e8000c101906 */
[----:B------:R-:W2:Y:S04]  /*0cf0*/  LDG.E R28, desc[UR6][R16.64+-0x1c] ;  /* 0xffffe406101c7981 */ /* 0x000ea8000c1e1900 */
[----:B0-----:R-:W3:Y:S01]  /*0d00*/  LDG.E R27, desc[UR6][R18.64+0x1c] ;  /* 0x00001c06121b7981 */ /* 0x001ee2000c1e1900 */
[----:B------:R-:W-:Y:S01]  /*0d10*/  IADD3 R23, PT, PT, R23, 0x8, RZ ;  /* 0x0000000817177810 */ /* 0x000fe20007ffe0ff */
[----:B------:R-:W-:-:S02]  /*0d20*/  VIADD R21, R21, 0xfffffff8 ;  /* 0xfffffff815157836 */ /* 0x000fc40000000000 */
[----:B--2---:R1:W-:Y:S04]  /*0d30*/  STG.E desc[UR6][R18.64+0x1c], R28 ;  /* 0x00001c1c12007986 */ /* 0x0043e8000c101906 */
[----:B---3--:R1:W-:Y:S02]  /*0d40*/  STG.E desc[UR6][R16.64+-0x1c], R27 ;  /* 0xffffe41b10007986 */ /* 0x0083e4000c101906 */
.L_x_306:
[----:B-1----:R-:W-:-:S13]  /*0d50*/  LOP3.LUT P1, R16, R20, 0x7, RZ, 0xc0, !PT ;  /* 0x0000000714107812 */ /* 0x002fda000782c0ff */
[----:B------:R-:W-:Y:S05]  /*0d60*/  @!P1 BRA `(.L_x_303) ;  /* 0x0000000000a89947 */ /* 0x000fea0003800000 */
[----:B------:R-:W-:-:S13]  /*0d70*/  ISETP.GE.U32.AND P1, PT, R16, 0x4, PT ;  /* 0x000000041000780c */ /* 0x000fda0003f26070 */
[----:B------:R-:W-:-:S04]  /*0d80*/  @P1 IMAD.WIDE R16, R21, 0x4, R12 ;  /* 0x0000000415101825 */ /* 0x000fc800078e020c */
[----:B------:R-:W-:Y:S01]  /*0d90*/  @P1 IMAD.WIDE.U32 R18, R23, 0x4, R12 ;  /* 0x0000000417121825 */ /* 0x000fe200078e000c */
[----:B------:R-:W2:Y:S04]  /*0da0*/  @P1 LDG.E R27, desc[UR6][R16.64] ;  /* 0x00000006101b1981 */ /* 0x000ea8000c1e1900 */
[----:B------:R-:W3:Y:S04]  /*0db0*/  @P1 LDG.E R25, desc[UR6][R18.64] ;  /* 0x0000000612191981 */ /* 0x000ee8000c1e1900 */
[----:B--2---:R0:W-:Y:S04]  /*0dc0*/  @P1 STG.E desc[UR6][R18.64], R27 ;  /* 0x0000001b12001986 */ /* 0x0041e8000c101906 */
[----:B---3--:R1:W-:Y:S04]  /*0dd0*/  @P1 STG.E desc[UR6][R16.64], R25 ;  /* 0x0000001910001986 */ /* 0x0083e8000c101906 */
[----:B------:R-:W2:Y:S04]  /*0de0*/  @P1 LDG.E R22, desc[UR6][R16.64+-0x4] ;  /* 0xfffffc0610161981 */ /* 0x000ea8000c1e1900 */
[----:B------:R-:W3:Y:S04]  /*0df0*/  @P1 LDG.E R29, desc[UR6][R18.64+0x4] ;  /* 0x00000406121d1981 */ /* 0x000ee8000c1e1900 */
[----:B--2---:R1:W-:Y:S04]  /*0e00*/  @P1 STG.E desc[UR6][R18.64+0x4], R22 ;  /* 0x0000041612001986 */ /* 0x0043e8000c101906 */
[----:B---3--:R1:W-:Y:S04]  /*0e10*/  @P1 STG.E desc[UR6][R16.64+-0x4], R29 ;  /* 0xfffffc1d10001986 */ /* 0x0083e8000c101906 */
[----:B------:R-:W2:Y:S04]  /*0e20*/  @P1 LDG.E R26, desc[UR6][R16.64+-0x8] ;  /* 0xfffff806101a1981 */ /* 0x000ea8000c1e1900 */
[----:B------:R-:W3:Y:S01]  /*0e30*/  @P1 LDG.E R24, desc[UR6][R18.64+0x8] ;  /* 0x0000080612181981 */ /* 0x000ee2000c1e1900 */
[----:B------:R-:W-:-:S04]  /*0e40*/  LOP3.LUT R20, R20, 0x3, RZ, 0xc0, !PT ;  /* 0x0000000314147812 */ /* 0x000fc800078ec0ff */
[----:B------:R-:W-:Y:S01]  /*0e50*/  ISETP.NE.AND P2, PT, R20, RZ, PT ;  /* 0x000000ff1400720c */ /* 0x000fe20003f45270 */
[----:B--2---:R1:W-:Y:S04]  /*0e60*/  @P1 STG.E desc[UR6][R18.64+0x8], R26 ;  /* 0x0000081a12001986 */ /* 0x0043e8000c101906 */
[----:B---3--:R1:W-:Y:S04]  /*0e70*/  @P1 STG.E desc[UR6][R16.64+-0x8], R24 ;  /* 0xfffff81810001986 */ /* 0x0083e8000c101906 */
[----:B------:R-:W2:Y:S04]  /*0e80*/  @P1 LDG.E R28, desc[UR6][R16.64+-0xc] ;  /* 0xfffff406101c1981 */ /* 0x000ea8000c1e1900 */
[----:B0-----:R-:W3:Y:S01]  /*0e90*/  @P1 LDG.E R27, desc[UR6][R18.64+0xc] ;  /* 0x00000c06121b1981 */ /* 0x001ee2000c1e1900 */
[----:B------:R-:W-:Y:S01]  /*0ea0*/  @P1 IADD3 R21, PT, PT, R21, -0x4, RZ ;  /* 0xfffffffc15151810 */ /* 0x000fe20007ffe0ff */
[----:B------:R-:W-:-:S02]  /*0eb0*/  @P1 VIADD R23, R23, 0x4 ;  /* 0x0000000417171836 */ /* 0x000fc40000000000 */
[----:B--2---:R1:W-:Y:S04]  /*0ec0*/  @P1 STG.E desc[UR6][R18.64+0xc], R28 ;  /* 0x00000c1c12001986 */ /* 0x0043e8000c101906 */
[----:B---3--:R1:W-:Y:S01]  /*0ed0*/  @P1 STG.E desc[UR6][R16.64+-0xc], R27 ;  /* 0xfffff41b10001986 */ /* 0x0083e2000c101906 */
[----:B------:R-:W-:Y:S05]  /*0ee0*/  @!P2 BRA `(.L_x_303) ;  /* 0x000000000048a947 */ /* 0x000fea0003800000 */
[----:B-1----:R-:W-:-:S04]  /*0ef0*/  IMAD.WIDE R16, R21, 0x4, R12 ;  /* 0x0000000415107825 */ /* 0x002fc800078e020c */
[----:B------:R-:W-:Y:S02]  /*0f00*/  IMAD.WIDE.U32 R18, R23, 0x4, R12 ;  /* 0x0000000417127825 */ /* 0x000fe400078e000c */
[----:B------:R-:W2:Y:S04]  /*0f10*/  LDG.E R23, desc[UR6][R16.64] ;  /* 0x0000000610177981 */ /* 0x000ea8000c1e1900 */
[----:B------:R-:W3:Y:S01]  /*0f20*/  LDG.E R21, desc[UR6][R18.64] ;  /* 0x0000000612157981 */ /* 0x000ee2000c1e1900 */
[----:B------:R-:W-:-:S03]  /*0f30*/  ISETP.NE.AND P1, PT, R20, 0x1, PT ;  /* 0x000000011400780c */ /* 0x000fc60003f25270 */
[----:B--2---:R0:W-:Y:S04]  /*0f40*/  STG.E desc[UR6][R18.64], R23 ;  /* 0x0000001712007986 */ /* 0x0041e8000c101906 */
[----:B---3--:R0:W-:Y:S06]  /*0f50*/  STG.E desc[UR6][R16.64], R21 ;  /* 0x0000001510007986 */ /* 0x0081ec000c101906 */
[----:B------:R-:W-:Y:S05]  /*0f60*/  @!P1 BRA `(.L_x_303) ;  /* 0x0000000000289947 */ /* 0x000fea0003800000 */
[----:B0-----:R-:W2:Y:S04]  /*0f70*/  LDG.E R23, desc[UR6][R16.64+-0x4] ;  /* 0xfffffc0610177981 */ /* 0x001ea8000c1e1900 */
[----:B------:R-:W3:Y:S01]  /*0f80*/  LDG.E R21, desc[UR6][R18.64+0x4] ;  /* 0x0000040612157981 */ /* 0x000ee2000c1e1900 */
[----:B------:R-:W-:-:S03]  /*0f90*/  ISETP.NE.AND P1, PT, R20, 0x2, PT ;  /* 0x000000021400780c */ /* 0x000fc60003f25270 */
[----:B--2---:R2:W-:Y:S04]  /*0fa0*/  STG.E desc[UR6][R18.64+0x4], R23 ;  /* 0x0000041712007986 */ /* 0x0045e8000c101906 */
[----:B---3--:R2:W-:Y:S06]  /*0fb0*/  STG.E desc[UR6][R16.64+-0x4], R21 ;  /* 0xfffffc1510007986 */ /* 0x0085ec000c101906 */
[----:B------:R-:W-:Y:S05]  /*0fc0*/  @!P1 BRA `(.L_x_303) ;  /* 0x0000000000109947 */ /* 0x000fea0003800000 */
[----:B--2---:R-:W2:Y:S04]  /*0fd0*/  LDG.E R23, desc[UR6][R16.64+-0x8] ;  /* 0xfffff80610177981 */ /* 0x004ea8000c1e1900 */
[----:B------:R-:W3:Y:S04]  /*0fe0*/  LDG.E R21, desc[UR6][R18.64+0x8] ;  /* 0x0000080612157981 */ /* 0x000ee8000c1e1900 */
[----:B--2---:R4:W-:Y:S04]  /*0ff0*/  STG.E desc[UR6][R18.64+0x8], R23 ;  /* 0x0000081712007986 */ /* 0x0049e8000c101906 */
[----:B---3--:R4:W-:Y:S02]  /*1000*/  STG.E desc[UR6][R16.64+-0x8], R21 ;  /* 0xfffff81510007986 */ /* 0x0089e4000c101906 */
.L_x_303:
[----:B------:R-:W-:Y:S01]  /*1010*/  UIADD3 UR4, UPT, UPT, UR4, 0x1, URZ ;  /* 0x0000000104047890 */ /* 0x000fe2000fffe0ff */
[----:B------:R-:W-:Y:S11]  /*1020*/  @P0 BRA `(.L_x_307) ;  /* 0xfffffff000740947 */ /* 0x000ff6000383ffff */
[----:B------:R-:W-:-:S04]  /*1030*/  IADD3 R11, PT, PT, R11, -0x3, RZ ;  /* 0xfffffffd0b0b7810 */ /* 0x000fc80007ffe0ff */
[----:B------:R-:W-:Y:S01]  /*1040*/  ISETP.NE.AND P0, PT, R4, R11, PT ;  /* 0x0000000b0400720c */ /* 0x000fe20003f05270 */
[----:B------:R-:W-:-:S12]  /*1050*/  IMAD.MOV.U32 R4, RZ, RZ, R9 ;  /* 0x000000ffff047224 */ /* 0x000fd800078e0009 */
[----:B------:R-:W-:Y:S05]  /*1060*/  @P0 BRA `(.L_x_308) ;  /* 0xfffffff000340947 */ /* 0x000fea000383ffff */
[----:B------:R-:W-:Y:S02]  /*1070*/  LOP3.LUT P0, RZ, R3, 0xff, RZ, 0xc0, !PT ;  /* 0x000000ff03ff7812 */ /* 0x000fe4000780c0ff */
[C---:B------:R-:W-:Y:S02]  /*1080*/  ISETP.LT.U32.AND P1, PT, R2.reuse, 0x31, PT ;  /* 0x000000310200780c */ /* 0x040fe40003f21070 */
[----:B------:R-:W-:-:S11]  /*1090*/  IADD3 R2, PT, PT, R2, 0x1, RZ ;  /* 0x0000000102027810 */ /* 0x000fd60007ffe0ff */
[----:B------:R-:W-:Y:S05]  /*10a0*/  @P0 BRA P1, `(.L_x_309) ;  /* 0xfffffff0001c0947 */ /* 0x000fea000083ffff */
[----:B------:R-:W-:Y:S05]  /*10b0*/  EXIT ;  /* 0x000000000000794d */ /* 0x000fea0003800000 */
.L_x_310:
        /* <DEDUP_REMOVED lines=12> */
.L_x_334:


//--------------------- .text._Z10gpuFitnessPKiS0_Piii --------------------------
	.section	.text._Z10gpuFitnessPKiS0_Piii,"ax",@progbits
	.align	128
        .global         _Z10gpuFitnessPKiS0_Piii
        .type           _Z10gpuFitnessPKiS0_Piii,@function
        .size           _Z10gpuFitnessPKiS0_Piii,(.L_x_335 - _Z10gpuFitnessPKiS0_Piii)
        .other          _Z10gpuFitnessPKiS0_Piii,@"STO_CUDA_ENTRY STV_DEFAULT"
_Z10gpuFitnessPKiS0_Piii:
.text._Z10gpuFitnessPKiS0_Piii:
        /* <DEDUP_REMOVED lines=8> */
[----:B------:R-:W0:Y:S01]  /*0080*/  LDC R17, c[0x0][0x39c] ;  /* 0x0000e700ff117b82 */ /* 0x000e220000000800 */
[----:B------:R-:W1:Y:S01]  /*0090*/  LDCU.64 UR6, c[0x0][0x358] ;  /* 0x00006b00ff0677ac */ /* 0x000e620008000a00 */
[----:B------:R-:W-:Y:S01]  /*00a0*/  HFMA2 R22, -RZ, RZ, 0, 0 ;  /* 0x00000000ff167431 */ /* 0x000fe200000001ff */
[C---:B0-----:R-:W-:Y:S01]  /*00b0*/  ISETP.GE.AND P0, PT, R17.reuse, 0x2, PT ;  /* 0x000000021100780c */ /* 0x041fe20003f06270 */
[----:B------:R-:W-:Y:S01]  /*00c0*/  IMAD R18, R0, R17, RZ ;  /* 0x0000001100127224 */ /* 0x000fe200078e02ff */
[----:B------:R-:W-:-:S11]  /*00d0*/  IADD3 R19, PT, PT, R17, -0x1, RZ ;  /* 0xffffffff11137810 */ /* 0x000fd60007ffe0ff */
[----:B-1----:R-:W-:Y:S05]  /*00e0*/  @!P0 BRA `(.L_x_311) ;  /* 0x0000000400d48947 */ /* 0x002fea0003800000 */
[----:B------:R-:W-:Y:S02]  /*00f0*/  IADD3 R2, PT, PT, R17, -0x2, RZ ;  /* 0xfffffffe11027810 */ /* 0x000fe40007ffe0ff */
[----:B------:R-:W-:Y:S02]  /*0100*/  LOP3.LUT R25, R19, 0x7, RZ, 0xc0, !PT ;  /* 0x0000000713197812 */ /* 0x000fe400078ec0ff */
[----:B------:R-:W-:Y:S02]  /*0110*/  ISETP.GE.U32.AND P1, PT, R2, 0x7, PT ;  /* 0x000000070200780c */ /* 0x000fe40003f26070 */
[----:B------:R-:W-:Y:S02]  /*0120*/  ISETP.NE.AND P0, PT, R25, RZ, PT ;  /* 0x000000ff1900720c */ /* 0x000fe40003f05270 */
[----:B------:R-:W-:Y:S02]  /*0130*/  MOV R21, RZ ;  /* 0x000000ff00157202 */ /* 0x000fe40000000f00 */
[----:B------:R-:W-:-:S07]  /*0140*/  MOV R22, RZ ;  /* 0x000000ff00167202 */ /* 0x000fce0000000f00 */
[----:B------:R-:W-:Y:S05]  /*0150*/  @!P1 BRA `(.L_x_312) ;  /* 0x0000000000d09947 */ /* 0x000fea0003800000 */
[----:B------:R-:W0:Y:S01]  /*0160*/  LDCU.64 UR4, c[0x0][0x380] ;  /* 0x00007000ff0477ac */ /* 0x000e220008000a00 */
[----:B------:R-:W-:Y:S02]  /*0170*/  LOP3.LUT R21, R19, 0xfffffff8, RZ, 0xc0, !PT ;  /* 0xfffffff813157812 */ /* 0x000fe400078ec0ff */
[----:B------:R-:W-:Y:S02]  /*0180*/  MOV R22, RZ ;  /* 0x000000ff00167202 */ /* 0x000fe40000000f00 */
[----:B------:R-:W-:Y:S02]  /*0190*/  MOV R20, R18 ;  /* 0x0000001200147202 */ /* 0x000fe40000000f00 */
[----:B------:R-:W-:Y:S01]  /*01a0*/  IADD3 R16, PT, PT, -R21, RZ, RZ ;  /* 0x000000ff15107210 */ /* 0x000fe20007ffe1ff */
[----:B0-----:R-:W-:-:S04]  /*01b0*/  UIADD3 UR4, UP0, UPT, UR4, 0x10, URZ ;  /* 0x0000001004047890 */ /* 0x001fc8000ff1e0ff */
[----:B------:R-:W-:-:S12]  /*01c0*/  UIADD3.X UR5, UPT, UPT, URZ, UR5, URZ, UP0, !UPT ;  /* 0x00000005ff057290 */ /* 0x000fd800087fe4ff */
.L_x_313:
[----:B------:R-:W-:Y:S01]  /*01d0*/  MOV R8, UR4 ;  /* 0x0000000400087c02 */ /* 0x000fe20008000f00 */
[----:B------:R-:W0:Y:S01]  /*01e0*/  LDC.64 R2, c[0x0][0x388] ;  /* 0x0000e200ff027b82 */ /* 0x000e220000000a00 */
[----:B------:R-:W-:-:S03]  /*01f0*/  MOV R9, UR5 ;  /* 0x0000000500097c02 */ /* 0x000fc60008000f00 */
[----:B------:R-:W-:-:S05]  /*0200*/  IMAD.WIDE R8, R20, 0x4, R8 ;  /* 0x0000000414087825 */ /* 0x000fca00078e0208 */
[----:B------:R-:W2:Y:S04]  /*0210*/  LDG.E.CONSTANT R4, desc[UR6][R8.64+-0x10] ;  /* 0xfffff00608047981 */ /* 0x000ea8000c1e9900 */
[----:B------:R-:W2:Y:S04]  /*0220*/  LDG.E.CONSTANT R6, desc[UR6][R8.64+-0xc] ;  /* 0xfffff40608067981 */ /* 0x000ea8000c1e9900 */
[----:B------:R-:W3:Y:S04]  /*0230*/  LDG.E.CONSTANT R5, desc[UR6][R8.64+-0x8] ;  /* 0xfffff80608057981 */ /* 0x000ee8000c1e9900 */
[----:B------:R-:W4:Y:S04]  /*0240*/  LDG.E.CONSTANT R26, desc[UR6][R8.64+-0x4] ;  /* 0xfffffc06081a7981 */ /* 0x000f28000c1e9900 */
[----:B------:R-:W5:Y:S04]  /*0250*/  LDG.E.CONSTANT R11, desc[UR6][R8.64] ;  /* 0x00000006080b7981 */ /* 0x000f68000c1e9900 */
[----:B------:R-:W5:Y:S04]  /*0260*/  LDG.E.CONSTANT R10, desc[UR6][R8.64+0x4] ;  /* 0x00000406080a7981 */ /* 0x000f68000c1e9900 */
[----:B------:R-:W5:Y:S04]  /*0270*/  LDG.E.CONSTANT R12, desc[UR6][R8.64+0x8] ;  /* 0x00000806080c7981 */ /* 0x000f68000c1e9900 */
[----:B------:R-:W5:Y:S04]  /*0280*/  LDG.E.CONSTANT R24, desc[UR6][R8.64+0xc] ;  /* 0x00000c0608187981 */ /* 0x000f68000c1e9900 */
[----:B------:R1:W5:Y:S01]  /*0290*/  LDG.E.CONSTANT R13, desc[UR6][R8.64+0x10] ;  /* 0x00001006080d7981 */ /* 0x000362000c1e9900 */
[----:B--2---:R-:W-:-:S02]  /*02a0*/  IMAD R15, R4, R17, R6 ;  /* 0x00000011040f7224 */ /* 0x004fc400078e0206 */
[----:B---3--:R-:W-:Y:S02]  /*02b0*/  IMAD R7, R6, R17, R5 ;  /* 0x0000001106077224 */ /* 0x008fe400078e0205 */
[----:B0-----:R-:W-:-:S04]  /*02c0*/  IMAD.WIDE R14, R15, 0x4, R2 ;  /* 0x000000040f0e7825 */ /* 0x001fc800078e0202 */
[-C--:B----4-:R-:W-:Y:S02]  /*02d0*/  IMAD R23, R5, R17.reuse, R26 ;  /* 0x0000001105177224 */ /* 0x090fe400078e021a */
[----:B-----5:R-:W-:Y:S01]  /*02e0*/  IMAD R27, R26, R17, R11 ;  /* 0x000000111a1b7224 */ /* 0x020fe200078e020b */
[----:B------:R-:W2:Y:S01]  /*02f0*/  LDG.E.CONSTANT R15, desc[UR6][R14.64] ;  /* 0x000000060e0f7981 */ /* 0x000ea2000c1e9900 */
[----:B------:R-:W-:-:S04]  /*0300*/  IMAD.WIDE R4, R7, 0x4, R2 ;  /* 0x0000000407047825 */ /* 0x000fc800078e0202 */
[----:B------:R-:W-:Y:S02]  /*0310*/  IMAD.WIDE R6, R23, 0x4, R2 ;  /* 0x0000000417067825 */ /* 0x000fe400078e0202 */
[----:B------:R0:W2:Y:S02]  /*0320*/  LDG.E.CONSTANT R23, desc[UR6][R4.64] ;  /* 0x0000000604177981 */ /* 0x0000a4000c1e9900 */
[-C--:B------:R-:W-:Y:S02]  /*0330*/  IMAD R11, R11, R17.reuse, R10 ;  /* 0x000000110b0b7224 */ /* 0x080fe400078e020a */
[----:B------:R-:W-:Y:S01]  /*0340*/  IMAD R29, R10, R17, R12 ;  /* 0x000000110a1d7224 */ /* 0x000fe200078e020c */
[----:B------:R-:W3:Y:S01]  /*0350*/  LDG.E.CONSTANT R6, desc[UR6][R6.64] ;  /* 0x0000000606067981 */ /* 0x000ee2000c1e9900 */
[----:B-1----:R-:W-:-:S04]  /*0360*/  IMAD.WIDE R8, R27, 0x4, R2 ;  /* 0x000000041b087825 */ /* 0x002fc800078e0202 */
[-C--:B------:R-:W-:Y:S02]  /*0370*/  IMAD R27, R12, R17.reuse, R24 ;  /* 0x000000110c1b7224 */ /* 0x080fe400078e0218 */
[----:B------:R-:W-:Y:S01]  /*0380*/  IMAD R24, R24, R17, R13 ;  /* 0x0000001118187224 */ /* 0x000fe200078e020d */
[----:B------:R-:W3:Y:S01]  /*0390*/  LDG.E.CONSTANT R9, desc[UR6][R8.64] ;  /* 0x0000000608097981 */ /* 0x000ee2000c1e9900 */
[----:B------:R-:W-:-:S04]  /*03a0*/  IMAD.WIDE R10, R11, 0x4, R2 ;  /* 0x000000040b0a7825 */ /* 0x000fc800078e0202 */
[--C-:B------:R-:W-:Y:S02]  /*03b0*/  IMAD.WIDE R12, R29, 0x4, R2.reuse ;  /* 0x000000041d0c7825 */ /* 0x100fe400078e0202 */
[----:B------:R-:W4:Y:S02]  /*03c0*/  LDG.E.CONSTANT R11, desc[UR6][R10.64] ;  /* 0x000000060a0b7981 */ /* 0x000f24000c1e9900 */
[--C-:B0-----:R-:W-:Y:S02]  /*03d0*/  IMAD.WIDE R4, R27, 0x4, R2.reuse ;  /* 0x000000041b047825 */ /* 0x101fe400078e0202 */
[----:B------:R-:W4:Y:S02]  /*03e0*/  LDG.E.CONSTANT R12, desc[UR6][R12.64] ;  /* 0x000000060c0c7981 */ /* 0x000f24000c1e9900 */
[----:B------:R-:W-:Y:S02]  /*03f0*/  IMAD.WIDE R2, R24, 0x4, R2 ;  /* 0x0000000418027825 */ /* 0x000fe400078e0202 */
[----:B------:R-:W5:Y:S04]  /*0400*/  LDG.E.CONSTANT R5, desc[UR6][R4.64] ;  /* 0x0000000604057981 */ /* 0x000f68000c1e9900 */
[----:B------:R-:W5:Y:S01]  /*0410*/  LDG.E.CONSTANT R2, desc[UR6][R2.64] ;  /* 0x0000000602027981 */ /* 0x000f62000c1e9900 */
[----:B------:R-:W-:-:S04]  /*0420*/  IADD3 R16, PT, PT, R16, 0x8, RZ ;  /* 0x0000000810107810 */ /* 0x000fc80007ffe0ff */
[----:B------:R-:W-:Y:S02]  /*0430*/  ISETP.NE.AND P1, PT, R16, RZ, PT ;  /* 0x000000ff1000720c */ /* 0x000fe40003f25270 */
[----:B------:R-:W-:Y:S02]  /*0440*/  IADD3 R20, PT, PT, R20, 0x8, RZ ;  /* 0x0000000814147810 */ /* 0x000fe40007ffe0ff */
[----:B--2---:R-:W-:-:S04]  /*0450*/  IADD3 R15, PT, PT, R23, R15, R22 ;  /* 0x0000000f170f7210 */ /* 0x004fc80007ffe016 */
[----:B---3--:R-:W-:-:S04]  /*0460*/  IADD3 R6, PT, PT, R9, R6, R15 ;  /* 0x0000000609067210 */ /* 0x008fc80007ffe00f */
[----:B----4-:R-:W-:-:S04]  /*0470*/  IADD3 R6, PT, PT, R12, R11, R6 ;  /* 0x0000000b0c067210 */ /* 0x010fc80007ffe006 */
[----:B-----5:R-:W-:Y:S01]  /*0480*/  IADD3 R22, PT, PT, R2, R5, R6 ;  /* 0x0000000502167210 */ /* 0x020fe20007ffe006 */
[----:B------:R-:W-:Y:S06]  /*0490*/  @P1 BRA `(.L_x_313) ;  /* 0xfffffffc004c1947 */ /* 0x000fec000383ffff */
.L_x_312:
[----:B------:R-:W-:Y:S05]  /*04a0*/  @!P0 BRA `(.L_x_311) ;  /* 0x0000000000e48947 */ /* 0x000fea0003800000 */
[----:B------:R-:W-:Y:S02]  /*04b0*/  ISETP.GE.U32.AND P0, PT, R25, 0x4, PT ;  /* 0x000000041900780c */ /* 0x000fe40003f06070 */
[----:B------:R-:W-:-:S04]  /*04c0*/  LOP3.LUT R12, R19, 0x3, RZ, 0xc0, !PT ;  /* 0x00000003130c7812 */ /* 0x000fc800078ec0ff */
[----:B------:R-:W-:-:S07]  /*04d0*/  ISETP.NE.AND P1, PT, R12, RZ, PT ;  /* 0x000000ff0c00720c */ /* 0x000fce0003f25270 */
[----:B------:R-:W-:Y:S06]  /*04e0*/  @!P0 BRA `(.L_x_314) ;  /* 0x0000000000608947 */ /* 0x000fec0003800000 */
[----:B------:R-:W0:Y:S01]  /*04f0*/  LDC.64 R10, c[0x0][0x380] ;  /* 0x0000e000ff0a7b82 */ /* 0x000e220000000a00 */
[----:B------:R-:W-:-:S05]  /*0500*/  IADD3 R3, PT, PT, R18, R21, RZ ;  /* 0x0000001512037210 */ /* 0x000fca0007ffe0ff */
[----:B0-----:R-:W-:Y:S02]  /*0510*/  IMAD.WIDE R10, R3, 0x4, R10 ;  /* 0x00000004030a7825 */ /* 0x001fe400078e020a */
[----:B------:R-:W0:Y:S03]  /*0520*/  LDC.64 R2, c[0x0][0x388] ;  /* 0x0000e200ff027b82 */ /* 0x000e260000000a00 */
[----:B------:R-:W2:Y:S04]  /*0530*/  LDG.E.CONSTANT R4, desc[UR6][R10.64] ;  /* 0x000000060a047981 */ /* 0x000ea8000c1e9900 */
[----:B------:R-:W2:Y:S04]  /*0540*/  LDG.E.CONSTANT R6, desc[UR6][R10.64+0x4] ;  /* 0x000004060a067981 */ /* 0x000ea8000c1e9900 */
[----:B------:R-:W3:Y:S04]  /*0550*/  LDG.E.CONSTANT R8, desc[UR6][R10.64+0x8] ;  /* 0x000008060a087981 */ /* 0x000ee8000c1e9900 */
[----:B------:R-:W4:Y:S04]  /*0560*/  LDG.E.CONSTANT R14, desc[UR6][R10.64+0xc] ;  /* 0x00000c060a0e7981 */ /* 0x000f28000c1e9900 */
[----:B------:R-:W5:Y:S01]  /*0570*/  LDG.E.CONSTANT R13, desc[UR6][R10.64+0x10] ;  /* 0x000010060a0d7981 */ /* 0x000f62000c1e9900 */
[----:B--2---:R-:W-:-:S02]  /*0580*/  IMAD R5, R4, R17, R6 ;  /* 0x0000001104057224 */ /* 0x004fc400078e0206 */
[----:B---3--:R-:W-:Y:S02]  /*0590*/  IMAD R7, R6, R17, R8 ;  /* 0x0000001106077224 */ /* 0x008fe400078e0208 */
[----:B0-----:R-:W-:-:S04]  /*05a0*/  IMAD.WIDE R4, R5, 0x4, R2 ;  /* 0x0000000405047825 */ /* 0x001fc800078e0202 */
[-C--:B----4-:R-:W-:Y:S02]  /*05b0*/  IMAD R9, R8, R17.reuse, R14 ;  /* 0x0000001108097224 */ /* 0x090fe400078e020e */
[----:B-----5:R-:W-:Y:S01]  /*05c0*/  IMAD R13, R14, R17, R13 ;  /* 0x000000110e0d7224 */ /* 0x020fe200078e020d */
[----:B------:R-:W2:Y:S01]  /*05d0*/  LDG.E.CONSTANT R5, desc[UR6][R4.64] ;  /* 0x0000000604057981 */ /* 0x000ea2000c1e9900 */
[----:B------:R-:W-:-:S04]  /*05e0*/  IMAD.WIDE R6, R7, 0x4, R2 ;  /* 0x0000000407067825 */ /* 0x000fc800078e0202 */
[--C-:B------:R-:W-:Y:S02]  /*05f0*/  IMAD.WIDE R8, R9, 0x4, R2.reuse ;  /* 0x0000000409087825 */ /* 0x100fe400078e0202 */
[----:B------:R-:W2:Y:S02]  /*0600*/  LDG.E.CONSTANT R6, desc[UR6][R6.64] ;  /* 0x0000000606067981 */ /* 0x000ea4000c1e9900 */
[----:B------:R-:W-:Y:S02]  /*0610*/  IMAD.WIDE R2, R13, 0x4, R2 ;  /* 0x000000040d027825 */ /* 0x000fe400078e0202 */
[----:B------:R-:W3:Y:S04]  /*0620*/  LDG.E.CONSTANT R9, desc[UR6][R8.64] ;  /* 0x0000000608097981 */ /* 0x000ee8000c1e9900 */
[----:B------:R-:W3:Y:S01]  /*0630*/  LDG.E.CONSTANT R2, desc[UR6][R2.64] ;  /* 0x0000000602027981 */ /* 0x000ee2000c1e9900 */
[----:B------:R-:W-:-:S02]  /*0640*/  IADD3 R21, PT, PT, R21, 0x4, RZ ;  /* 0x0000000415157810 */ /* 0x000fc40007ffe0ff */
[----:B--2---:R-:W-:-:S04]  /*0650*/  IADD3 R22, PT, PT, R6, R5, R22 ;  /* 0x0000000506167210 */ /* 0x004fc80007ffe016 */
[----:B---3--:R-:W-:-:S07]  /*0660*/  IADD3 R22, PT, PT, R2, R9, R22 ;  /* 0x0000000902167210 */ /* 0x008fce0007ffe016 */
.L_x_314:
[----:B------:R-:W-:Y:S05]  /*0670*/  @!P1 BRA `(.L_x_311) ;  /* 0x0000000000709947 */ /* 0x000fea0003800000 */
[----:B------:R-:W0:Y:S01]  /*0680*/  LDC.64 R2, c[0x0][0x380] ;  /* 0x0000e000ff027b82 */ /* 0x000e220000000a00 */
[----:B------:R-:W-:Y:S02]  /*0690*/  ISETP.NE.AND P0, PT, R12, 0x1, PT ;  /* 0x000000010c00780c */ /* 0x000fe40003f05270 */
[----:B------:R-:W-:-:S04]  /*06a0*/  LOP3.LUT R4, R19, 0x1, RZ, 0xc0, !PT ;  /* 0x0000000113047812 */ /* 0x000fc800078ec0ff */
[----:B------:R-:W-:Y:S01]  /*06b0*/  ISETP.NE.U32.AND P1, PT, R4, 0x1, PT ;  /* 0x000000010400780c */ /* 0x000fe20003f25070 */
[----:B------:R-:W1:Y:S06]  /*06c0*/  LDC.64 R6, c[0x0][0x380] ;  /* 0x0000e000ff067b82 */ /* 0x000e6c0000000a00 */
[C---:B------:R-:W-:Y:S02]  /*06d0*/  @P0 IADD3 R9, PT, PT, R18.reuse, R21, RZ ;  /* 0x0000001512090210 */ /* 0x040fe40007ffe0ff */
[----:B------:R-:W-:Y:S01]  /*06e0*/  @P0 IADD3 R21, PT, PT, R21, 0x2, RZ ;  /* 0x0000000215150810 */ /* 0x000fe20007ffe0ff */
[----:B------:R-:W2:Y:S03]  /*06f0*/  LDC.64 R4, c[0x0][0x388] ;  /* 0x0000e200ff047b82 */ /* 0x000ea60000000a00 */
[----:B------:R-:W-:Y:S01]  /*0700*/  @!P1 IADD3 R21, PT, PT, R18, R21, RZ ;  /* 0x0000001512159210 */ /* 0x000fe20007ffe0ff */
[----:B0-----:R-:W-:-:S04]  /*0710*/  @P0 IMAD.WIDE R8, R9, 0x4, R2 ;  /* 0x0000000409080825 */ /* 0x001fc800078e0202 */
[----:B------:R-:W0:Y:S01]  /*0720*/  LDC.64 R2, c[0x0][0x388] ;  /* 0x0000e200ff027b82 */ /* 0x000e220000000a00 */
[----:B------:R-:W3:Y:S01]  /*0730*/  @P0 LDG.E.CONSTANT R10, desc[UR6][R8.64] ;  /* 0x00000006080a0981 */ /* 0x000ee2000c1e9900 */
[----:B-1----:R-:W-:-:S03]  /*0740*/  @!P1 IMAD.WIDE R6, R21, 0x4, R6 ;  /* 0x0000000415069825 */ /* 0x002fc600078e0206 */
[----:B------:R-:W3:Y:S04]  /*0750*/  @P0 LDG.E.CONSTANT R14, desc[UR6][R8.64+0x4] ;  /* 0x00000406080e0981 */ /* 0x000ee8000c1e9900 */
[----:B------:R-:W4:Y:S04]  /*0760*/  @P0 LDG.E.CONSTANT R15, desc[UR6][R8.64+0x8] ;  /* 0x00000806080f0981 */ /* 0x000f28000c1e9900 */
[----:B------:R-:W5:Y:S04]  /*0770*/  @!P1 LDG.E.CONSTANT R12, desc[UR6][R6.64] ;  /* 0x00000006060c9981 */ /* 0x000f68000c1e9900 */
[----:B------:R-:W5:Y:S01]  /*0780*/  @!P1 LDG.E.CONSTANT R13, desc[UR6][R6.64+0x4] ;  /* 0x00000406060d9981 */ /* 0x000f62000c1e9900 */
[----:B---3--:R-:W-:-:S02]  /*0790*/  @P0 IMAD R11, R10, R17, R14 ;  /* 0x000000110a0b0224 */ /* 0x008fc400078e020e */
[----:B----4-:R-:W-:Y:S02]  /*07a0*/  @P0 IMAD R15, R14, R17, R15 ;  /* 0x000000110e0f0224 */ /* 0x010fe400078e020f */
[----:B--2---:R-:W-:-:S04]  /*07b0*/  @P0 IMAD.WIDE R10, R11, 0x4, R4 ;  /* 0x000000040b0a0825 */ /* 0x004fc800078e0204 */
[----:B------:R-:W-:Y:S02]  /*07c0*/  @P0 IMAD.WIDE R4, R15, 0x4, R4 ;  /* 0x000000040f040825 */ /* 0x000fe400078e0204 */
[----:B------:R-:W2:Y:S02]  /*07d0*/  @P0 LDG.E.CONSTANT R11, desc[UR6][R10.64] ;  /* 0x000000060a0b0981 */ /* 0x000ea4000c1e9900 */
[----:B-----5:R-:W-:Y:S02]  /*07e0*/  @!P1 IMAD R13, R12, R17, R13 ;  /* 0x000000110c0d9224 */ /* 0x020fe400078e020d */
[----:B------:R-:W2:Y:S02]  /*07f0*/  @P0 LDG.E.CONSTANT R4, desc[UR6][R4.64] ;  /* 0x0000000604040981 */ /* 0x000ea4000c1e9900 */
[----:B0-----:R-:W-:-:S06]  /*0800*/  @!P1 IMAD.WIDE R2, R13, 0x4, R2 ;  /* 0x000000040d029825 */ /* 0x001fcc00078e0202 */
[----:B------:R-:W3:Y:S01]  /*0810*/  @!P1 LDG.E.CONSTANT R3, desc[UR6][R2.64] ;  /* 0x0000000602039981 */ /* 0x000ee2000c1e9900 */
[----:B--2---:R-:W-:-:S04]  /*0820*/  @P0 IADD3 R22, PT, PT, R4, R11, R22 ;  /* 0x0000000b04160210 */ /* 0x004fc80007ffe016 */
[----:B---3--:R-:W-:-:S07]  /*0830*/  @!P1 IADD3 R22, PT, PT, R22, R3, RZ ;  /* 0x0000000316169210 */ /* 0x008fce0007ffe0ff */
.L_x_311:
[----:B------:R-:W0:Y:S01]  /*0840*/  LDC.64 R4, c[0x0][0x380] ;  /* 0x0000e000ff047b82 */ /* 0x000e220000000a00 */
[----:B------:R-:W-:-:S07]  /*0850*/  IADD3 R3, PT, PT, R18, R19, RZ ;  /* 0x0000001312037210 */ /* 0x000fce0007ffe0ff */
[----:B------:R-:W1:Y:S01]  /*0860*/  LDC.64 R6, c[0x0][0x390] ;  /* 0x0000e400ff067b82 */ /* 0x000e620000000a00 */
[----:B0-----:R-:W-:-:S04]  /*0870*/  IMAD.WIDE R2, R3, 0x4, R4 ;  /* 0x0000000403027825 */ /* 0x001fc800078e0204 */
[----:B------:R-:W-:Y:S02]  /*0880*/  IMAD.WIDE R18, R18, 0x4, R4 ;  /* 0x0000000412127825 */ /* 0x000fe400078e0204 */
[----:B------:R-:W2:Y:S01]  /*0890*/  LDG.E.CONSTANT R2, desc[UR6][R2.64] ;  /* 0x0000000602027981 */ /* 0x000ea2000c1e9900 */
[----:B------:R-:W0:Y:S03]  /*08a0*/  LDC.64 R4, c[0x0][0x388] ;  /* 0x0000e200ff047b82 */ /* 0x000e260000000a00 */
[----:B------:R-:W2:Y:S02]  /*08b0*/  LDG.E.CONSTANT R18, desc[UR6][R18.64] ;  /* 0x0000000612127981 */ /* 0x000ea4000c1e9900 */
[----:B--2---:R-:W-:-:S04]  /*08c0*/  IMAD R17, R2, R17, R18 ;  /* 0x0000001102117224 */ /* 0x004fc800078e0212 */
[----:B0-----:R-:W-:-:S06]  /*08d0*/  IMAD.WIDE R4, R17, 0x4, R4 ;  /* 0x0000000411047825 */ /* 0x001fcc00078e0204 */
[----:B------:R-:W2:Y:S01]  /*08e0*/  LDG.E.CONSTANT R5, desc[UR6][R4.64] ;  /* 0x0000000604057981 */ /* 0x000ea2000c1e9900 */
[----:B-1----:R-:W-:Y:S01]  /*08f0*/  IMAD.WIDE R6, R0, 0x4, R6 ;  /* 0x0000000400067825 */ /* 0x002fe200078e0206 */
[----:B--2---:R-:W-:-:S05]  /*0900*/  IADD3 R9, PT, PT, R5, R22, RZ ;  /* 0x0000001605097210 */ /* 0x004fca0007ffe0ff */
[----:B------:R-:W-:Y:S01]  /*0910*/  STG.E desc[UR6][R6.64], R9 ;  /* 0x0000000906007986 */ /* 0x000fe2000c101906 */
[----:B------:R-:W-:Y:S05]  /*0920*/  EXIT ;  /* 0x000000000000794d */ /* 0x000fea0003800000 */
.L_x_315:
        /* <DEDUP_REMOVED lines=13> */
.L_x_335:


//--------------------- .text._Z7initRNGP17curandStateXORWOWim --------------------------
	.section	.text._Z7initRNGP17curandStateXORWOWim,"ax",@progbits
	.align	128
        .global         _Z7initRNGP17curandStateXORWOWim
        .type           _Z7initRNGP17curandStateXORWOWim,@function
        .size           _Z7initRNGP17curandStateXORWOWim,(.L_x_336 - _Z7initRNGP17curandStateXORWOWim)
        .other          _Z7initRNGP17curandStateXORWOWim,@"STO_CUDA_ENTRY STV_DEFAULT"
_Z7initRNGP17curandStateXORWOWim:
.text._Z7initRNGP17curandStateXORWOWim:
        /* <DEDUP_REMOVED lines=8> */
[----:B------:R-:W0:Y:S01]  /*0080*/  LDC.64 R2, c[0x0][0x390] ;  /* 0x0000e400ff027b82 */ /* 0x000e220000000a00 */
[----:B------:R-:W1:Y:S01]  /*0090*/  LDCU.64 UR4, c[0x0][0x358] ;  /* 0x00006b00ff0477ac */ /* 0x000e620008000a00 */
[----:B------:R-:W-:Y:S01]  /*00a0*/  ISETP.NE.AND P0, PT, R13, RZ, PT ;  /* 0x000000ff0d00720c */ /* 0x000fe20003f05270 */
[----:B------:R-:W-:Y:S05]  /*00b0*/  BSSY.RECONVERGENT B0, `(.L_x_316) ;  /* 0x00000e1000007945 */ /* 0x000fea0003800200 */
[----:B------:R-:W2:Y:S01]  /*00c0*/  LDC.64 R6, c[0x0][0x380] ;  /* 0x0000e000ff067b82 */ /* 0x000ea20000000a00 */
[----:B0-----:R-:W-:Y:S02]  /*00d0*/  LOP3.LUT R0, R2, 0xaad26b49, RZ, 0x3c, !PT ;  /* 0xaad26b4902007812 */ /* 0x001fe400078e3cff */
[----:B------:R-:W-:-:S03]  /*00e0*/  LOP3.LUT R2, R3, 0xf7dcefdd, RZ, 0x3c, !PT ;  /* 0xf7dcefdd03027812 */ /* 0x000fc600078e3cff */
[----:B------:R-:W-:Y:S02]  /*00f0*/  IMAD R0, R0, 0x4182bed5, RZ ;  /* 0x4182bed500007824 */ /* 0x000fe400078e02ff */
[----:B------:R-:W-:Y:S02]  /*0100*/  IMAD R3, R2, -0x658354e5, RZ ;  /* 0x9a7cab1b02037824 */ /* 0x000fe400078e02ff */
[----:B--2---:R-:W-:Y:S01]  /*0110*/  IMAD.WIDE R6, R13, 0x30, R6 ;  /* 0x000000300d067825 */ /* 0x004fe200078e0206 */
[C---:B------:R-:W-:Y:S02]  /*0120*/  LOP3.LUT R8, R0.reuse, 0x159a55e5, RZ, 0x3c, !PT ;  /* 0x159a55e500087812 */ /* 0x040fe400078e3cff */
[C---:B------:R-:W-:Y:S01]  /*0130*/  IADD3 R4, PT, PT, R0.reuse, 0x64f0c9, R3 ;  /* 0x0064f0c900047810 */ /* 0x040fe20007ffe003 */
[C---:B------:R-:W-:Y:S01]  /*0140*/  VIADD R5, R0.reuse, 0x75bcd15 ;  /* 0x075bcd1500057836 */ /* 0x040fe20000000000 */
[----:B------:R-:W-:Y:S01]  /*0150*/  LOP3.LUT R10, R3, 0x5491333, RZ, 0x3c, !PT ;  /* 0x05491333030a7812 */ /* 0x000fe200078e3cff */
[----:B------:R-:W-:-:S02]  /*0160*/  VIADD R11, R0, 0x583f19 ;  /* 0x00583f19000b7836 */ /* 0x000fc40000000000 */
[----:B------:R-:W-:Y:S01]  /*0170*/  VIADD R9, R3, 0x1f123bb5 ;  /* 0x1f123bb503097836 */ /* 0x000fe20000000000 */
[----:B-1----:R0:W-:Y:S04]  /*0180*/  STG.E.64 desc[UR4][R6.64], R4 ;  /* 0x0000000406007986 */ /* 0x0021e8000c101b04 */
[----:B------:R0:W-:Y:S04]  /*0190*/  STG.E.64 desc[UR4][R6.64+0x8], R8 ;  /* 0x0000080806007986 */ /* 0x0001e8000c101b04 */
[----:B------:R0:W-:Y:S01]  /*01a0*/  STG.E.64 desc[UR4][R6.64+0x10], R10 ;  /* 0x0000100a06007986 */ /* 0x0001e2000c101b04 */
[----:B------:R-:W-:Y:S05]  /*01b0*/  @!P0 BRA `(.L_x_317) ;  /* 0x0000000c00408947 */ /* 0x000fea0003800000 */
[----:B------:R-:W-:Y:S01]  /*01c0*/  SHF.R.S32.HI R0, RZ, 0x1f, R13 ;  /* 0x0000001fff007819 */ /* 0x000fe2000001140d */
[----:B------:R-:W-:-:S07]  /*01d0*/  IMAD.MOV.U32 R12, RZ, RZ, RZ ;  /* 0x000000ffff0c7224 */ /* 0x000fce00078e00ff */
.L_x_323:
[----:B-1----:R-:W-:Y:S01]  /*01e0*/  LOP3.LUT R2, R13, 0x3, RZ, 0xc0, !PT ;  /* 0x000000030d027812 */ /* 0x002fe200078ec0ff */
[----:B------:R-:W-:Y:S03]  /*01f0*/  BSSY.RECONVERGENT B1, `(.L_x_318) ;  /* 0x00000c6000017945 */ /* 0x000fe60003800200 */
[----:B------:R-:W-:-:S04]  /*0200*/  ISETP.NE.U32.AND P0, PT, R2, RZ, PT ;  /* 0x000000ff0200720c */ /* 0x000fc80003f05070 */
[----:B------:R-:W-:-:S13]  /*0210*/  ISETP.NE.AND.EX P0, PT, RZ, RZ, PT, P0 ;  /* 0x000000ffff00720c */ /* 0x000fda0003f05300 */
[----:B------:R-:W-:Y:S05]  /*0220*/  @!P0 BRA `(.L_x_319) ;  /* 0x0000000c00088947 */ /* 0x000fea0003800000 */
[----:B0-----:R-:W0:Y:S01]  /*0230*/  LDC.64 R8, c[0x4][RZ] ;  /* 0x01000000ff087b82 */ /* 0x001e220000000a00 */
[----:B------:R-:W-:Y:S02]  /*0240*/  IMAD.MOV.U32 R14, RZ, RZ, RZ ;  /* 0x000000ffff0e7224 */ /* 0x000fe400078e00ff */
[----:B0-----:R-:W-:-:S07]  /*0250*/  IMAD.WIDE.U32 R8, R12, 0xc80, R8 ;  /* 0x00000c800c087825 */ /* 0x001fce00078e0008 */
.L_x_322:
[----:B-1----:R-:W-:Y:S01]  /*0260*/  IMAD.MOV.U32 R15, RZ, RZ, RZ ;  /* 0x000000ffff0f7224 */ /* 0x002fe200078e00ff */
[----:B------:R-:W-:Y:S01]  /*0270*/  CS2R R2, SRZ ;  /* 0x0000000000027805 */ /* 0x000fe2000001ff00 */
[----:B------:R-:W-:Y:S01]  /*0280*/  IMAD.MOV.U32 R17, RZ, RZ, RZ ;  /* 0x000000ffff117224 */ /* 0x000fe200078e00ff */
[----:B------:R-:W-:-:S07]  /*0290*/  CS2R R4, SRZ ;  /* 0x0000000000047805 */ /* 0x000fce000001ff00 */
.L_x_321:
[----:B------:R-:W-:-:S05]  /*02a0*/  IMAD.WIDE.U32 R10, R17, 0x4, R6 ;  /* 0x00000004110a7825 */ /* 0x000fca00078e0006 */
[----:B------:R0:W5:Y:S01]  /*02b0*/  LDG.E R16, desc[UR4][R10.64+0x4] ;  /* 0x000004040a107981 */ /* 0x000162000c1e1900 */
[----:B------:R-:W-:-:S07]  /*02c0*/  IMAD.MOV.U32 R19, RZ, RZ, RZ ;  /* 0x000000ffff137224 */ /* 0x000fce00078e00ff */
.L_x_320:
[----:B-----5:R-:W-:Y:S01]  /*02d0*/  SHF.R.U32.HI R24, RZ, R19, R16 ;  /* 0x00000013ff187219 */ /* 0x020fe20000011610 */
[----:B0-----:R-:W-:-:S03]  /*02e0*/  IMAD.SHL.U32 R10, R17, 0x20, RZ ;  /* 0x00000020110a7824 */ /* 0x001fc600078e00ff */
[----:B------:R-:W-:Y:S01]  /*02f0*/  LOP3.LUT R11, R24, 0x1, RZ, 0xc0, !PT ;  /* 0x00000001180b7812 */ /* 0x000fe200078ec0ff */
[----:B------:R-:W-:-:S03]  /*0300*/  IMAD.IADD R10, R10, 0x1, R19 ;  /* 0x000000010a0a7824 */ /* 0x000fc600078e0213 */
[----:B------:R-:W-:Y:S01]  /*0310*/  ISETP.NE.U32.AND P0, PT, R11, 0x1, PT ;  /* 0x000000010b00780c */ /* 0x000fe20003f05070 */
[----:B------:R-:W-:-:S03]  /*0320*/  IMAD R11, R10, 0x5, RZ ;  /* 0x000000050a0b7824 */ /* 0x000fc600078e02ff */
[----:B------:R-:W-:Y:S01]  /*0330*/  R2P PR, R24, 0x7e ;  /* 0x0000007e18007804 */ /* 0x000fe20000000000 */
[----:B------:R-:W-:-:S08]  /*0340*/  IMAD.WIDE.U32 R10, R11, 0x4, R8 ;  /* 0x000000040b0a7825 */ /* 0x000fd000078e0008 */
[----:B------:R-:W2:Y:S04]  /*0350*/  @!P0 LDG.E R18, desc[UR4][R10.64] ;  /* 0x000000040a128981 */ /* 0x000ea8000c1e1900 */
[----:B------:R-:W3:Y:S04]  /*0360*/  @!P0 LDG.E R20, desc[UR4][R10.64+0x10] ;  /* 0x000010040a148981 */ /* 0x000ee8000c1e1900 */
[----:B------:R-:W4:Y:S04]  /*0370*/  @P1 LDG.E R22, desc[UR4][R10.64+0x14] ;  /* 0x000014040a161981 */ /* 0x000f28000c1e1900 */
[----:B------:R-:W4:Y:S04]  /*0380*/  @P2 LDG.E R26, desc[UR4][R10.64+0x28] ;  /* 0x000028040a1a2981 */ /* 0x000f28000c1e1900 */
[----:B------:R-:W4:Y:S04]  /*0390*/  @!P0 LDG.E R21, desc[UR4][R10.64+0x4] ;  /* 0x000004040a158981 */ /* 0x000f28000c1e1900 */
[----:B------:R-:W4:Y:S04]  /*03a0*/  @!P0 LDG.E R23, desc[UR4][R10.64+0xc] ;  /* 0x00000c040a178981 */ /* 0x000f28000c1e1900 */
[----:B------:R-:W4:Y:S04]  /*03b0*/  @P1 LDG.E R25, desc[UR4][R10.64+0x18] ;  /* 0x000018040a191981 */ /* 0x000f28000c1e1900 */
[----:B------:R-:W4:Y:S04]  /*03c0*/  @P3 LDG.E R28, desc[UR4][R10.64+0x3c] ;  /* 0x00003c040a1c3981 */ /* 0x000f28000c1e1900 */
[----:B------:R-:W4:Y:S01]  /*03d0*/  @P6 LDG.E R27, desc[UR4][R10.64+0x7c] ;  /* 0x00007c040a1b6981 */ /* 0x000f22000c1e1900 */
[----:B--2---:R-:W-:-:S03]  /*03e0*/  @!P0 LOP3.LUT R15, R15, R18, RZ, 0x3c, !PT ;  /* 0x000000120f0f8212 */ /* 0x004fc600078e3cff */
[----:B------:R-:W2:Y:S01]  /*03f0*/  @!P0 LDG.E R18, desc[UR4][R10.64+0x8] ;  /* 0x000008040a128981 */ /* 0x000ea2000c1e1900 */
[----:B---3--:R-:W-:-:S03]  /*0400*/  @!P0 LOP3.LUT R3, R3, R20, RZ, 0x3c, !PT ;  /* 0x0000001403038212 */ /* 0x008fc600078e3cff */
[----:B------:R-:W3:Y:S01]  /*0410*/  @P1 LDG.E R20, desc[UR4][R10.64+0x24] ;  /* 0x000024040a141981 */ /* 0x000ee2000c1e1900 */
[----:B----4-:R-:W-:-:S03]  /*0420*/  @P1 LOP3.LUT R15, R15, R22, RZ, 0x3c, !PT ;  /* 0x000000160f0f1212 */ /* 0x010fc600078e3cff */
[----:B------:R-:W4:Y:S01]  /*0430*/  @P2 LDG.E R22, desc[UR4][R10.64+0x38] ;  /* 0x000038040a162981 */ /* 0x000f22000c1e1900 */
[----:B------:R-:W-:-:S03]  /*0440*/  @P2 LOP3.LUT R15, R15, R26, RZ, 0x3c, !PT ;  /* 0x0000001a0f0f2212 */ /* 0x000fc600078e3cff */
[----:B------:R-:W4:Y:S01]  /*0450*/  @P4 LDG.E R26, desc[UR4][R10.64+0x50] ;  /* 0x000050040a1a4981 */ /* 0x000f22000c1e1900 */
[----:B------:R-:W-:-:S03]  /*0460*/  @!P0 LOP3.LUT R4, R4, R21, RZ, 0x3c, !PT ;  /* 0x0000001504048212 */ /* 0x000fc600078e3cff */
[----:B------:R-:W4:Y:S01]  /*0470*/  @P1 LDG.E R21, desc[UR4][R10.64+0x20] ;  /* 0x000020040a151981 */ /* 0x000f22000c1e1900 */
[----:B------:R-:W-:-:S03]  /*0480*/  @!P0 LOP3.LUT R2, R2, R23, RZ, 0x3c, !PT ;  /* 0x0000001702028212 */ /* 0x000fc600078e3cff */
[----:B------:R-:W4:Y:S01]  /*0490*/  @P2 LDG.E R23, desc[UR4][R10.64+0x2c] ;  /* 0x00002c040a172981 */ /* 0x000f22000c1e1900 */
[----:B------:R-:W-:-:S03]  /*04a0*/  @P1 LOP3.LUT R4, R4, R25, RZ, 0x3c, !PT ;  /* 0x0000001904041212 */ /* 0x000fc600078e3cff */
[----:B------:R-:W4:Y:S01]  /*04b0*/  @P2 LDG.E R25, desc[UR4][R10.64+0x34] ;  /* 0x000034040a192981 */ /* 0x000f22000c1e1900 */
[----:B--2---:R-:W-:-:S03]  /*04c0*/  @!P0 LOP3.LUT R5, R5, R18, RZ, 0x3c, !PT ;  /* 0x0000001205058212 */ /* 0x004fc600078e3cff */
[----:B------:R-:W2:Y:S01]  /*04d0*/  @P1 LDG.E R18, desc[UR4][R10.64+0x1c] ;  /* 0x00001c040a121981 */ /* 0x000ea2000c1e1900 */
[----:B---3--:R-:W-:-:S03]  /*04e0*/  @P1 LOP3.LUT R3, R3, R20, RZ, 0x3c, !PT ;  /* 0x0000001403031212 */ /* 0x008fc600078e3cff */
[----:B------:R-:W3:Y:S01]  /*04f0*/  @P2 LDG.E R20, desc[UR4][R10.64+0x30] ;  /* 0x000030040a142981 */ /* 0x000ee2000c1e1900 */
[----:B----4-:R-:W-:-:S03]  /*0500*/  @P2 LOP3.LUT R3, R3, R22, RZ, 0x3c, !PT ;  /* 0x0000001603032212 */ /* 0x010fc600078e3cff */
[----:B------:R-:W4:Y:S01]  /*0510*/  @P3 LDG.E R22, desc[UR4][R10.64+0x4c] ;  /* 0x00004c040a163981 */ /* 0x000f22000c1e1900 */
[----:B------:R-:W-:-:S04]  /*0520*/  @P3 LOP3.LUT R15, R15, R28, RZ, 0x3c, !PT ;  /* 0x0000001c0f0f3212 */ /* 0x000fc800078e3cff */
[----:B------:R-:W-:Y:S02]  /*0530*/  @P4 LOP3.LUT R15, R15, R26, RZ, 0x3c, !PT ;  /* 0x0000001a0f0f4212 */ /* 0x000fe400078e3cff */
[----:B------:R-:W-:Y:S01]  /*0540*/  @P1 LOP3.LUT R2, R2, R21, RZ, 0x3c, !PT ;  /* 0x0000001502021212 */ /* 0x000fe200078e3cff */
[----:B------:R-:W4:Y:S04]  /*0550*/  @P5 LDG.E R26, desc[UR4][R10.64+0x64] ;  /* 0x000064040a1a5981 */ /* 0x000f28000c1e1900 */
[----:B------:R-:W4:Y:S01]  /*0560*/  @P3 LDG.E R21, desc[UR4][R10.64+0x40] ;  /* 0x000040040a153981 */ /* 0x000f22000c1e1900 */
[----:B------:R-:W-:Y:S02]  /*0570*/  @P2 LOP3.LUT R4, R4, R23, RZ, 0x3c, !PT ;  /* 0x0000001704042212 */ /* 0x000fe400078e3cff */
[----:B------:R-:W-:Y:S01]  /*0580*/  @P2 LOP3.LUT R2, R2, R25, RZ, 0x3c, !PT ;  /* 0x0000001902022212 */ /* 0x000fe200078e3cff */
[----:B------:R-:W4:Y:S04]  /*0590*/  @P3 LDG.E R23, desc[UR4][R10.64+0x48] ;  /* 0x000048040a173981 */ /* 0x000f28000c1e1900 */
[----:B------:R-:W4:Y:S01]  /*05a0*/  @P4 LDG.E R25, desc[UR4][R10.64+0x54] ;  /* 0x000054040a194981 */ /* 0x000f22000c1e1900 */
[----:B--2---:R-:W-:-:S03]  /*05b0*/  @P1 LOP3.LUT R5, R5, R18, RZ, 0x3c, !PT ;  /* 0x0000001205051212 */ /* 0x004fc600078e3cff */
[----:B------:R-:W2:Y:S01]  /*05c0*/  @P3 LDG.E R18, desc[UR4][R10.64+0x44] ;  /* 0x000044040a123981 */ /* 0x000ea2000c1e1900 */
[----:B---3--:R-:W-:-:S03]  /*05d0*/  @P2 LOP3.LUT R5, R5, R20, RZ, 0x3c, !PT ;  /* 0x0000001405052212 */ /* 0x008fc600078e3cff */
[----:B------:R-:W3:Y:S01]  /*05e0*/  @P4 LDG.E R20, desc[UR4][R10.64+0x58] ;  /* 0x000058040a144981 */ /* 0x000ee2000c1e1900 */
[----:B----4-:R-:W-:-:S03]  /*05f0*/  @P3 LOP3.LUT R3, R3, R22, RZ, 0x3c, !PT ;  /* 0x0000001603033212 */ /* 0x010fc600078e3cff */
[----:B------:R-:W4:Y:S01]  /*0600*/  @P4 LDG.E R22, desc[UR4][R10.64+0x60] ;  /* 0x000060040a164981 */ /* 0x000f22000c1e1900 */
[----:B------:R-:W-:Y:S02]  /*0610*/  LOP3.LUT P0, RZ, R24, 0x80, RZ, 0xc0, !PT ;  /* 0x0000008018ff7812 */ /* 0x000fe4000780c0ff */
[----:B------:R-:W-:Y:S02]  /*0620*/  @P5 LOP3.LUT R15, R15, R26, RZ, 0x3c, !PT ;  /* 0x0000001a0f0f5212 */ /* 0x000fe400078e3cff */
[----:B------:R-:W4:Y:S01]  /*0630*/  @P6 LDG.E R26, desc[UR4][R10.64+0x78] ;  /* 0x000078040a1a6981 */ /* 0x000f22000c1e1900 */
[----:B------:R-:W-:-:S03]  /*0640*/  @P3 LOP3.LUT R4, R4, R21, RZ, 0x3c, !PT ;  /* 0x0000001504043212 */ /* 0x000fc600078e3cff */
[----:B------:R-:W4:Y:S01]  /*0650*/  @P4 LDG.E R21, desc[UR4][R10.64+0x5c] ;  /* 0x00005c040a154981 */ /* 0x000f22000c1e1900 */
[----:B------:R-:W-:-:S03]  /*0660*/  @P3 LOP3.LUT R2, R2, R23, RZ, 0x3c, !PT ;  /* 0x0000001702023212 */ /* 0x000fc600078e3cff */
[----:B------:R-:W4:Y:S01]  /*0670*/  @P5 LDG.E R23, desc[UR4][R10.64+0x68] ;  /* 0x000068040a175981 */ /* 0x000f22000c1e1900 */
[----:B------:R-:W-:-:S03]  /*0680*/  @P4 LOP3.LUT R4, R4, R25, RZ, 0x3c, !PT ;  /* 0x0000001904044212 */ /* 0x000fc600078e3cff */
[----:B------:R-:W4:Y:S01]  /*0690*/  @P5 LDG.E R25, desc[UR4][R10.64+0x70] ;  /* 0x000070040a195981 */ /* 0x000f22000c1e1900 */
[----:B--2---:R-:W-:-:S03]  /*06a0*/  @P3 LOP3.LUT R5, R5, R18, RZ, 0x3c, !PT ;  /* 0x0000001205053212 */ /* 0x004fc600078e3cff */
[----:B------:R-:W2:Y:S01]  /*06b0*/  @P5 LDG.E R18, desc[UR4][R10.64+0x6c] ;  /* 0x00006c040a125981 */ /* 0x000ea2000c1e1900 */
[----:B---3--:R-:W-:-:S03]  /*06c0*/  @P4 LOP3.LUT R5, R5, R20, RZ, 0x3c, !PT ;  /* 0x0000001405054212 */ /* 0x008fc600078e3cff */
[----:B------:R-:W3:Y:S01]  /*06d0*/  @P5 LDG.E R20, desc[UR4][R10.64+0x74] ;  /* 0x000074040a145981 */ /* 0x000ee2000c1e1900 */
[----:B----4-:R-:W-:-:S03]  /*06e0*/  @P4 LOP3.LUT R3, R3, R22, RZ, 0x3c, !PT ;  /* 0x0000001603034212 */ /* 0x010fc600078e3cff */
[----:B------:R-:W4:Y:S01]  /*06f0*/  @P0 LDG.E R22, desc[UR4][R10.64+0x8c] ;  /* 0x00008c040a160981 */ /* 0x000f22000c1e1900 */
[----:B------:R-:W-:-:S03]  /*0700*/  @P6 LOP3.LUT R15, R15, R26, RZ, 0x3c, !PT ;  /* 0x0000001a0f0f6212 */ /* 0x000fc600078e3cff */
        /* <DEDUP_REMOVED lines=13> */
[----:B------:R-:W-:Y:S02]  /*07e0*/  @P6 LOP3.LUT R4, R4, R27, RZ, 0x3c, !PT ;  /* 0x0000001b04046212 */ /* 0x000fe400078e3cff */
[----:B------:R-:W-:Y:S02]  /*07f0*/  @P6 LOP3.LUT R2, R2, R21, RZ, 0x3c, !PT ;  /* 0x0000001502026212 */ /* 0x000fe400078e3cff */
[----:B------:R-:W-:Y:S02]  /*0800*/  @P0 LOP3.LUT R4, R4, R23, RZ, 0x3c, !PT ;  /* 0x0000001704040212 */ /* 0x000fe400078e3cff */
[----:B------:R-:W-:Y:S02]  /*0810*/  @P0 LOP3.LUT R2, R2, R25, RZ, 0x3c, !PT ;  /* 0x0000001902020212 */ /* 0x000fe400078e3cff */
[----:B--2---:R-:W-:Y:S02]  /*0820*/  @P6 LOP3.LUT R5, R5, R18, RZ, 0x3c, !PT ;  /* 0x0000001205056212 */ /* 0x004fe400078e3cff */
[----:B---3--:R-:W-:-:S02]  /*0830*/  @P6 LOP3.LUT R3, R3, R20, RZ, 0x3c, !PT ;  /* 0x0000001403036212 */ /* 0x008fc400078e3cff */
[----:B----4-:R-:W-:Y:S02]  /*0840*/  @P0 LOP3.LUT R5, R5, R22, RZ, 0x3c, !PT ;  /* 0x0000001605050212 */ /* 0x010fe400078e3cff */
[----:B------:R-:W-:Y:S02]  /*0850*/  @P0 LOP3.LUT R3, R3, R26, RZ, 0x3c, !PT ;  /* 0x0000001a03030212 */ /* 0x000fe400078e3cff */
[----:B------:R-:W-:-:S13]  /*0860*/  R2P PR, R24.B1, 0x7f ;  /* 0x0000007f18007804 */ /* 0x000fda0000001000 */
[----:B------:R-:W2:Y:S04]  /*0870*/  @P0 LDG.E R18, desc[UR4][R10.64+0xa0] ;  /* 0x0000a0040a120981 */ /* 0x000ea8000c1e1900 */
[----:B------:R-:W3:Y:S04]  /*0880*/  @P1 LDG.E R22, desc[UR4][R10.64+0xb4] ;  /* 0x0000b4040a161981 */ /* 0x000ee8000c1e1900 */
[----:B------:R-:W4:Y:S04]  /*0890*/  @P2 LDG.E R26, desc[UR4][R10.64+0xc8] ;  /* 0x0000c8040a1a2981 */ /* 0x000f28000c1e1900 */
[----:B------:R-:W4:Y:S04]  /*08a0*/  @P3 LDG.E R28, desc[UR4][R10.64+0xdc] ;  /* 0x0000dc040a1c3981 */ /* 0x000f28000c1e1900 */
[----:B------:R-:W4:Y:S04]  /*08b0*/  @P0 LDG.E R23, desc[UR4][R10.64+0xa4] ;  /* 0x0000a4040a170981 */ /* 0x000f28000c1e1900 */
[----:B------:R-:W4:Y:S04]  /*08c0*/  @P0 LDG.E R20, desc[UR4][R10.64+0xa8] ;  /* 0x0000a8040a140981 */ /* 0x000f28000c1e1900 */
[----:B------:R-:W4:Y:S04]  /*08d0*/  @P4 LDG.E R25, desc[UR4][R10.64+0xf0] ;  /* 0x0000f0040a194981 */ /* 0x000f28000c1e1900 */
        /* <DEDUP_REMOVED lines=21> */
[----:B------:R-:W-:Y:S02]  /*0a30*/  LOP3.LUT P0, RZ, R24, 0x8000, RZ, 0xc0, !PT ;  /* 0x0000800018ff7812 */ /* 0x000fe4000780c0ff */
[----:B----4-:R-:W-:Y:S01]  /*0a40*/  @P5 LOP3.LUT R15, R15, R26, RZ, 0x3c, !PT ;  /* 0x0000001a0f0f5212 */ /* 0x010fe200078e3cff */
[----:B------:R-:W4:Y:S04]  /*0a50*/  @P3 LDG.E R24, desc[UR4][R10.64+0xe4] ;  /* 0x0000e4040a183981 */ /* 0x000f28000c1e1900 */
[----:B------:R-:W2:Y:S01]  /*0a60*/  @P6 LDG.E R26, desc[UR4][R10.64+0x118] ;  /* 0x000118040a1a6981 */ /* 0x000ea2000c1e1900 */
        /* <DEDUP_REMOVED lines=8> */
[----:B---3--:R-:W-:-:S03]  /*0af0*/  @P2 LOP3.LUT R3, R3, R22, RZ, 0x3c, !PT ;  /* 0x0000001603032212 */ /* 0x008fc600078e3cff */
[----:B------:R-:W3:Y:S01]  /*0b00*/  @P4 LDG.E R22, desc[UR4][R10.64+0x100] ;  /* 0x000100040a164981 */ /* 0x000ee2000c1e1900 */
[----:B--2---:R-:W-:-:S03]  /*0b10*/  @P6 LOP3.LUT R15, R15, R26, RZ, 0x3c, !PT ;  /* 0x0000001a0f0f6212 */ /* 0x004fc600078e3cff */
[----:B------:R-:W2:Y:S01]  /*0b20*/  @P0 LDG.E R26, desc[UR4][R10.64+0x12c] ;  /* 0x00012c040a1a0981 */ /* 0x000ea2000c1e1900 */
[----:B----4-:R-:W-:-:S03]  /*0b30*/  @P2 LOP3.LUT R2, R2, R23, RZ, 0x3c, !PT ;  /* 0x0000001702022212 */ /* 0x010fc600078e3cff */
[----:B------:R-:W4:Y:S01]  /*0b40*/  @P4 LDG.E R23, desc[UR4][R10.64+0xfc] ;  /* 0x0000fc040a174981 */ /* 0x000f22000c1e1900 */
[----:B------:R-:W-:-:S03]  /*0b50*/  @P2 LOP3.LUT R5, R5, R20, RZ, 0x3c, !PT ;  /* 0x0000001405052212 */ /* 0x000fc600078e3cff */
[----:B------:R-:W4:Y:S01]  /*0b60*/  @P4 LDG.E R20, desc[UR4][R10.64+0xf8] ;  /* 0x0000f8040a144981 */ /* 0x000f22000c1e1900 */
[----:B------:R-:W-:Y:S02]  /*0b70*/  @P3 LOP3.LUT R2, R2, R27, RZ, 0x3c, !PT ;  /* 0x0000001b02023212 */ /* 0x000fe400078e3cff */
[----:B------:R-:W-:Y:S01]  /*0b80*/  @P3 LOP3.LUT R4, R4, R25, RZ, 0x3c, !PT ;  /* 0x0000001904043212 */ /* 0x000fe200078e3cff */
[----:B------:R-:W4:Y:S01]  /*0b90*/  @P5 LDG.E R27, desc[UR4][R10.64+0x110] ;  /* 0x000110040a1b5981 */ /* 0x000f22000c1e1900 */
[----:B------:R-:W-:-:S03]  /*0ba0*/  @P3 LOP3.LUT R5, R5, R24, RZ, 0x3c, !PT ;  /* 0x0000001805053212 */ /* 0x000fc600078e3cff */
[----:B------:R-:W4:Y:S04]  /*0bb0*/  @P5 LDG.E R25, desc[UR4][R10.64+0x108] ;  /* 0x000108040a195981 */ /* 0x000f28000c1e1900 */
        /* <DEDUP_REMOVED lines=19> */
[----:B------:R-:W-:-:S05]  /*0cf0*/  VIADD R19, R19, 0x10 ;  /* 0x0000001013137836 */ /* 0x000fca0000000000 */
[----:B------:R-:W-:Y:S02]  /*0d00*/  ISETP.NE.AND P1, PT, R19, 0x20, PT ;  /* 0x000000201300780c */ /* 0x000fe40003f25270 */
[----:B------:R-:W-:Y:S02]  /*0d10*/  @P5 LOP3.LUT R3, R3, R18, RZ, 0x3c, !PT ;  /* 0x0000001203035212 */ /* 0x000fe400078e3cff */
[----:B------:R-:W-:Y:S02]  /*0d20*/  @P6 LOP3.LUT R4, R4, R21, RZ, 0x3c, !PT ;  /* 0x0000001504046212 */ /* 0x000fe400078e3cff */
[----:B---3--:R-:W-:-:S04]  /*0d30*/  @P6 LOP3.LUT R3, R3, R22, RZ, 0x3c, !PT ;  /* 0x0000001603036212 */ /* 0x008fc800078e3cff */
[----:B--2---:R-:W-:Y:S02]  /*0d40*/  @P0 LOP3.LUT R3, R3, R26, RZ, 0x3c, !PT ;  /* 0x0000001a03030212 */ /* 0x004fe400078e3cff */
[----:B----4-:R-:W-:Y:S02]  /*0d50*/  @P6 LOP3.LUT R2, R2, R23, RZ, 0x3c, !PT ;  /* 0x0000001702026212 */ /* 0x010fe400078e3cff */
[----:B------:R-:W-:Y:S02]  /*0d60*/  @P6 LOP3.LUT R5, R5, R20, RZ, 0x3c, !PT ;  /* 0x0000001405056212 */ /* 0x000fe400078e3cff */
[----:B------:R-:W-:Y:S02]  /*0d70*/  @P0 LOP3.LUT R2, R2, R27, RZ, 0x3c, !PT ;  /* 0x0000001b02020212 */ /* 0x000fe400078e3cff */
[----:B------:R-:W-:Y:S02]  /*0d80*/  @P0 LOP3.LUT R4, R4, R25, RZ, 0x3c, !PT ;  /* 0x0000001904040212 */ /* 0x000fe400078e3cff */
[----:B------:R-:W-:Y:S01]  /*0d90*/  @P0 LOP3.LUT R5, R5, R24, RZ, 0x3c, !PT ;  /* 0x0000001805050212 */ /* 0x000fe200078e3cff */
[----:B------:R-:W-:Y:S06]  /*0da0*/  @P1 BRA `(.L_x_320) ;  /* 0xfffffff400481947 */ /* 0x000fec000383ffff */
[----:B------:R-:W-:-:S05]  /*0db0*/  VIADD R17, R17, 0x1 ;  /* 0x0000000111117836 */ /* 0x000fca0000000000 */
[----:B------:R-:W-:-:S13]  /*0dc0*/  ISETP.NE.AND P0, PT, R17, 0x5, PT ;  /* 0x000000051100780c */ /* 0x000fda0003f05270 */
[----:B------:R-:W-:Y:S05]  /*0dd0*/  @P0 BRA `(.L_x_321) ;  /* 0xfffffff400300947 */ /* 0x000fea000383ffff */
[----:B------:R1:W-:Y:S01]  /*0de0*/  STG.E.64 desc[UR4][R6.64+0x8], R4 ;  /* 0x0000080406007986 */ /* 0x0003e2000c101b04 */
[----:B------:R-:W-:Y:S01]  /*0df0*/  VIADD R14, R14, 0x1 ;  /* 0x000000010e0e7836 */ /* 0x000fe20000000000 */
[----:B------:R-:W-:Y:S02]  /*0e00*/  LOP3.LUT R11, R13, 0x3, RZ, 0xc0, !PT ;  /* 0x000000030d0b7812 */ /* 0x000fe400078ec0ff */
[----:B------:R1:W-:Y:S02]  /*0e10*/  STG.E.64 desc[UR4][R6.64+0x10], R2 ;  /* 0x0000100206007986 */ /* 0x0003e4000c101b04 */
[----:B------:R-:W-:Y:S02]  /*0e20*/  ISETP.GE.U32.AND P0, PT, R14, R11, PT ;  /* 0x0000000b0e00720c */ /* 0x000fe40003f06070 */
[----:B------:R1:W-:Y:S11]  /*0e30*/  STG.E desc[UR4][R6.64+0x4], R15 ;  /* 0x0000040f06007986 */ /* 0x0003f6000c101904 */
[----:B------:R-:W-:Y:S05]  /*0e40*/  @!P0 BRA `(.L_x_322) ;  /* 0xfffffff400048947 */ /* 0x000fea000383ffff */
.L_x_319:
[----:B------:R-:W-:Y:S05]  /*0e50*/  BSYNC.RECONVERGENT B1 ;  /* 0x0000000000017941 */ /* 0x000fea0003800200 */
.L_x_318:
[C---:B------:R-:W-:Y:S01]  /*0e60*/  ISETP.GT.U32.AND P0, PT, R13.reuse, 0x3, PT ;  /* 0x000000030d00780c */ /* 0x040fe20003f04070 */
[----:B------:R-:W-:Y:S01]  /*0e70*/  VIADD R12, R12, 0x1 ;  /* 0x000000010c0c7836 */ /* 0x000fe20000000000 */
[--C-:B------:R-:W-:Y:S02]  /*0e80*/  SHF.R.U64 R13, R13, 0x2, R0.reuse ;  /* 0x000000020d0d7819 */ /* 0x100fe40000001200 */
[----:B------:R-:W-:Y:S02]  /*0e90*/  ISETP.GT.U32.AND.EX P0, PT, R0, RZ, PT, P0 ;  /* 0x000000ff0000720c */ /* 0x000fe40003f04100 */
[----:B------:R-:W-:-:S11]  /*0ea0*/  SHF.R.U32.HI R0, RZ, 0x2, R0 ;  /* 0x00000002ff007819 */ /* 0x000fd60000011600 */
[----:B------:R-:W-:Y:S05]  /*0eb0*/  @P0 BRA `(.L_x_323) ;  /* 0xfffffff000c80947 */ /* 0x000fea000383ffff */
.L_x_317:
[----:B------:R-:W-:Y:S05]  /*0ec0*/  BSYNC.RECONVERGENT B0 ;  /* 0x0000000000007941 */ /* 0x000fea0003800200 */
.L_x_316:
[----:B------:R-:W-:Y:S04]  /*0ed0*/  STG.E.64 desc[UR4][R6.64+0x18], RZ ;  /* 0x000018ff06007986 */ /* 0x000fe8000c101b04 */
[----:B------:R-:W-:Y:S04]  /*0ee0*/  STG.E desc[UR4][R6.64+0x20], RZ ;  /* 0x000020ff06007986 */ /* 0x000fe8000c101904 */
[----:B------:R-:W-:Y:S01]  /*0ef0*/  STG.E.64 desc[UR4][R6.64+0x28], RZ ;  /* 0x000028ff06007986 */ /* 0x000fe2000c101b04 */
[----:B------:R-:W-:Y:S05]  /*0f00*/  EXIT ;  /* 0x000000000000794d */ /* 0x000fea0003800000 */
.L_x_324:
        /* <DEDUP_REMOVED lines=15> */
.L_x_336:


//--------------------- .nv.global.init           --------------------------
	.section	.nv.global.init,"aw",@progbits
	.align	4
.nv.global.init:
	.type		mrg32k3aM1SubSeq,@object
	.size		mrg32k3aM1SubSeq,(mrg32k3aM2SubSeq - mrg32k3aM1SubSeq)
mrg32k3aM1SubSeq:
        /*0000*/ 	.byte	0x0b, 0xcc, 0xee, 0x04, 0x73, 0x29, 0x8b, 0x6f, 0xf6, 0x53, 0x03, 0xf6, 0x23, 0xf6, 0xea, 0xda
        /* <DEDUP_REMOVED lines=125> */
	.type		mrg32k3aM2SubSeq,@object
	.size		mrg32k3aM2SubSeq,(mrg32k3aM1 - mrg32k3aM2SubSeq)
mrg32k3aM2SubSeq:
        /* <DEDUP_REMOVED lines=126> */
	.type		mrg32k3aM1,@object
	.size		mrg32k3aM1,(mrg32k3aM1Seq - mrg32k3aM1)
mrg32k3aM1:
        /* <DEDUP_REMOVED lines=144> */
	.type		mrg32k3aM1Seq,@object
	.size		mrg32k3aM1Seq,(mrg32k3aM2 - mrg32k3aM1Seq)
mrg32k3aM1Seq:
        /* <DEDUP_REMOVED lines=144> */
	.type		mrg32k3aM2,@object
	.size		mrg32k3aM2,(mrg32k3aM2Seq - mrg32k3aM2)
mrg32k3aM2:
        /* <DEDUP_REMOVED lines=144> */
	.type		mrg32k3aM2Seq,@object
	.size		mrg32k3aM2Seq,(precalc_xorwow_matrix - mrg32k3aM2Seq)
mrg32k3aM2Seq:
        /* <DEDUP_REMOVED lines=144> */
	.type		precalc_xorwow_matrix,@object
	.size		precalc_xorwow_matrix,(precalc_xorwow_offset_matrix - precalc_xorwow_matrix)
precalc_xorwow_matrix:
        /* <DEDUP_REMOVED lines=6400> */
	.type		precalc_xorwow_offset_matrix,@object
	.size		precalc_xorwow_offset_matrix,(.L_1 - precalc_xorwow_offset_matrix)
precalc_xorwow_offset_matrix:
        /* <DEDUP_REMOVED lines=6400> */
.L_1:


//--------------------- .nv.shared._ZN3cub18CUB_300001_SM_10006detail10radix_sort29DeviceRadixSortOnesweepKernelINS1_5radix10policy_hubIiiyE10Policy1000ELNS0_9SortOrderE0EiiyiiNS1_21identity_decomposer_tEEEvPT5_SB_PT3_PKSC_PT1_PKSG_PT2_PKSK_T4_iiT6_ --------------------------
	.section	.nv.shared._ZN3cub18CUB_300001_SM_10006detail10radix_sort29DeviceRadixSortOnesweepKernelINS1_5radix10policy_hubIiiyE10Policy1000ELNS0_9SortOrderE0EiiyiiNS1_21identity_decomposer_tEEEvPT5_SB_PT3_PKSC_PT1_PKSG_PT2_PKSK_T4_iiT6_,"aw",@nobits
	.sectionflags	@""
	.align	16
.nv.shared._ZN3cub18CUB_300001_SM_10006detail10radix_sort29DeviceRadixSortOnesweepKernelINS1_5radix10policy_hubIiiyE10Policy1000ELNS0_9SortOrderE0EiiyiiNS1_21identity_decomposer_tEEEvPT5_SB_PT3_PKSC_PT1_PKSG_PT2_PKSK_T4_iiT6_:
	.zero		29184


//--------------------- .nv.shared.reserved.0     --------------------------
	.section	.nv.shared.reserved.0,"aw",@nobits
	.weak		__nv_reservedSMEM_offset_0_alias
	.size		__nv_reservedSMEM_offset_0_alias, 0, 64
	.other		__nv_reservedSMEM_offset_0_alias,@"STO_CUDA_RESERVED_SHARED STV_DEFAULT"
__nv_reservedSMEM_offset_0_alias:
	.zero		0
	.zero		64


//--------------------- .nv.global                --------------------------
	.section	.nv.global,"aw",@nobits
.nv.global:
	.type		_ZN34_INTERNAL_4fcf2fee_4_k_cu_980e7bdb6thrust24THRUST_300001_SM_1000_NS12placeholders2_8E,@object
	.size		_ZN34_INTERNAL_4fcf2fee_4_k_cu_980e7bdb6thrust24THRUST_300001_SM_1000_NS12placeholders2_8E,(_ZN34_INTERNAL_4fcf2fee_4_k_cu_980e7bdb4cuda3std3__436_GLOBAL__N__4fcf2fee_4_k_cu_980e7bdb6ignoreE - _ZN34_INTERNAL_4fcf2fee_4_k_cu_980e7bdb6thrust24THRUST_300001_SM_1000_NS12placeholders2_8E)
_ZN34_INTERNAL_4fcf2fee_4_k_cu_980e7bdb6thrust24THRUST_300001_SM_1000_NS12placeholders2_8E:
	.zero		1
	.type		_ZN34_INTERNAL_4fcf2fee_4_k_cu_980e7bdb4cuda3std3__436_GLOBAL__N__4fcf2fee_4_k_cu_980e7bdb6ignoreE,@object
	.size		_ZN34_INTERNAL_4fcf2fee_4_k_cu_980e7bdb4cuda3std3__436_GLOBAL__N__4fcf2fee_4_k_cu_980e7bdb6ignoreE,(_ZN34_INTERNAL_4fcf2fee_4_k_cu_980e7bdb4cuda3std6ranges3__45__cpo4dataE - _ZN34_INTERNAL_4fcf2fee_4_k_cu_980e7bdb4cuda3std3__436_GLOBAL__N__4fcf2fee_4_k_cu_980e7bdb6ignoreE)
_ZN34_INTERNAL_4fcf2fee_4_k_cu_980e7bdb4cuda3std3__436_GLOBAL__N__4fcf2fee_4_k_cu_980e7bdb6ignoreE:
	.zero		1
	.type		_ZN34_INTERNAL_4fcf2fee_4_k_cu_980e7bdb4cuda3std6ranges3__45__cpo4dataE,@object
	.size		_ZN34_INTERNAL_4fcf2fee_4_k_cu_980e7bdb4cuda3std6ranges3__45__cpo4dataE,(_ZN34_INTERNAL_4fcf2fee_4_k_cu_980e7bdb6thrust24THRUST_300001_SM_1000_NS6system3cpp3parE - _ZN34_INTERNAL_4fcf2fee_4_k_cu_980e7bdb4cuda3std6ranges3__45__cpo4dataE)
_ZN34_INTERNAL_4fcf2fee_4_k_cu_980e7bdb4cuda3std6ranges3__45__cpo4dataE:
	.zero		1
	.type		_ZN34_INTERNAL_4fcf2fee_4_k_cu_980e7bdb6thrust24THRUST_300001_SM_1000_NS6system3cpp3parE,@object
	.size		_ZN34_INTERNAL_4fcf2fee_4_k_cu_980e7bdb6thrust24THRUST_300001_SM_1000_NS6system3cpp3parE,(_ZN34_INTERNAL_4fcf2fee_4_k_cu_980e7bdb4cuda3std3__45__cpo5beginE - _ZN34_INTERNAL_4fcf2fee_4_k_cu_980e7bdb6thrust24THRUST_300001_SM_1000_NS6system3cpp3parE)
_ZN34_INTERNAL_4fcf2fee_4_k_cu_980e7bdb6thrust24THRUST_300001_SM_1000_NS6system3cpp3parE:
	.zero		1
	.type		_ZN34_INTERNAL_4fcf2fee_4_k_cu_980e7bdb4cuda3std3__45__cpo5beginE,@object
	.size		_ZN34_INTERNAL_4fcf2fee_4_k_cu_980e7bdb4cuda3std3__45__cpo5beginE,(_ZN34_INTERNAL_4fcf2fee_4_k_cu_980e7bdb4cuda3std6ranges3__45__cpo5beginE - _ZN34_INTERNAL_4fcf2fee_4_k_cu_980e7bdb4cuda3std3__45__cpo5beginE)
_ZN34_INTERNAL_4fcf2fee_4_k_cu_980e7bdb4cuda3std3__45__cpo5beginE:
	.zero		1
	.type		_ZN34_INTERNAL_4fcf2fee_4_k_cu_980e7bdb4cuda3std6ranges3__45__cpo5beginE,@object
	.size		_ZN34_INTERNAL_4fcf2fee_4_k_cu_980e7bdb4cuda3std6ranges3__45__cpo5beginE,(_ZN34_INTERNAL_4fcf2fee_4_k_cu_980e7bdb6thrust24THRUST_300001_SM_1000_NS6deviceE - _ZN34_INTERNAL_4fcf2fee_4_k_cu_980e7bdb4cuda3std6ranges3__45__cpo5beginE)
_ZN34_INTERNAL_4fcf2fee_4_k_cu_980e7bdb4cuda3std6ranges3__45__cpo5beginE:
	.zero		1
	.type		_ZN34_INTERNAL_4fcf2fee_4_k_cu_980e7bdb6thrust24THRUST_300001_SM_1000_NS6deviceE,@object
	.size		_ZN34_INTERNAL_4fcf2fee_4_k_cu_980e7bdb6thrust24THRUST_300001_SM_1000_NS6deviceE,(_ZN34_INTERNAL_4fcf2fee_4_k_cu_980e7bdb4cuda3std3__47nulloptE - _ZN34_INTERNAL_4fcf2fee_4_k_cu_980e7bdb6thrust24THRUST_300001_SM_1000_NS6deviceE)
_ZN34_INTERNAL_4fcf2fee_4_k_cu_980e7bdb6thrust24THRUST_300001_SM_1000_NS6deviceE:
	.zero		1
	.type		_ZN34_INTERNAL_4fcf2fee_4_k_cu_980e7bdb4cuda3std3__47nulloptE,@object
	.size		_ZN34_INTERNAL_4fcf2fee_4_k_cu_980e7bdb4cuda3std3__47nulloptE,(_ZN34_INTERNAL_4fcf2fee_4_k_cu_980e7bdb4cuda3std6ranges3__45__cpo8distanceE - _ZN34_INTERNAL_4fcf2fee_4_k_cu_980e7bdb4cuda3std3__47nulloptE)
_ZN34_INTERNAL_4fcf2fee_4_k_cu_980e7bdb4cuda3std3__47nulloptE:
	.zero		1
	.type		_ZN34_INTERNAL_4fcf2fee_4_k_cu_980e7bdb4cuda3std6ranges3__45__cpo8distanceE,@object
	.size		_ZN34_INTERNAL_4fcf2fee_4_k_cu_980e7bdb4cuda3std6ranges3__45__cpo8distanceE,(_ZN34_INTERNAL_4fcf2fee_4_k_cu_980e7bdb6thrust24THRUST_300001_SM_1000_NS12placeholders2_4E - _ZN34_INTERNAL_4fcf2fee_4_k_cu_980e7bdb4cuda3std6ranges3__45__cpo8distanceE)
_ZN34_INTERNAL_4fcf2fee_4_k_cu_980e7bdb4cuda3std6ranges3__45__cpo8distanceE:
	.zero		1
	.type		_ZN34_INTERNAL_4fcf2fee_4_k_cu_980e7bdb6thrust24THRUST_300001_SM_1000_NS12placeholders2_4E,@object
	.size		_ZN34_INTERNAL_4fcf2fee_4_k_cu_980e7bdb6thrust24THRUST_300001_SM_1000_NS12placeholders2_4E,(_ZN34_INTERNAL_4fcf2fee_4_k_cu_980e7bdb4cuda3std3__45__cpo6rbeginE - _ZN34_INTERNAL_4fcf2fee_4_k_cu_980e7bdb6thrust24THRUST_300001_SM_1000_NS12placeholders2_4E)
_ZN34_INTERNAL_4fcf2fee_4_k_cu_980e7bdb6thrust24THRUST_300001_SM_1000_NS12placeholders2_4E:
	.zero		1
	.type		_ZN34_INTERNAL_4fcf2fee_4_k_cu_980e7bdb4cuda3std3__45__cpo6rbeginE,@object
	.size		_ZN34_INTERNAL_4fcf2fee_4_k_cu_980e7bdb4cuda3std3__45__cpo6rbeginE,(_ZN34_INTERNAL_4fcf2fee_4_k_cu_980e7bdb4cuda3std6ranges3__45__cpo7advanceE - _ZN34_INTERNAL_4fcf2fee_4_k_cu_980e7bdb4cuda3std3__45__cpo6rbeginE)
_ZN34_INTERNAL_4fcf2fee_4_k_cu_980e7bdb4cuda3std3__45__cpo6rbeginE:
	.zero		1
	.type		_ZN34_INTERNAL_4fcf2fee_4_k_cu_980e7bdb4cuda3std6ranges3__45__cpo7advanceE,@object
	.size		_ZN34_INTERNAL_4fcf2fee_4_k_cu_980e7bdb4cuda3std6ranges3__45__cpo7advanceE,(_ZN34_INTERNAL_4fcf2fee_4_k_cu_980e7bdb6thrust24THRUST_300001_SM_1000_NS12placeholders3_10E - _ZN34_INTERNAL_4fcf2fee_4_k_cu_980e7bdb4cuda3std6ranges3__45__cpo7advanceE)
_ZN34_INTERNAL_4fcf2fee_4_k_cu_980e7bdb4cuda3std6ranges3__45__cpo7advanceE:
	.zero		1
	.type		_ZN34_INTERNAL_4fcf2fee_4_k_cu_980e7bdb6thrust24THRUST_300001_SM_1000_NS12placeholders3_10E,@object
	.size		_ZN34_INTERNAL_4fcf2fee_4_k_cu_980e7bdb6thrust24THRUST_300001_SM_1000_NS12placeholders3_10E,(_ZN34_INTERNAL_4fcf2fee_4_k_cu_980e7bdb4cuda3std3__48in_placeE - _ZN34_INTERNAL_4fcf2fee_4_k_cu_980e7bdb6thrust24THRUST_300001_SM_1000_NS12placeholders3_10E)
_ZN34_INTERNAL_4fcf2fee_4_k_cu_980e7bdb6thrust24THRUST_300001_SM_1000_NS12placeholders3_10E:
	.zero		1
	.type		_ZN34_INTERNAL_4fcf2fee_4_k_cu_980e7bdb4cuda3std3__48in_placeE,@object
	.size		_ZN34_INTERNAL_4fcf2fee_4_k_cu_980e7bdb4cuda3std3__48in_placeE,(_ZN34_INTERNAL_4fcf2fee_4_k_cu_980e7bdb4cuda3std6ranges3__45__cpo4sizeE - _ZN34_INTERNAL_4fcf2fee_4_k_cu_980e7bdb4cuda3std3__48in_placeE)
_ZN34_INTERNAL_4fcf2fee_4_k_cu_980e7bdb4cuda3std3__48in_placeE:
	.zero		1
	.type		_ZN34_INTERNAL_4fcf2fee_4_k_cu_980e7bdb4cuda3std6ranges3__45__cpo4sizeE,@object
	.size		_ZN34_INTERNAL_4fcf2fee_4_k_cu_980e7bdb4cuda3std6ranges3__45__cpo4sizeE,(_ZN34_INTERNAL_4fcf2fee_4_k_cu_980e7bdb6thrust24THRUST_300001_SM_1000_NS12placeholders2_2E - _ZN34_INTERNAL_4fcf2fee_4_k_cu_980e7bdb4cuda3std6ranges3__45__cpo4sizeE)
_ZN34_INTERNAL_4fcf2fee_4_k_cu_980e7bdb4cuda3std6ranges3__45__cpo4sizeE:
	.zero		1
	.type		_ZN34_INTERNAL_4fcf2fee_4_k_cu_980e7bdb6thrust24THRUST_300001_SM_1000_NS12placeholders2_2E,@object
	.size		_ZN34_INTERNAL_4fcf2fee_4_k_cu_980e7bdb6thrust24THRUST_300001_SM_1000_NS12placeholders2_2E,(_ZN34_INTERNAL_4fcf2fee_4_k_cu_980e7bdb4cuda3std3__45__cpo6cbeginE - _ZN34_INTERNAL_4fcf2fee_4_k_cu_980e7bdb6thrust24THRUST_300001_SM_1000_NS12placeholders2_2E)
_ZN34_INTERNAL_4fcf2fee_4_k_cu_980e7bdb6thrust24THRUST_300001_SM_1000_NS12placeholders2_2E:
	.zero		1
	.type		_ZN34_INTERNAL_4fcf2fee_4_k_cu_980e7bdb4cuda3std3__45__cpo6cbeginE,@object
	.size		_ZN34_INTERNAL_4fcf2fee_4_k_cu_980e7bdb4cuda3std3__45__cpo6cbeginE,(_ZN34_INTERNAL_4fcf2fee_4_k_cu_980e7bdb4cuda3std6ranges3__45__cpo6cbeginE - _ZN34_INTERNAL_4fcf2fee_4_k_cu_980e7bdb4cuda3std3__45__cpo6cbeginE)
_ZN34_INTERNAL_4fcf2fee_4_k_cu_980e7bdb4cuda3std3__45__cpo6cbeginE:
	.zero		1
	.type		_ZN34_INTERNAL_4fcf2fee_4_k_cu_980e7bdb4cuda3std6ranges3__45__cpo6cbeginE,@object
	.size		_ZN34_INTERNAL_4fcf2fee_4_k_cu_980e7bdb4cuda3std6ranges3__45__cpo6cbeginE,(_ZN34_INTERNAL_4fcf2fee_4_k_cu_980e7bdb6thrust24THRUST_300001_SM_1000_NS12placeholders2_6E - _ZN34_INTERNAL_4fcf2fee_4_k_cu_980e7bdb4cuda3std6ranges3__45__cpo6cbeginE)
_ZN34_INTERNAL_4fcf2fee_4_k_cu_980e7bdb4cuda3std6ranges3__45__cpo6cbeginE:
	.zero		1
	.type		_ZN34_INTERNAL_4fcf2fee_4_k_cu_980e7bdb6thrust24THRUST_300001_SM_1000_NS12placeholders2_6E,@object
	.size		_ZN34_INTERNAL_4fcf2fee_4_k_cu_980e7bdb6thrust24THRUST_300001_SM_1000_NS12placeholders2_6E,(_ZN34_INTERNAL_4fcf2fee_4_k_cu_980e7bdb4cuda3std3__45__cpo7crbeginE - _ZN34_INTERNAL_4fcf2fee_4_k_cu_980e7bdb6thrust24THRUST_300001_SM_1000_NS12placeholders2_6E)
_ZN34_INTERNAL_4fcf2fee_4_k_cu_980e7bdb6thrust24THRUST_300001_SM_1000_NS12placeholders2_6E:
	.zero		1
	.type		_ZN34_INTERNAL_4fcf2fee_4_k_cu_980e7bdb4cuda3std3__45__cpo7crbeginE,@object
	.size		_ZN34_INTERNAL_4fcf2fee_4_k_cu_980e7bdb4cuda3std3__45__cpo7crbeginE,(_ZN34_INTERNAL_4fcf2fee_4_k_cu_980e7bdb4cuda3std6ranges3__45__cpo4nextE - _ZN34_INTERNAL_4fcf2fee_4_k_cu_980e7bdb4cuda3std3__45__cpo7crbeginE)
_ZN34_INTERNAL_4fcf2fee_4_k_cu_980e7bdb4cuda3std3__45__cpo7crbeginE:
	.zero		1
	.type		_ZN34_INTERNAL_4fcf2fee_4_k_cu_980e7bdb4cuda3std6ranges3__45__cpo4nextE,@object
	.size		_ZN34_INTERNAL_4fcf2fee_4_k_cu_980e7bdb4cuda3std6ranges3__45__cpo4nextE,(_ZN34_INTERNAL_4fcf2fee_4_k_cu_980e7bdb4cuda3std6ranges3__45__cpo4swapE - _ZN34_INTERNAL_4fcf2fee_4_k_cu_980e7bdb4cuda3std6ranges3__45__cpo4nextE)
_ZN34_INTERNAL_4fcf2fee_4_k_cu_980e7bdb4cuda3std6ranges3__45__cpo4nextE:
	.zero		1
	.type		_ZN34_INTERNAL_4fcf2fee_4_k_cu_980e7bdb4cuda3std6ranges3__45__cpo4swapE,@object
	.size		_ZN34_INTERNAL_4fcf2fee_4_k_cu_980e7bdb4cuda3std6ranges3__45__cpo4swapE,(_ZN34_INTERNAL_4fcf2fee_4_k_cu_980e7bdb6thrust24THRUST_300001_SM_1000_NS8cuda_cub10par_nosyncE - _ZN34_INTERNAL_4fcf2fee_4_k_cu_980e7bdb4cuda3std6ranges3__45__cpo4swapE)
_ZN34_INTERNAL_4fcf2fee_4_k_cu_980e7bdb4cuda3std6ranges3__45__cpo4swapE:
	.zero		1
	.type		_ZN34_INTERNAL_4fcf2fee_4_k_cu_980e7bdb6thrust24THRUST_300001_SM_1000_NS8cuda_cub10par_nosyncE,@object
	.size		_ZN34_INTERNAL_4fcf2fee_4_k_cu_980e7bdb6thrust24THRUST_300001_SM_1000_NS8cuda_cub10par_nosyncE,(_ZN34_INTERNAL_4fcf2fee_4_k_cu_980e7bdb6thrust24THRUST_300001_SM_1000_NS3seqE - _ZN34_INTERNAL_4fcf2fee_4_k_cu_980e7bdb6thrust24THRUST_300001_SM_1000_NS8cuda_cub10par_nosyncE)
_ZN34_INTERNAL_4fcf2fee_4_k_cu_980e7bdb6thrust24THRUST_300001_SM_1000_NS8cuda_cub10par_nosyncE:
	.zero		1
	.type		_ZN34_INTERNAL_4fcf2fee_4_k_cu_980e7bdb6thrust24THRUST_300001_SM_1000_NS3seqE,@object
	.size		_ZN34_INTERNAL_4fcf2fee_4_k_cu_980e7bdb6thrust24THRUST_300001_SM_1000_NS3seqE,(_ZN34_INTERNAL_4fcf2fee_4_k_cu_980e7bdb4cuda3std3__420unreachable_sentinelE - _ZN34_INTERNAL_4fcf2fee_4_k_cu_980e7bdb6thrust24THRUST_300001_SM_1000_NS3seqE)
_ZN34_INTERNAL_4fcf2fee_4_k_cu_980e7bdb6thrust24THRUST_300001_SM_1000_NS3seqE:
	.zero		1
	.type		_ZN34_INTERNAL_4fcf2fee_4_k_cu_980e7bdb4cuda3std3__420unreachable_sentinelE,@object
	.size		_ZN34_INTERNAL_4fcf2fee_4_k_cu_980e7bdb4cuda3std3__420unreachable_sentinelE,(_ZN34_INTERNAL_4fcf2fee_4_k_cu_980e7bdb4cuda3std6ranges3__45__cpo5ssizeE - _ZN34_INTERNAL_4fcf2fee_4_k_cu_980e7bdb4cuda3std3__420unreachable_sentinelE)
_ZN34_INTERNAL_4fcf2fee_4_k_cu_980e7bdb4cuda3std3__420unreachable_sentinelE:
	.zero		1
	.type		_ZN34_INTERNAL_4fcf2fee_4_k_cu_980e7bdb4cuda3std6ranges3__45__cpo5ssizeE,@object
	.size		_ZN34_INTERNAL_4fcf2fee_4_k_cu_980e7bdb4cuda3std6ranges3__45__cpo5ssizeE,(_ZN34_INTERNAL_4fcf2fee_4_k_cu_980e7bdb6thrust24THRUST_300001_SM_1000_NS12placeholders2_3E - _ZN34_INTERNAL_4fcf2fee_4_k_cu_980e7bdb4cuda3std6ranges3__45__cpo5ssizeE)
_ZN34_INTERNAL_4fcf2fee_4_k_cu_980e7bdb4cuda3std6ranges3__45__cpo5ssizeE:
	.zero		1
	.type		_ZN34_INTERNAL_4fcf2fee_4_k_cu_980e7bdb6thrust24THRUST_300001_SM_1000_NS12placeholders2_3E,@object
	.size		_ZN34_INTERNAL_4fcf2fee_4_k_cu_980e7bdb6thrust24THRUST_300001_SM_1000_NS12placeholders2_3E,(_ZN34_INTERNAL_4fcf2fee_4_k_cu_980e7bdb4cuda3std3__45__cpo4cendE - _ZN34_INTERNAL_4fcf2fee_4_k_cu_980e7bdb6thrust24THRUST_300001_SM_1000_NS12placeholders2_3E)
_ZN34_INTERNAL_4fcf2fee_4_k_cu_980e7bdb6thrust24THRUST_300001_SM_1000_NS12placeholders2_3E:
	.zero		1
	.type		_ZN34_INTERNAL_4fcf2fee_4_k_cu_980e7bdb4cuda3std3__45__cpo4cendE,@object
	.size		_ZN34_INTERNAL_4fcf2fee_4_k_cu_980e7bdb4cuda3std3__45__cpo4cendE,(_ZN34_INTERNAL_4fcf2fee_4_k_cu_980e7bdb4cuda3std6ranges3__45__cpo4cendE - _ZN34_INTERNAL_4fcf2fee_4_k_cu_980e7bdb4cuda3std3__45__cpo4cendE)
_ZN34_INTERNAL_4fcf2fee_4_k_cu_980e7bdb4cuda3std3__45__cpo4cendE:
	.zero		1
	.type		_ZN34_INTERNAL_4fcf2fee_4_k_cu_980e7bdb4cuda3std6ranges3__45__cpo4cendE,@object
	.size		_ZN34_INTERNAL_4fcf2fee_4_k_cu_980e7bdb4cuda3std6ranges3__45__cpo4cendE,(_ZN34_INTERNAL_4fcf2fee_4_k_cu_980e7bdb6thrust24THRUST_300001_SM_1000_NS12placeholders2_7E - _ZN34_INTERNAL_4fcf2fee_4_k_cu_980e7bdb4cuda3std6ranges3__45__cpo4cendE)
_ZN34_INTERNAL_4fcf2fee_4_k_cu_980e7bdb4cuda3std6ranges3__45__cpo4cendE:
	.zero		1
	.type		_ZN34_INTERNAL_4fcf2fee_4_k_cu_980e7bdb6thrust24THRUST_300001_SM_1000_NS12placeholders2_7E,@object
	.size		_ZN34_INTERNAL_4fcf2fee_4_k_cu_980e7bdb6thrust24THRUST_300001_SM_1000_NS12placeholders2_7E,(_ZN34_INTERNAL_4fcf2fee_4_k_cu_980e7bdb4cuda3std3__45__cpo5crendE - _ZN34_INTERNAL_4fcf2fee_4_k_cu_980e7bdb6thrust24THRUST_300001_SM_1000_NS12placeholders2_7E)
_ZN34_INTERNAL_4fcf2fee_4_k_cu_980e7bdb6thrust24THRUST_300001_SM_1000_NS12placeholders2_7E:
	.zero		1
	.type		_ZN34_INTERNAL_4fcf2fee_4_k_cu_980e7bdb4cuda3std3__45__cpo5crendE,@object
	.size		_ZN34_INTERNAL_4fcf2fee_4_k_cu_980e7bdb4cuda3std3__45__cpo5crendE,(_ZN34_INTERNAL_4fcf2fee_4_k_cu_980e7bdb4cuda3std6ranges3__45__cpo4prevE - _ZN34_INTERNAL_4fcf2fee_4_k_cu_980e7bdb4cuda3std3__45__cpo5crendE)
_ZN34_INTERNAL_4fcf2fee_4_k_cu_980e7bdb4cuda3std3__45__cpo5crendE:
	.zero		1
	.type		_ZN34_INTERNAL_4fcf2fee_4_k_cu_980e7bdb4cuda3std6ranges3__45__cpo4prevE,@object
	.size		_ZN34_INTERNAL_4fcf2fee_4_k_cu_980e7bdb4cuda3std6ranges3__45__cpo4prevE,(_ZN34_INTERNAL_4fcf2fee_4_k_cu_980e7bdb4cuda3std6ranges3__45__cpo9iter_moveE - _ZN34_INTERNAL_4fcf2fee_4_k_cu_980e7bdb4cuda3std6ranges3__45__cpo4prevE)
_ZN34_INTERNAL_4fcf2fee_4_k_cu_980e7bdb4cuda3std6ranges3__45__cpo4prevE:
	.zero		1
	.type		_ZN34_INTERNAL_4fcf2fee_4_k_cu_980e7bdb4cuda3std6ranges3__45__cpo9iter_moveE,@object
	.size		_ZN34_INTERNAL_4fcf2fee_4_k_cu_980e7bdb4cuda3std6ranges3__45__cpo9iter_moveE,(_ZN34_INTERNAL_4fcf2fee_4_k_cu_980e7bdb6thrust24THRUST_300001_SM_1000_NS6system6detail10sequential3seqE - _ZN34_INTERNAL_4fcf2fee_4_k_cu_980e7bdb4cuda3std6ranges3__45__cpo9iter_moveE)
_ZN34_INTERNAL_4fcf2fee_4_k_cu_980e7bdb4cuda3std6ranges3__45__cpo9iter_moveE:
	.zero		1
	.type		_ZN34_INTERNAL_4fcf2fee_4_k_cu_980e7bdb6thrust24THRUST_300001_SM_1000_NS6system6detail10sequential3seqE,@object
	.size		_ZN34_INTERNAL_4fcf2fee_4_k_cu_980e7bdb6thrust24THRUST_300001_SM_1000_NS6system6detail10sequential3seqE,(_ZN34_INTERNAL_4fcf2fee_4_k_cu_980e7bdb6thrust24THRUST_300001_SM_1000_NS12placeholders2_9E - _ZN34_INTERNAL_4fcf2fee_4_k_cu_980e7bdb6thrust24THRUST_300001_SM_1000_NS6system6detail10sequential3seqE)
_ZN34_INTERNAL_4fcf2fee_4_k_cu_980e7bdb6thrust24THRUST_300001_SM_1000_NS6system6detail10sequential3seqE:
	.zero		1
	.type		_ZN34_INTERNAL_4fcf2fee_4_k_cu_980e7bdb6thrust24THRUST_300001_SM_1000_NS12placeholders2_9E,@object
	.size		_ZN34_INTERNAL_4fcf2fee_4_k_cu_980e7bdb6thrust24THRUST_300001_SM_1000_NS12placeholders2_9E,(_ZN34_INTERNAL_4fcf2fee_4_k_cu_980e7bdb4cuda3std3__419piecewise_constructE - _ZN34_INTERNAL_4fcf2fee_4_k_cu_980e7bdb6thrust24THRUST_300001_SM_1000_NS12placeholders2_9E)
_ZN34_INTERNAL_4fcf2fee_4_k_cu_980e7bdb6thrust24THRUST_300001_SM_1000_NS12placeholders2_9E:
	.zero		1
	.type		_ZN34_INTERNAL_4fcf2fee_4_k_cu_980e7bdb4cuda3std3__419piecewise_constructE,@object
	.size		_ZN34_INTERNAL_4fcf2fee_4_k_cu_980e7bdb4cuda3std3__419piecewise_constructE,(_ZN34_INTERNAL_4fcf2fee_4_k_cu_980e7bdb4cuda3std6ranges3__45__cpo5cdataE - _ZN34_INTERNAL_4fcf2fee_4_k_cu_980e7bdb4cuda3std3__419piecewise_constructE)
_ZN34_INTERNAL_4fcf2fee_4_k_cu_980e7bdb4cuda3std3__419piecewise_constructE:
	.zero		1
	.type		_ZN34_INTERNAL_4fcf2fee_4_k_cu_980e7bdb4cuda3std6ranges3__45__cpo5cdataE,@object
	.size		_ZN34_INTERNAL_4fcf2fee_4_k_cu_980e7bdb4cuda3std6ranges3__45__cpo5cdataE,(_ZN34_INTERNAL_4fcf2fee_4_k_cu_980e7bdb6thrust24THRUST_300001_SM_1000_NS12placeholders2_1E - _ZN34_INTERNAL_4fcf2fee_4_k_cu_980e7bdb4cuda3std6ranges3__45__cpo5cdataE)
_ZN34_INTERNAL_4fcf2fee_4_k_cu_980e7bdb4cuda3std6ranges3__45__cpo5cdataE:
	.zero		1
	.type		_ZN34_INTERNAL_4fcf2fee_4_k_cu_980e7bdb6thrust24THRUST_300001_SM_1000_NS12placeholders2_1E,@object
	.size		_ZN34_INTERNAL_4fcf2fee_4_k_cu_980e7bdb6thrust24THRUST_300001_SM_1000_NS12placeholders2_1E,(_ZN34_INTERNAL_4fcf2fee_4_k_cu_980e7bdb4cuda3std3__45__cpo3endE - _ZN34_INTERNAL_4fcf2fee_4_k_cu_980e7bdb6thrust24THRUST_300001_SM_1000_NS12placeholders2_1E)
_ZN34_INTERNAL_4fcf2fee_4_k_cu_980e7bdb6thrust24THRUST_300001_SM_1000_NS12placeholders2_1E:
	.zero		1
	.type		_ZN34_INTERNAL_4fcf2fee_4_k_cu_980e7bdb4cuda3std3__45__cpo3endE,@object
	.size		_ZN34_INTERNAL_4fcf2fee_4_k_cu_980e7bdb4cuda3std3__45__cpo3endE,(_ZN34_INTERNAL_4fcf2fee_4_k_cu_980e7bdb4cuda3std6ranges3__45__cpo3endE - _ZN34_INTERNAL_4fcf2fee_4_k_cu_980e7bdb4cuda3std3__45__cpo3endE)
_ZN34_INTERNAL_4fcf2fee_4_k_cu_980e7bdb4cuda3std3__45__cpo3endE:
	.zero		1
	.type		_ZN34_INTERNAL_4fcf2fee_4_k_cu_980e7bdb4cuda3std6ranges3__45__cpo3endE,@object
	.size		_ZN34_INTERNAL_4fcf2fee_4_k_cu_980e7bdb4cuda3std6ranges3__45__cpo3endE,(_ZN34_INTERNAL_4fcf2fee_4_k_cu_980e7bdb6thrust24THRUST_300001_SM_1000_NS12placeholders2_5E - _ZN34_INTERNAL_4fcf2fee_4_k_cu_980e7bdb4cuda3std6ranges3__45__cpo3endE)
_ZN34_INTERNAL_4fcf2fee_4_k_cu_980e7bdb4cuda3std6ranges3__45__cpo3endE:
	.zero		1
	.type		_ZN34_INTERNAL_4fcf2fee_4_k_cu_980e7bdb6thrust24THRUST_300001_SM_1000_NS12placeholders2_5E,@object
	.size		_ZN34_INTERNAL_4fcf2fee_4_k_cu_980e7bdb6thrust24THRUST_300001_SM_1000_NS12placeholders2_5E,(_ZN34_INTERNAL_4fcf2fee_4_k_cu_980e7bdb4cuda3std3__45__cpo4rendE - _ZN34_INTERNAL_4fcf2fee_4_k_cu_980e7bdb6thrust24THRUST_300001_SM_1000_NS12placeholders2_5E)
_ZN34_INTERNAL_4fcf2fee_4_k_cu_980e7bdb6thrust24THRUST_300001_SM_1000_NS12placeholders2_5E:
	.zero		1
	.type		_ZN34_INTERNAL_4fcf2fee_4_k_cu_980e7bdb4cuda3std3__45__cpo4rendE,@object
	.size		_ZN34_INTERNAL_4fcf2fee_4_k_cu_980e7bdb4cuda3std3__45__cpo4rendE,(_ZN34_INTERNAL_4fcf2fee_4_k_cu_980e7bdb4cuda3std6ranges3__45__cpo9iter_swapE - _ZN34_INTERNAL_4fcf2fee_4_k_cu_980e7bdb4cuda3std3__45__cpo4rendE)
_ZN34_INTERNAL_4fcf2fee_4_k_cu_980e7bdb4cuda3std3__45__cpo4rendE:
	.zero		1
	.type		_ZN34_INTERNAL_4fcf2fee_4_k_cu_980e7bdb4cuda3std6ranges3__45__cpo9iter_swapE,@object
	.size		_ZN34_INTERNAL_4fcf2fee_4_k_cu_980e7bdb4cuda3std6ranges3__45__cpo9iter_swapE,(_ZN34_INTERNAL_4fcf2fee_4_k_cu_980e7bdb4cuda3std3__48unexpectE - _ZN34_INTERNAL_4fcf2fee_4_k_cu_980e7bdb4cuda3std6ranges3__45__cpo9iter_swapE)
_ZN34_INTERNAL_4fcf2fee_4_k_cu_980e7bdb4cuda3std6ranges3__45__cpo9iter_swapE:
	.zero		1
	.type		_ZN34_INTERNAL_4fcf2fee_4_k_cu_980e7bdb4cuda3std3__48unexpectE,@object
	.size		_ZN34_INTERNAL_4fcf2fee_4_k_cu_980e7bdb4cuda3std3__48unexpectE,(_ZN34_INTERNAL_4fcf2fee_4_k_cu_980e7bdb6thrust24THRUST_300001_SM_1000_NS8cuda_cub3parE - _ZN34_INTERNAL_4fcf2fee_4_k_cu_980e7bdb4cuda3std3__48unexpectE)
_ZN34_INTERNAL_4fcf2fee_4_k_cu_980e7bdb4cuda3std3__48unexpectE:
	.zero		1
	.type		_ZN34_INTERNAL_4fcf2fee_4_k_cu_980e7bdb6thrust24THRUST_300001_SM_1000_NS8cuda_cub3parE,@object
	.size		_ZN34_INTERNAL_4fcf2fee_4_k_cu_980e7bdb6thrust24THRUST_300001_SM_1000_NS8cuda_cub3parE,(.L_38 - _ZN34_INTERNAL_4fcf2fee_4_k_cu_980e7bdb6thrust24THRUST_300001_SM_1000_NS8cuda_cub3parE)
_ZN34_INTERNAL_4fcf2fee_4_k_cu_980e7bdb6thrust24THRUST_300001_SM_1000_NS8cuda_cub3parE:
	.zero		1
.L_38:


//--------------------- .nv.shared._ZN3cub18CUB_300001_SM_10006detail10radix_sort33DeviceRadixSortExclusiveSumKernelINS1_5radix10policy_hubIiiyE10Policy1000EyEEvPT0_ --------------------------
	.section	.nv.shared._ZN3cub18CUB_300001_SM_10006detail10radix_sort33DeviceRadixSortExclusiveSumKernelINS1_5radix10policy_hubIiiyE10Policy1000EyEEvPT0_,"aw",@nobits
	.sectionflags	@""
	.align	16
.nv.shared._ZN3cub18CUB_300001_SM_10006detail10radix_sort33DeviceRadixSortExclusiveSumKernelINS1_5radix10policy_hubIiiyE10Policy1000EyEEvPT0_:
	.zero		3360


//--------------------- .nv.shared._ZN3cub18CUB_300001_SM_10006detail10radix_sort30DeviceRadixSortHistogramKernelINS1_5radix10policy_hubIiiyE10Policy1000ELNS0_9SortOrderE0EiyNS1_21identity_decomposer_tEEEvPT2_PKT1_SA_iiT3_ --------------------------
	.section	.nv.shared._ZN3cub18CUB_300001_SM_10006detail10radix_sort30DeviceRadixSortHistogramKernelINS1_5radix10policy_hubIiiyE10Policy1000ELNS0_9SortOrderE0EiyNS1_21identity_decomposer_tEEEvPT2_PKT1_SA_iiT3_,"aw",@nobits
	.sectionflags	@""
	.align	4
.nv.shared._ZN3cub18CUB_300001_SM_10006detail10radix_sort30DeviceRadixSortHistogramKernelINS1_5radix10policy_hubIiiyE10Policy1000ELNS0_9SortOrderE0EiyNS1_21identity_decomposer_tEEEvPT2_PKT1_SA_iiT3_:
	.zero		5120


//--------------------- .nv.shared._ZN3cub18CUB_300001_SM_10006detail10radix_sort31DeviceRadixSortSingleTileKernelINS1_5radix10policy_hubIiiyE10Policy1000ELNS0_9SortOrderE0EiiyNS1_21identity_decomposer_tEEEvPKT1_PSA_PKT2_PSE_T3_iiT4_ --------------------------
	.section	.nv.shared._ZN3cub18CUB_300001_SM_10006detail10radix_sort31DeviceRadixSortSingleTileKernelINS1_5radix10policy_hubIiiyE10Policy1000ELNS0_9SortOrderE0EiiyNS1_21identity_decomposer_tEEEvPKT1_PSA_PKT2_PSE_T3_iiT4_,"aw",@nobits
	.sectionflags	@""
	.align	16
.nv.shared._ZN3cub18CUB_300001_SM_10006detail10radix_sort31DeviceRadixSortSingleTileKernelINS1_5radix10policy_hubIiiyE10Policy1000ELNS0_9SortOrderE0EiiyNS1_21identity_decomposer_tEEEvPKT1_PSA_PKT2_PSE_T3_iiT4_:
	.zero		34880


//--------------------- .nv.constant0._ZN3cub18CUB_300001_SM_10006detail10radix_sort29DeviceRadixSortOnesweepKernelINS1_5radix10policy_hubIiiyE10Policy1000ELNS0_9SortOrderE0EiiyiiNS1_21identity_decomposer_tEEEvPT5_SB_PT3_PKSC_PT1_PKSG_PT2_PKSK_T4_iiT6_ --------------------------
	.section	.nv.constant0._ZN3cub18CUB_300001_SM_10006detail10radix_sort29DeviceRadixSortOnesweepKernelINS1_5radix10policy_hubIiiyE10Policy1000ELNS0_9SortOrderE0EiiyiiNS1_21identity_decomposer_tEEEvPT5_SB_PT3_PKSC_PT1_PKSG_PT2_PKSK_T4_iiT6_,"a",@progbits
	.sectionflags	@""
	.align	4
.nv.constant0._ZN3cub18CUB_300001_SM_10006detail10radix_sort29DeviceRadixSortOnesweepKernelINS1_5radix10policy_hubIiiyE10Policy1000ELNS0_9SortOrderE0EiiyiiNS1_21identity_decomposer_tEEEvPT5_SB_PT3_PKSC_PT1_PKSG_PT2_PKSK_T4_iiT6_:
	.zero		973


//--------------------- .nv.constant0._ZN3cub18CUB_300001_SM_10006detail10radix_sort33DeviceRadixSortExclusiveSumKernelINS1_5radix10policy_hubIiiyE10Policy1000EyEEvPT0_ --------------------------
	.section	.nv.constant0._ZN3cub18CUB_300001_SM_10006detail10radix_sort33DeviceRadixSortExclusiveSumKernelINS1_5radix10policy_hubIiiyE10Policy1000EyEEvPT0_,"a",@progbits
	.sectionflags	@""
	.align	4
.nv.constant0._ZN3cub18CUB_300001_SM_10006detail10radix_sort33DeviceRadixSortExclusiveSumKernelINS1_5radix10policy_hubIiiyE10Policy1000EyEEvPT0_:
	.zero		904


//--------------------- .nv.constant0._ZN3cub18CUB_300001_SM_10006detail10radix_sort30DeviceRadixSortHistogramKernelINS1_5radix10policy_hubIiiyE10Policy1000ELNS0_9SortOrderE0EiyNS1_21identity_decomposer_tEEEvPT2_PKT1_SA_iiT3_ --------------------------
	.section	.nv.constant0._ZN3cub18CUB_300001_SM_10006detail10radix_sort30DeviceRadixSortHistogramKernelINS1_5radix10policy_hubIiiyE10Policy1000ELNS0_9SortOrderE0EiyNS1_21identity_decomposer_tEEEvPT2_PKT1_SA_iiT3_,"a",@progbits
	.sectionflags	@""
	.align	4
.nv.constant0._ZN3cub18CUB_300001_SM_10006detail10radix_sort30DeviceRadixSortHistogramKernelINS1_5radix10policy_hubIiiyE10Policy1000ELNS0_9SortOrderE0EiyNS1_21identity_decomposer_tEEEvPT2_PKT1_SA_iiT3_:
	.zero		929


//--------------------- .nv.constant0._ZN3cub18CUB_300001_SM_10006detail10radix_sort31DeviceRadixSortSingleTileKernelINS1_5radix10policy_hubIiiyE10Policy1000ELNS0_9SortOrderE0EiiyNS1_21identity_decomposer_tEEEvPKT1_PSA_PKT2_PSE_T3_iiT4_ --------------------------
	.section	.nv.constant0._ZN3cub18CUB_300001_SM_10006detail10radix_sort31DeviceRadixSortSingleTileKernelINS1_5radix10policy_hubIiiyE10Policy1000ELNS0_9SortOrderE0EiiyNS1_21identity_decomposer_tEEEvPKT1_PSA_PKT2_PSE_T3_iiT4_,"a",@progbits
	.sectionflags	@""
	.align	4
.nv.constant0._ZN3cub18CUB_300001_SM_10006detail10radix_sort31DeviceRadixSortSingleTileKernelINS1_5radix10policy_hubIiiyE10Policy1000ELNS0_9SortOrderE0EiiyNS1_21identity_decomposer_tEEEvPKT1_PSA_PKT2_PSE_T3_iiT4_:
	.zero		945


//--------------------- .nv.constant0._ZN3cub18CUB_300001_SM_10006detail8for_each13static_kernelINS2_12policy_hub_t12policy_500_tElN6thrust24THRUST_300001_SM_1000_NS8cuda_cub10__tabulate7functorINS7_6detail15normal_iteratorINS7_10device_ptrIiEEEENS7_6system6detail7generic6detail22compute_sequence_valueIivEElEEEEvT0_T1_ --------------------------
	.section	.nv.constant0._ZN3cub18CUB_300001_SM_10006detail8for_each13static_kernelINS2_12policy_hub_t12policy_500_tElN6thrust24THRUST_300001_SM_1000_NS8cuda_cub10__tabulate7functorINS7_6detail15normal_iteratorINS7_10device_ptrIiEEEENS7_6system6detail7generic6detail22compute_sequence_valueIivEElEEEEvT0_T1_,"a",@progbits
	.sectionflags	@""
	.align	4
.nv.constant0._ZN3cub18CUB_300001_SM_10006detail8for_each13static_kernelINS2_12policy_hub_t12policy_500_tElN6thrust24THRUST_300001_SM_1000_NS8cuda_cub10__tabulate7functorINS7_6detail15normal_iteratorINS7_10device_ptrIiEEEENS7_6system6detail7generic6detail22compute_sequence_valueIivEElEEEEvT0_T1_:
	.zero		920


//--------------------- .nv.constant0._ZN3cub18CUB_300001_SM_10006detail8for_each13static_kernelINS2_12policy_hub_t12policy_500_tEmN6thrust24THRUST_300001_SM_1000_NS8cuda_cub20__uninitialized_fill7functorINS7_10device_ptrIiEEiEEEEvT0_T1_ --------------------------
	.section	.nv.constant0._ZN3cub18CUB_300001_SM_10006detail8for_each13static_kernelINS2_12policy_hub_t12policy_500_tEmN6thrust24THRUST_300001_SM_1000_NS8cuda_cub20__uninitialized_fill7functorINS7_10device_ptrIiEEiEEEEvT0_T1_,"a",@progbits
	.sectionflags	@""
	.align	4
.nv.constant0._ZN3cub18CUB_300001_SM_10006detail8for_each13static_kernelINS2_12policy_hub_t12policy_500_tEmN6thrust24THRUST_300001_SM_1000_NS8cuda_cub20__uninitialized_fill7functorINS7_10device_ptrIiEEiEEEEvT0_T1_:
	.zero		920


//--------------------- .nv.constant0._ZN3cub18CUB_300001_SM_10006detail11EmptyKernelIvEEvv --------------------------
	.section	.nv.constant0._ZN3cub18CUB_300001_SM_10006detail11EmptyKernelIvEEvv,"a",@progbits
	.sectionflags	@""
	.align	4
.nv.constant0._ZN3cub18CUB_300001_SM_10006detail11EmptyKernelIvEEvv:
	.zero		896


//--------------------- .nv.constant0._Z10copyElitesPKiPiS0_ii --------------------------
	.section	.nv.constant0._Z10copyElitesPKiPiS0_ii,"a",@progbits
	.sectionflags	@""
	.align	4
.nv.constant0._Z10copyElitesPKiPiS0_ii:
	.zero		928


//--------------------- .nv.constant0._Z8gpuBreedPKiPiS0_iiiP17curandStateXORWOW --------------------------
	.section	.nv.constant0._Z8gpuBreedPKiPiS0_iiiP17curandStateXORWOW,"a",@progbits
	.sectionflags	@""
	.align	4
.nv.constant0._Z8gpuBreedPKiPiS0_iiiP17curandStateXORWOW:
	.zero		944


//--------------------- .nv.constant0._Z7gpu2OptPiPKiS1_ii --------------------------
	.section	.nv.constant0._Z7gpu2OptPiPKiS1_ii,"a",@progbits
	.sectionflags	@""
	.align	4
.nv.constant0._Z7gpu2OptPiPKiS1_ii:
	.zero		928


//--------------------- .nv.constant0._Z10gpuFitnessPKiS0_Piii --------------------------
	.section	.nv.constant0._Z10gpuFitnessPKiS0_Piii,"a",@progbits
	.sectionflags	@""
	.align	4
.nv.constant0._Z10gpuFitnessPKiS0_Piii:
	.zero		928


//--------------------- .nv.constant0._Z7initRNGP17curandStateXORWOWim --------------------------
	.section	.nv.constant0._Z7initRNGP17curandStateXORWOWim,"a",@progbits
	.sectionflags	@""
	.align	4
.nv.constant0._Z7initRNGP17curandStateXORWOWim:
	.zero		920


//--------------------- SYMBOLS --------------------------

	.type		.nv.reservedSmem.offset0,@object
	.size		.nv.reservedSmem.offset0,0x4
	.type		.nv.reservedSmem.cap,@object
	.size		.nv.reservedSmem.cap,0x4
